//
// Generated by NVIDIA NVVM Compiler
//
// Compiler Build ID: CL-36424714
// Cuda compilation tools, release 13.0, V13.0.88
// Based on NVVM 20.0.0
//

.version 9.0
.target sm_100
.address_size 64

	// .globl	_Z14full_inferencePfS_PKfS1_S1_S1_S1_S1_iiiiS_S_S_S_S_S_S_
.extern .func  (.param .b32 func_retval0) vprintf
(
	.param .b64 vprintf_param_0,
	.param .b64 vprintf_param_1
)
;
.global .align 1 .b8 $str[41] = {76, 97, 121, 101, 114, 32, 48, 32, 40, 67, 111, 110, 118, 41, 32, 111, 117, 116, 112, 117, 116, 58, 32, 67, 61, 37, 100, 44, 32, 72, 61, 37, 100, 44, 32, 87, 61, 37, 100, 10};
.global .align 1 .b8 $str$1[41] = {76, 97, 121, 101, 114, 32, 49, 32, 40, 67, 111, 110, 118, 41, 32, 111, 117, 116, 112, 117, 116, 58, 32, 67, 61, 37, 100, 44, 32, 72, 61, 37, 100, 44, 32, 87, 61, 37, 100, 10};
.global .align 1 .b8 $str$2[39] = {76, 97, 121, 101, 114, 32, 50, 32, 40, 67, 51, 41, 32, 111, 117, 116, 112, 117, 116, 58, 32, 67, 61, 37, 100, 44, 32, 72, 61, 37, 100, 44, 32, 87, 61, 37, 100, 10};
.global .align 1 .b8 $str$3[41] = {76, 97, 121, 101, 114, 32, 51, 32, 40, 67, 111, 110, 118, 41, 32, 111, 117, 116, 112, 117, 116, 58, 32, 67, 61, 37, 100, 44, 32, 72, 61, 37, 100, 44, 32, 87, 61, 37, 100, 10};
.global .align 1 .b8 $str$4[39] = {76, 97, 121, 101, 114, 32, 52, 32, 40, 67, 51, 41, 32, 111, 117, 116, 112, 117, 116, 58, 32, 67, 61, 37, 100, 44, 32, 72, 61, 37, 100, 44, 32, 87, 61, 37, 100, 10};
.global .align 1 .b8 $str$5[41] = {76, 97, 121, 101, 114, 32, 53, 32, 40, 67, 111, 110, 118, 41, 32, 111, 117, 116, 112, 117, 116, 58, 32, 67, 61, 37, 100, 44, 32, 72, 61, 37, 100, 44, 32, 87, 61, 37, 100, 10};
.global .align 1 .b8 $str$6[39] = {76, 97, 121, 101, 114, 32, 54, 32, 40, 67, 51, 41, 32, 111, 117, 116, 112, 117, 116, 58, 32, 67, 61, 37, 100, 44, 32, 72, 61, 37, 100, 44, 32, 87, 61, 37, 100, 10};
.global .align 1 .b8 $str$7[41] = {76, 97, 121, 101, 114, 32, 55, 32, 40, 67, 111, 110, 118, 41, 32, 111, 117, 116, 112, 117, 116, 58, 32, 67, 61, 37, 100, 44, 32, 72, 61, 37, 100, 44, 32, 87, 61, 37, 100, 10};
.global .align 1 .b8 $str$8[39] = {76, 97, 121, 101, 114, 32, 56, 32, 40, 67, 51, 41, 32, 111, 117, 116, 112, 117, 116, 58, 32, 67, 61, 37, 100, 44, 32, 72, 61, 37, 100, 44, 32, 87, 61, 37, 100, 10};
.global .align 1 .b8 $str$9[41] = {76, 97, 121, 101, 114, 32, 57, 32, 40, 83, 80, 80, 70, 41, 32, 111, 117, 116, 112, 117, 116, 58, 32, 67, 61, 37, 100, 44, 32, 72, 61, 37, 100, 44, 32, 87, 61, 37, 100, 10};
.global .align 1 .b8 $str$10[70] = {10, 65, 108, 108, 32, 98, 97, 99, 107, 98, 111, 110, 101, 32, 108, 97, 121, 101, 114, 115, 32, 104, 97, 118, 101, 32, 98, 101, 101, 110, 32, 112, 114, 111, 99, 101, 115, 115, 101, 100, 32, 102, 114, 111, 109, 32, 102, 117, 108, 108, 95, 105, 110, 102, 101, 114, 101, 110, 99, 101, 32, 107, 101, 114, 110, 101, 108, 46, 10};
.global .align 1 .b8 $str$11[44] = {70, 105, 110, 97, 108, 32, 111, 117, 116, 112, 117, 116, 32, 111, 102, 32, 98, 97, 99, 107, 98, 111, 110, 101, 58, 32, 67, 61, 37, 100, 44, 32, 72, 61, 37, 100, 44, 32, 87, 61, 37, 100, 10};
.global .align 1 .b8 $str$12[89] = {83, 97, 109, 112, 108, 101, 32, 111, 102, 32, 102, 105, 110, 97, 108, 32, 111, 117, 116, 112, 117, 116, 32, 42, 42, 42, 42, 40, 97, 102, 116, 101, 114, 32, 76, 97, 121, 101, 114, 32, 57, 32, 83, 80, 80, 70, 32, 98, 108, 111, 99, 107, 41, 32, 42, 42, 42, 42, 42, 32, 102, 114, 111, 109, 32, 100, 101, 118, 105, 99, 101, 32, 102, 117, 108, 108, 95, 105, 110, 102, 101, 114, 101, 110, 99, 101, 58, 10};
.global .align 1 .b8 $str$13[23] = {78, 97, 78, 32, 102, 111, 117, 110, 100, 32, 97, 116, 32, 105, 110, 100, 101, 120, 32, 37, 100, 10};
.global .align 1 .b8 $str$14[4] = {37, 102, 32};
.global .align 1 .b8 $str$15[2] = {10};
.global .align 1 .b8 $str$16[31] = {72, 101, 97, 100, 32, 112, 114, 111, 99, 101, 115, 115, 105, 110, 103, 32, 115, 116, 97, 114, 116, 101, 100, 32, 46, 46, 46, 46, 32, 10};

.visible .entry _Z14full_inferencePfS_PKfS1_S1_S1_S1_S1_iiiiS_S_S_S_S_S_S_(
	.param .u64 .ptr .align 1 _Z14full_inferencePfS_PKfS1_S1_S1_S1_S1_iiiiS_S_S_S_S_S_S__param_0,
	.param .u64 .ptr .align 1 _Z14full_inferencePfS_PKfS1_S1_S1_S1_S1_iiiiS_S_S_S_S_S_S__param_1,
	.param .u64 .ptr .align 1 _Z14full_inferencePfS_PKfS1_S1_S1_S1_S1_iiiiS_S_S_S_S_S_S__param_2,
	.param .u64 .ptr .align 1 _Z14full_inferencePfS_PKfS1_S1_S1_S1_S1_iiiiS_S_S_S_S_S_S__param_3,
	.param .u64 .ptr .align 1 _Z14full_inferencePfS_PKfS1_S1_S1_S1_S1_iiiiS_S_S_S_S_S_S__param_4,
	.param .u64 .ptr .align 1 _Z14full_inferencePfS_PKfS1_S1_S1_S1_S1_iiiiS_S_S_S_S_S_S__param_5,
	.param .u64 .ptr .align 1 _Z14full_inferencePfS_PKfS1_S1_S1_S1_S1_iiiiS_S_S_S_S_S_S__param_6,
	.param .u64 .ptr .align 1 _Z14full_inferencePfS_PKfS1_S1_S1_S1_S1_iiiiS_S_S_S_S_S_S__param_7,
	.param .u32 _Z14full_inferencePfS_PKfS1_S1_S1_S1_S1_iiiiS_S_S_S_S_S_S__param_8,
	.param .u32 _Z14full_inferencePfS_PKfS1_S1_S1_S1_S1_iiiiS_S_S_S_S_S_S__param_9,
	.param .u32 _Z14full_inferencePfS_PKfS1_S1_S1_S1_S1_iiiiS_S_S_S_S_S_S__param_10,
	.param .u32 _Z14full_inferencePfS_PKfS1_S1_S1_S1_S1_iiiiS_S_S_S_S_S_S__param_11,
	.param .u64 .ptr .align 1 _Z14full_inferencePfS_PKfS1_S1_S1_S1_S1_iiiiS_S_S_S_S_S_S__param_12,
	.param .u64 .ptr .align 1 _Z14full_inferencePfS_PKfS1_S1_S1_S1_S1_iiiiS_S_S_S_S_S_S__param_13,
	.param .u64 .ptr .align 1 _Z14full_inferencePfS_PKfS1_S1_S1_S1_S1_iiiiS_S_S_S_S_S_S__param_14,
	.param .u64 .ptr .align 1 _Z14full_inferencePfS_PKfS1_S1_S1_S1_S1_iiiiS_S_S_S_S_S_S__param_15,
	.param .u64 .ptr .align 1 _Z14full_inferencePfS_PKfS1_S1_S1_S1_S1_iiiiS_S_S_S_S_S_S__param_16,
	.param .u64 .ptr .align 1 _Z14full_inferencePfS_PKfS1_S1_S1_S1_S1_iiiiS_S_S_S_S_S_S__param_17,
	.param .u64 .ptr .align 1 _Z14full_inferencePfS_PKfS1_S1_S1_S1_S1_iiiiS_S_S_S_S_S_S__param_18
)
{
	.local .align 8 .b8 	__local_depot0[16];
	.reg .b64 	%SP;
	.reg .b64 	%SPL;
	.reg .pred 	%p<1336>;
	.reg .b32 	%r<2375>;
	.reg .b32 	%f<2706>;
	.reg .b64 	%rd<1340>;
	.reg .b64 	%fd<11>;

	mov.u64 	%SPL, __local_depot0;
	cvta.local.u64 	%SP, %SPL;
	ld.param.u64 	%rd407, [_Z14full_inferencePfS_PKfS1_S1_S1_S1_S1_iiiiS_S_S_S_S_S_S__param_0];
	ld.param.u64 	%rd409, [_Z14full_inferencePfS_PKfS1_S1_S1_S1_S1_iiiiS_S_S_S_S_S_S__param_2];
	ld.param.u64 	%rd412, [_Z14full_inferencePfS_PKfS1_S1_S1_S1_S1_iiiiS_S_S_S_S_S_S__param_3];
	ld.param.u64 	%rd413, [_Z14full_inferencePfS_PKfS1_S1_S1_S1_S1_iiiiS_S_S_S_S_S_S__param_4];
	ld.param.u64 	%rd414, [_Z14full_inferencePfS_PKfS1_S1_S1_S1_S1_iiiiS_S_S_S_S_S_S__param_5];
	ld.param.u64 	%rd415, [_Z14full_inferencePfS_PKfS1_S1_S1_S1_S1_iiiiS_S_S_S_S_S_S__param_6];
	ld.param.u64 	%rd416, [_Z14full_inferencePfS_PKfS1_S1_S1_S1_S1_iiiiS_S_S_S_S_S_S__param_7];
	ld.param.u32 	%r722, [_Z14full_inferencePfS_PKfS1_S1_S1_S1_S1_iiiiS_S_S_S_S_S_S__param_8];
	ld.param.u32 	%r723, [_Z14full_inferencePfS_PKfS1_S1_S1_S1_S1_iiiiS_S_S_S_S_S_S__param_9];
	ld.param.u32 	%r724, [_Z14full_inferencePfS_PKfS1_S1_S1_S1_S1_iiiiS_S_S_S_S_S_S__param_10];
	ld.param.u32 	%r725, [_Z14full_inferencePfS_PKfS1_S1_S1_S1_S1_iiiiS_S_S_S_S_S_S__param_11];
	ld.param.u64 	%rd417, [_Z14full_inferencePfS_PKfS1_S1_S1_S1_S1_iiiiS_S_S_S_S_S_S__param_12];
	ld.param.u64 	%rd418, [_Z14full_inferencePfS_PKfS1_S1_S1_S1_S1_iiiiS_S_S_S_S_S_S__param_13];
	ld.param.u64 	%rd419, [_Z14full_inferencePfS_PKfS1_S1_S1_S1_S1_iiiiS_S_S_S_S_S_S__param_14];
	ld.param.u64 	%rd420, [_Z14full_inferencePfS_PKfS1_S1_S1_S1_S1_iiiiS_S_S_S_S_S_S__param_15];
	ld.param.u64 	%rd410, [_Z14full_inferencePfS_PKfS1_S1_S1_S1_S1_iiiiS_S_S_S_S_S_S__param_16];
	ld.param.u64 	%rd411, [_Z14full_inferencePfS_PKfS1_S1_S1_S1_S1_iiiiS_S_S_S_S_S_S__param_17];
	ld.param.u64 	%rd421, [_Z14full_inferencePfS_PKfS1_S1_S1_S1_S1_iiiiS_S_S_S_S_S_S__param_18];
	cvta.to.global.u64 	%rd1, %rd409;
	cvta.to.global.u64 	%rd2, %rd421;
	cvta.to.global.u64 	%rd3, %rd411;
	cvta.to.global.u64 	%rd4, %rd410;
	cvta.to.global.u64 	%rd5, %rd418;
	cvta.to.global.u64 	%rd6, %rd417;
	cvta.to.global.u64 	%rd7, %rd420;
	cvta.to.global.u64 	%rd8, %rd416;
	cvta.to.global.u64 	%rd9, %rd415;
	cvta.to.global.u64 	%rd10, %rd414;
	cvta.to.global.u64 	%rd11, %rd413;
	cvta.to.global.u64 	%rd422, %rd419;
	cvta.to.global.u64 	%rd12, %rd412;
	add.u64 	%rd13, %SPL, 0;
	mov.u32 	%r726, %ctaid.x;
	mov.u32 	%r727, %ntid.x;
	mov.u32 	%r728, %tid.x;
	mad.lo.s32 	%r1, %r726, %r727, %r728;
	add.s32 	%r2, %r723, -2;
	shr.u32 	%r729, %r2, 31;
	add.s32 	%r730, %r2, %r729;
	shr.s32 	%r3, %r730, 1;
	add.s32 	%r4, %r3, 1;
	add.s32 	%r5, %r724, -2;
	shr.u32 	%r731, %r5, 31;
	add.s32 	%r732, %r5, %r731;
	shr.s32 	%r6, %r732, 1;
	add.s32 	%r7, %r6, 1;
	shl.b32 	%r8, %r722, 6;
	mad.lo.s32 	%r733, %r8, %r3, %r8;
	mad.lo.s32 	%r9, %r733, %r6, %r733;
	setp.ge.s32 	%p149, %r1, %r9;
	mul.wide.s32 	%rd424, %r1, 4;
	add.s64 	%rd14, %rd422, %rd424;
	@%p149 bra 	$L__BB0_19;
	mul.lo.s32 	%r734, %r7, %r4;
	div.s32 	%r735, %r1, %r734;
	shr.s32 	%r736, %r735, 31;
	shr.u32 	%r737, %r736, 26;
	add.s32 	%r738, %r735, %r737;
	and.b32  	%r739, %r738, -64;
	sub.s32 	%r10, %r735, %r739;
	mul.wide.s32 	%rd425, %r10, 4;
	add.s64 	%rd426, %rd12, %rd425;
	ld.global.f32 	%f2316, [%rd426];
	setp.lt.s32 	%p150, %r725, 1;
	@%p150 bra 	$L__BB0_18;
	div.s32 	%r741, %r1, %r7;
	mul.lo.s32 	%r742, %r741, %r7;
	sub.s32 	%r743, %r1, %r742;
	shl.b32 	%r11, %r743, 1;
	add.s32 	%r744, %r11, -2;
	mul.lo.s32 	%r745, %r4, %r7;
	shl.b32 	%r746, %r745, 6;
	div.s32 	%r747, %r1, %r746;
	mul.lo.s32 	%r12, %r747, %r725;
	mul.lo.s32 	%r13, %r10, %r725;
	setp.gt.s32 	%p151, %r743, 0;
	setp.lt.s32 	%p152, %r744, %r724;
	and.pred  	%p1, %p151, %p152;
	setp.le.s32 	%p153, %r11, %r724;
	and.pred  	%p2, %p151, %p153;
	setp.gt.s32 	%p154, %r743, -1;
	setp.lt.s32 	%p155, %r11, %r724;
	and.pred  	%p3, %p154, %p155;
	or.b32  	%r748, %r11, 1;
	setp.lt.s32 	%p156, %r748, %r724;
	and.pred  	%p4, %p154, %p156;
	add.s32 	%r749, %r11, 2;
	setp.gt.s32 	%p157, %r743, -2;
	setp.lt.s32 	%p158, %r749, %r724;
	and.pred  	%p5, %p157, %p158;
	add.s32 	%r750, %r11, 3;
	setp.lt.s32 	%p159, %r750, %r724;
	and.pred  	%p6, %p157, %p159;
	add.s64 	%rd15, %rd1, 12;
	rem.s32 	%r751, %r741, %r4;
	shl.b32 	%r14, %r751, 1;
	add.s32 	%r15, %r14, -2;
	cvta.to.global.u64 	%rd16, %rd407;
	mov.b32 	%r2182, 0;
$L__BB0_3:
	add.s32 	%r753, %r2182, %r12;
	add.s32 	%r754, %r2182, %r13;
	mul.lo.s32 	%r2185, %r754, 36;
	mad.lo.s32 	%r755, %r753, %r723, %r15;
	mad.lo.s32 	%r2184, %r724, %r755, %r11;
	mov.b32 	%r2186, -2;
	mov.u32 	%r2183, %r14;
$L__BB0_4:
	mul.wide.s32 	%rd427, %r2185, 4;
	add.s64 	%rd17, %rd15, %rd427;
	add.s32 	%r756, %r2183, -2;
	setp.gt.s32 	%p160, %r756, -1;
	setp.lt.s32 	%p161, %r756, %r723;
	and.pred  	%p162, %p160, %p161;
	and.pred  	%p163, %p162, %p1;
	add.s32 	%r757, %r2184, -2;
	mul.wide.s32 	%rd428, %r757, 4;
	add.s64 	%rd18, %rd16, %rd428;
	not.pred 	%p164, %p163;
	@%p164 bra 	$L__BB0_6;
	ld.global.f32 	%f793, [%rd18];
	ld.global.f32 	%f794, [%rd17+-12];
	fma.rn.f32 	%f2316, %f793, %f794, %f2316;
$L__BB0_6:
	add.s32 	%r758, %r2183, -2;
	setp.gt.s32 	%p165, %r758, -1;
	setp.lt.s32 	%p166, %r758, %r723;
	and.pred  	%p167, %p165, %p166;
	and.pred  	%p168, %p167, %p2;
	not.pred 	%p169, %p168;
	@%p169 bra 	$L__BB0_8;
	ld.global.f32 	%f795, [%rd18+4];
	ld.global.f32 	%f796, [%rd17+-8];
	fma.rn.f32 	%f2316, %f795, %f796, %f2316;
$L__BB0_8:
	add.s32 	%r759, %r2183, -2;
	setp.gt.s32 	%p170, %r759, -1;
	setp.lt.s32 	%p171, %r759, %r723;
	and.pred  	%p172, %p170, %p171;
	and.pred  	%p173, %p172, %p3;
	not.pred 	%p174, %p173;
	@%p174 bra 	$L__BB0_10;
	ld.global.f32 	%f797, [%rd18+8];
	ld.global.f32 	%f798, [%rd17+-4];
	fma.rn.f32 	%f2316, %f797, %f798, %f2316;
$L__BB0_10:
	add.s32 	%r760, %r2183, -2;
	setp.gt.s32 	%p175, %r760, -1;
	setp.lt.s32 	%p176, %r760, %r723;
	and.pred  	%p177, %p175, %p176;
	and.pred  	%p178, %p177, %p4;
	not.pred 	%p179, %p178;
	@%p179 bra 	$L__BB0_12;
	ld.global.f32 	%f799, [%rd18+12];
	ld.global.f32 	%f800, [%rd17];
	fma.rn.f32 	%f2316, %f799, %f800, %f2316;
$L__BB0_12:
	add.s32 	%r761, %r2183, -2;
	setp.gt.s32 	%p180, %r761, -1;
	setp.lt.s32 	%p181, %r761, %r723;
	and.pred  	%p182, %p180, %p181;
	and.pred  	%p183, %p182, %p5;
	not.pred 	%p184, %p183;
	@%p184 bra 	$L__BB0_14;
	ld.global.f32 	%f801, [%rd18+16];
	ld.global.f32 	%f802, [%rd17+4];
	fma.rn.f32 	%f2316, %f801, %f802, %f2316;
$L__BB0_14:
	add.s32 	%r762, %r2183, -2;
	setp.gt.s32 	%p185, %r762, -1;
	setp.lt.s32 	%p186, %r762, %r723;
	and.pred  	%p187, %p185, %p186;
	and.pred  	%p188, %p187, %p6;
	not.pred 	%p189, %p188;
	@%p189 bra 	$L__BB0_16;
	ld.global.f32 	%f803, [%rd18+20];
	ld.global.f32 	%f804, [%rd17+8];
	fma.rn.f32 	%f2316, %f803, %f804, %f2316;
$L__BB0_16:
	add.s32 	%r2186, %r2186, 1;
	add.s32 	%r2185, %r2185, 6;
	add.s32 	%r2184, %r2184, %r724;
	add.s32 	%r2183, %r2183, 1;
	setp.ne.s32 	%p190, %r2186, 4;
	@%p190 bra 	$L__BB0_4;
	add.s32 	%r2182, %r2182, 1;
	setp.ne.s32 	%p191, %r2182, %r725;
	@%p191 bra 	$L__BB0_3;
$L__BB0_18:
	st.global.f32 	[%rd14], %f2316;
$L__BB0_19:
	setp.ge.s32 	%p192, %r1, %r9;
	bar.sync 	0;
	@%p192 bra 	$L__BB0_21;
	ld.global.f32 	%f805, [%rd14];
	ld.global.f32 	%f806, [%rd11];
	ld.global.f32 	%f807, [%rd10];
	ld.global.f32 	%f808, [%rd9];
	ld.global.f32 	%f809, [%rd8];
	add.f32 	%f810, %f809, 0f3727C5AC;
	sqrt.rn.f32 	%f811, %f810;
	setp.geu.f32 	%p193, %f811, 0f322BCC77;
	abs.f32 	%f812, %f811;
	setp.ne.f32 	%p194, %f812, 0f7F800000;
	selp.f32 	%f814, %f811, 0f3F800000, %p194;
	selp.f32 	%f815, %f814, 0f3F800000, %p193;
	sub.f32 	%f816, %f805, %f808;
	div.rn.f32 	%f817, %f816, %f815;
	fma.rn.f32 	%f818, %f806, %f817, %f807;
	mul.wide.s32 	%rd429, %r1, 4;
	add.s64 	%rd430, %rd7, %rd429;
	st.global.f32 	[%rd430], %f818;
$L__BB0_21:
	setp.ge.s32 	%p195, %r1, %r9;
	bar.sync 	0;
	@%p195 bra 	$L__BB0_23;
	mul.wide.s32 	%rd431, %r1, 4;
	add.s64 	%rd432, %rd7, %rd431;
	ld.global.f32 	%f819, [%rd432];
	fma.rn.f32 	%f820, %f819, 0fBBBB989D, 0f3F000000;
	cvt.sat.f32.f32 	%f821, %f820;
	mov.f32 	%f822, 0f4B400001;
	mov.f32 	%f823, 0f437C0000;
	fma.rm.f32 	%f824, %f821, %f823, %f822;
	add.f32 	%f825, %f824, 0fCB40007F;
	neg.f32 	%f826, %f825;
	fma.rn.f32 	%f827, %f819, 0fBFB8AA3B, %f826;
	fma.rn.f32 	%f828, %f819, 0fB2A57060, %f827;
	mov.b32 	%r763, %f824;
	shl.b32 	%r764, %r763, 23;
	mov.b32 	%f829, %r764;
	ex2.approx.ftz.f32 	%f830, %f828;
	fma.rn.f32 	%f831, %f830, %f829, 0f3F800000;
	div.rn.f32 	%f832, %f819, %f831;
	add.s64 	%rd433, %rd6, %rd431;
	st.global.f32 	[%rd433], %f832;
$L__BB0_23:
	bar.sync 	0;
	bar.sync 	0;
	setp.ne.s32 	%p196, %r1, 0;
	@%p196 bra 	$L__BB0_25;
	mov.b32 	%r765, 64;
	st.local.v2.u32 	[%rd13], {%r765, %r4};
	st.local.u32 	[%rd13+8], %r7;
	mov.u64 	%rd434, $str;
	cvta.global.u64 	%rd435, %rd434;
	add.u64 	%rd436, %SP, 0;
	{ // callseq 0, 0
	.param .b64 param0;
	st.param.b64 	[param0], %rd435;
	.param .b64 param1;
	st.param.b64 	[param1], %rd436;
	.param .b32 retval0;
	call.uni (retval0), 
	vprintf, 
	(
	param0, 
	param1
	);
	ld.param.b32 	%r766, [retval0];
	} // callseq 0
$L__BB0_25:
	shr.s32 	%r768, %r2, 31;
	shr.u32 	%r769, %r768, 30;
	add.s32 	%r770, %r2, %r769;
	shr.s32 	%r28, %r770, 2;
	add.s32 	%r29, %r28, 1;
	shr.s32 	%r771, %r5, 31;
	shr.u32 	%r772, %r771, 30;
	add.s32 	%r773, %r5, %r772;
	shr.s32 	%r30, %r773, 2;
	add.s32 	%r31, %r30, 1;
	mad.lo.s32 	%r774, %r722, %r28, %r722;
	shl.b32 	%r775, %r774, 7;
	mad.lo.s32 	%r32, %r775, %r30, %r775;
	setp.ge.s32 	%p197, %r1, %r32;
	@%p197 bra 	$L__BB0_47;
	div.s32 	%r777, %r1, %r31;
	mul.lo.s32 	%r778, %r777, %r31;
	sub.s32 	%r779, %r1, %r778;
	rem.s32 	%r780, %r777, %r29;
	mul.lo.s32 	%r781, %r31, %r29;
	div.s32 	%r782, %r1, %r781;
	shr.s32 	%r783, %r782, 31;
	shr.u32 	%r784, %r783, 25;
	add.s32 	%r785, %r782, %r784;
	and.b32  	%r786, %r785, -128;
	sub.s32 	%r787, %r782, %r786;
	shl.b32 	%r788, %r781, 7;
	div.s32 	%r789, %r1, %r788;
	mul.wide.s32 	%rd437, %r787, 4;
	add.s64 	%rd438, %rd12, %rd437;
	ld.global.f32 	%f2324, [%rd438+256];
	shl.b32 	%r790, %r780, 1;
	add.s32 	%r791, %r790, -1;
	shl.b32 	%r792, %r779, 1;
	add.s32 	%r793, %r792, -1;
	mul.lo.s32 	%r2187, %r787, 576;
	setp.gt.s32 	%p198, %r780, 0;
	setp.le.s32 	%p199, %r791, %r3;
	and.pred  	%p200, %p198, %p199;
	setp.gt.s32 	%p201, %r779, 0;
	setp.le.s32 	%p202, %r793, %r6;
	and.pred  	%p203, %p201, %p202;
	and.pred  	%p7, %p200, %p203;
	setp.gt.s32 	%p205, %r779, -1;
	setp.le.s32 	%p206, %r792, %r6;
	and.pred  	%p207, %p205, %p206;
	and.pred  	%p8, %p200, %p207;
	setp.lt.s32 	%p209, %r792, %r6;
	and.pred  	%p210, %p205, %p209;
	and.pred  	%p9, %p200, %p210;
	setp.gt.s32 	%p212, %r780, -1;
	setp.le.s32 	%p213, %r790, %r3;
	and.pred  	%p214, %p212, %p213;
	and.pred  	%p10, %p214, %p203;
	and.pred  	%p11, %p214, %p207;
	and.pred  	%p12, %p214, %p210;
	setp.lt.s32 	%p215, %r790, %r3;
	and.pred  	%p216, %p212, %p215;
	and.pred  	%p13, %p216, %p203;
	and.pred  	%p14, %p216, %p207;
	and.pred  	%p15, %p216, %p210;
	mul.lo.s32 	%r794, %r789, %r4;
	shl.b32 	%r795, %r794, 6;
	add.s32 	%r796, %r795, %r790;
	add.s32 	%r797, %r796, -1;
	mad.lo.s32 	%r2190, %r797, %r7, %r792;
	mul.lo.s32 	%r35, %r4, %r7;
	mad.lo.s32 	%r2188, %r796, %r7, %r792;
	add.s32 	%r2189, %r2188, %r7;
	add.s64 	%rd19, %rd1, 589856;
	mov.b32 	%r2191, 0;
	not.pred 	%p217, %p7;
	not.pred 	%p218, %p8;
	not.pred 	%p219, %p9;
	not.pred 	%p220, %p10;
	not.pred 	%p221, %p11;
	not.pred 	%p222, %p12;
	not.pred 	%p223, %p13;
	not.pred 	%p224, %p14;
	not.pred 	%p225, %p15;
$L__BB0_27:
	mul.wide.s32 	%rd439, %r2187, 4;
	add.s64 	%rd20, %rd19, %rd439;
	add.s32 	%r798, %r2190, -1;
	mul.wide.s32 	%rd440, %r798, 4;
	add.s64 	%rd21, %rd6, %rd440;
	@%p217 bra 	$L__BB0_29;
	ld.global.f32 	%f833, [%rd21];
	ld.global.f32 	%f834, [%rd20+-32];
	fma.rn.f32 	%f2324, %f833, %f834, %f2324;
$L__BB0_29:
	@%p218 bra 	$L__BB0_31;
	ld.global.f32 	%f835, [%rd21+4];
	ld.global.f32 	%f836, [%rd20+-28];
	fma.rn.f32 	%f2324, %f835, %f836, %f2324;
$L__BB0_31:
	@%p219 bra 	$L__BB0_33;
	ld.global.f32 	%f837, [%rd21+8];
	ld.global.f32 	%f838, [%rd20+-24];
	fma.rn.f32 	%f2324, %f837, %f838, %f2324;
$L__BB0_33:
	add.s32 	%r799, %r2188, -1;
	mul.wide.s32 	%rd441, %r799, 4;
	add.s64 	%rd22, %rd6, %rd441;
	@%p220 bra 	$L__BB0_35;
	ld.global.f32 	%f839, [%rd22];
	ld.global.f32 	%f840, [%rd20+-20];
	fma.rn.f32 	%f2324, %f839, %f840, %f2324;
$L__BB0_35:
	@%p221 bra 	$L__BB0_37;
	ld.global.f32 	%f841, [%rd22+4];
	ld.global.f32 	%f842, [%rd20+-16];
	fma.rn.f32 	%f2324, %f841, %f842, %f2324;
$L__BB0_37:
	@%p222 bra 	$L__BB0_39;
	ld.global.f32 	%f843, [%rd22+8];
	ld.global.f32 	%f844, [%rd20+-12];
	fma.rn.f32 	%f2324, %f843, %f844, %f2324;
$L__BB0_39:
	add.s32 	%r800, %r2189, -1;
	mul.wide.s32 	%rd442, %r800, 4;
	add.s64 	%rd23, %rd6, %rd442;
	@%p223 bra 	$L__BB0_41;
	ld.global.f32 	%f845, [%rd23];
	ld.global.f32 	%f846, [%rd20+-8];
	fma.rn.f32 	%f2324, %f845, %f846, %f2324;
$L__BB0_41:
	@%p224 bra 	$L__BB0_43;
	ld.global.f32 	%f847, [%rd23+4];
	ld.global.f32 	%f848, [%rd20+-4];
	fma.rn.f32 	%f2324, %f847, %f848, %f2324;
$L__BB0_43:
	@%p225 bra 	$L__BB0_45;
	ld.global.f32 	%f849, [%rd23+8];
	ld.global.f32 	%f850, [%rd20];
	fma.rn.f32 	%f2324, %f849, %f850, %f2324;
$L__BB0_45:
	add.s32 	%r2191, %r2191, 1;
	add.s32 	%r2190, %r2190, %r35;
	add.s32 	%r2189, %r2189, %r35;
	add.s32 	%r2188, %r2188, %r35;
	add.s32 	%r2187, %r2187, 9;
	setp.ne.s32 	%p226, %r2191, 64;
	@%p226 bra 	$L__BB0_27;
	st.global.f32 	[%rd14], %f2324;
$L__BB0_47:
	setp.ge.s32 	%p227, %r1, %r32;
	bar.sync 	0;
	@%p227 bra 	$L__BB0_49;
	ld.global.f32 	%f851, [%rd14];
	ld.global.f32 	%f852, [%rd11+256];
	ld.global.f32 	%f853, [%rd10+256];
	ld.global.f32 	%f854, [%rd9+256];
	ld.global.f32 	%f855, [%rd8+256];
	add.f32 	%f856, %f855, 0f3727C5AC;
	sqrt.rn.f32 	%f857, %f856;
	setp.geu.f32 	%p228, %f857, 0f322BCC77;
	abs.f32 	%f858, %f857;
	setp.ne.f32 	%p229, %f858, 0f7F800000;
	selp.f32 	%f860, %f857, 0f3F800000, %p229;
	selp.f32 	%f861, %f860, 0f3F800000, %p228;
	sub.f32 	%f862, %f851, %f854;
	div.rn.f32 	%f863, %f862, %f861;
	fma.rn.f32 	%f864, %f852, %f863, %f853;
	mul.wide.s32 	%rd443, %r1, 4;
	add.s64 	%rd444, %rd7, %rd443;
	st.global.f32 	[%rd444], %f864;
$L__BB0_49:
	setp.ge.s32 	%p230, %r1, %r32;
	bar.sync 	0;
	@%p230 bra 	$L__BB0_51;
	mul.wide.s32 	%rd445, %r1, 4;
	add.s64 	%rd446, %rd7, %rd445;
	ld.global.f32 	%f865, [%rd446];
	fma.rn.f32 	%f866, %f865, 0fBBBB989D, 0f3F000000;
	cvt.sat.f32.f32 	%f867, %f866;
	mov.f32 	%f868, 0f4B400001;
	mov.f32 	%f869, 0f437C0000;
	fma.rm.f32 	%f870, %f867, %f869, %f868;
	add.f32 	%f871, %f870, 0fCB40007F;
	neg.f32 	%f872, %f871;
	fma.rn.f32 	%f873, %f865, 0fBFB8AA3B, %f872;
	fma.rn.f32 	%f874, %f865, 0fB2A57060, %f873;
	mov.b32 	%r801, %f870;
	shl.b32 	%r802, %r801, 23;
	mov.b32 	%f875, %r802;
	ex2.approx.ftz.f32 	%f876, %f874;
	fma.rn.f32 	%f877, %f876, %f875, 0f3F800000;
	div.rn.f32 	%f878, %f865, %f877;
	add.s64 	%rd447, %rd5, %rd445;
	st.global.f32 	[%rd447], %f878;
$L__BB0_51:
	setp.ne.s32 	%p231, %r1, 0;
	bar.sync 	0;
	bar.sync 	0;
	@%p231 bra 	$L__BB0_53;
	mov.b32 	%r803, 128;
	st.local.v2.u32 	[%rd13], {%r803, %r29};
	st.local.u32 	[%rd13+8], %r31;
	mov.u64 	%rd448, $str$1;
	cvta.global.u64 	%rd449, %rd448;
	add.u64 	%rd450, %SP, 0;
	{ // callseq 1, 0
	.param .b64 param0;
	st.param.b64 	[param0], %rd449;
	.param .b64 param1;
	st.param.b64 	[param1], %rd450;
	.param .b32 retval0;
	call.uni (retval0), 
	vprintf, 
	(
	param0, 
	param1
	);
	ld.param.b32 	%r804, [retval0];
	} // callseq 1
$L__BB0_53:
	mul.lo.s32 	%r806, %r29, %r8;
	mul.lo.s32 	%r48, %r806, %r31;
	setp.ge.s32 	%p232, %r1, %r48;
	@%p232 bra 	$L__BB0_73;
	div.s32 	%r808, %r1, %r31;
	mul.lo.s32 	%r809, %r808, %r31;
	sub.s32 	%r810, %r1, %r809;
	rem.s32 	%r811, %r808, %r29;
	mul.lo.s32 	%r812, %r31, %r29;
	div.s32 	%r813, %r1, %r812;
	shr.s32 	%r814, %r813, 31;
	shr.u32 	%r815, %r814, 26;
	add.s32 	%r816, %r813, %r815;
	and.b32  	%r817, %r816, -64;
	sub.s32 	%r818, %r813, %r817;
	shl.b32 	%r819, %r812, 6;
	div.s32 	%r820, %r1, %r819;
	mul.wide.s32 	%rd451, %r818, 4;
	add.s64 	%rd452, %rd12, %rd451;
	ld.global.f32 	%f2334, [%rd452+768];
	setp.gt.s32 	%p233, %r811, -1;
	setp.le.s32 	%p234, %r811, %r28;
	and.pred  	%p235, %p233, %p234;
	setp.gt.s32 	%p236, %r810, -1;
	setp.le.s32 	%p237, %r810, %r30;
	and.pred  	%p238, %p236, %p237;
	and.pred  	%p16, %p238, %p235;
	shl.b32 	%r821, %r820, 7;
	shl.b32 	%r2199, %r818, 7;
	mul.lo.s32 	%r822, %r820, %r29;
	shl.b32 	%r823, %r822, 7;
	add.s32 	%r824, %r811, %r823;
	mad.lo.s32 	%r2200, %r824, %r31, %r810;
	shl.b32 	%r825, %r28, 3;
	add.s32 	%r826, %r825, 8;
	mul.lo.s32 	%r51, %r826, %r31;
	add.s64 	%rd24, %rd1, 1179648;
	mad.lo.s32 	%r827, %r29, %r821, %r29;
	add.s32 	%r828, %r811, %r827;
	mad.lo.s32 	%r2198, %r828, %r31, %r810;
	or.b32  	%r829, %r821, 2;
	mad.lo.s32 	%r830, %r829, %r29, %r811;
	mad.lo.s32 	%r2197, %r830, %r31, %r810;
	or.b32  	%r831, %r821, 3;
	mad.lo.s32 	%r832, %r831, %r29, %r811;
	mad.lo.s32 	%r2196, %r832, %r31, %r810;
	or.b32  	%r833, %r821, 4;
	mad.lo.s32 	%r834, %r833, %r29, %r811;
	mad.lo.s32 	%r2195, %r834, %r31, %r810;
	mul.wide.s32 	%rd453, %r2199, 4;
	add.s64 	%rd454, %rd453, %rd1;
	add.s64 	%rd1230, %rd454, 1179676;
	or.b32  	%r835, %r821, 7;
	mad.lo.s32 	%r836, %r835, %r29, %r811;
	mad.lo.s32 	%r2194, %r836, %r31, %r810;
	or.b32  	%r837, %r821, 6;
	mad.lo.s32 	%r838, %r837, %r29, %r811;
	mad.lo.s32 	%r2193, %r838, %r31, %r810;
	or.b32  	%r839, %r821, 5;
	mad.lo.s32 	%r840, %r839, %r29, %r811;
	mad.lo.s32 	%r2192, %r840, %r31, %r810;
	mov.b32 	%r2201, 0;
	not.pred 	%p239, %p16;
$L__BB0_55:
	@%p239 bra 	$L__BB0_57;
	mul.wide.s32 	%rd455, %r2200, 4;
	add.s64 	%rd456, %rd5, %rd455;
	ld.global.f32 	%f879, [%rd456];
	mul.wide.s32 	%rd457, %r2199, 4;
	add.s64 	%rd458, %rd24, %rd457;
	ld.global.f32 	%f880, [%rd458];
	fma.rn.f32 	%f2334, %f879, %f880, %f2334;
$L__BB0_57:
	@%p239 bra 	$L__BB0_59;
	mul.wide.s32 	%rd459, %r2198, 4;
	add.s64 	%rd460, %rd5, %rd459;
	ld.global.f32 	%f881, [%rd460];
	ld.global.f32 	%f882, [%rd1230+-24];
	fma.rn.f32 	%f2334, %f881, %f882, %f2334;
$L__BB0_59:
	@%p239 bra 	$L__BB0_61;
	mul.wide.s32 	%rd461, %r2197, 4;
	add.s64 	%rd462, %rd5, %rd461;
	ld.global.f32 	%f883, [%rd462];
	ld.global.f32 	%f884, [%rd1230+-20];
	fma.rn.f32 	%f2334, %f883, %f884, %f2334;
$L__BB0_61:
	@%p239 bra 	$L__BB0_63;
	mul.wide.s32 	%rd463, %r2196, 4;
	add.s64 	%rd464, %rd5, %rd463;
	ld.global.f32 	%f885, [%rd464];
	ld.global.f32 	%f886, [%rd1230+-16];
	fma.rn.f32 	%f2334, %f885, %f886, %f2334;
$L__BB0_63:
	@%p239 bra 	$L__BB0_65;
	mul.wide.s32 	%rd465, %r2195, 4;
	add.s64 	%rd466, %rd5, %rd465;
	ld.global.f32 	%f887, [%rd466];
	ld.global.f32 	%f888, [%rd1230+-12];
	fma.rn.f32 	%f2334, %f887, %f888, %f2334;
$L__BB0_65:
	@%p239 bra 	$L__BB0_67;
	mul.wide.s32 	%rd467, %r2192, 4;
	add.s64 	%rd468, %rd5, %rd467;
	ld.global.f32 	%f889, [%rd468];
	ld.global.f32 	%f890, [%rd1230+-8];
	fma.rn.f32 	%f2334, %f889, %f890, %f2334;
$L__BB0_67:
	@%p239 bra 	$L__BB0_69;
	mul.wide.s32 	%rd469, %r2193, 4;
	add.s64 	%rd470, %rd5, %rd469;
	ld.global.f32 	%f891, [%rd470];
	ld.global.f32 	%f892, [%rd1230+-4];
	fma.rn.f32 	%f2334, %f891, %f892, %f2334;
$L__BB0_69:
	@%p239 bra 	$L__BB0_71;
	mul.wide.s32 	%rd471, %r2194, 4;
	add.s64 	%rd472, %rd5, %rd471;
	ld.global.f32 	%f893, [%rd472];
	ld.global.f32 	%f894, [%rd1230];
	fma.rn.f32 	%f2334, %f893, %f894, %f2334;
$L__BB0_71:
	add.s32 	%r2201, %r2201, 8;
	add.s32 	%r2200, %r2200, %r51;
	add.s32 	%r2199, %r2199, 8;
	add.s32 	%r2198, %r2198, %r51;
	add.s32 	%r2197, %r2197, %r51;
	add.s32 	%r2196, %r2196, %r51;
	add.s32 	%r2195, %r2195, %r51;
	add.s64 	%rd1230, %rd1230, 32;
	add.s32 	%r2194, %r2194, %r51;
	add.s32 	%r2193, %r2193, %r51;
	add.s32 	%r2192, %r2192, %r51;
	setp.ne.s32 	%p247, %r2201, 128;
	@%p247 bra 	$L__BB0_55;
	st.global.f32 	[%rd14], %f2334;
$L__BB0_73:
	setp.ge.s32 	%p248, %r1, %r48;
	bar.sync 	0;
	@%p248 bra 	$L__BB0_75;
	ld.global.f32 	%f895, [%rd14];
	ld.global.f32 	%f896, [%rd11+768];
	ld.global.f32 	%f897, [%rd10+768];
	ld.global.f32 	%f898, [%rd9+768];
	ld.global.f32 	%f899, [%rd8+768];
	add.f32 	%f900, %f899, 0f3727C5AC;
	sqrt.rn.f32 	%f901, %f900;
	setp.geu.f32 	%p249, %f901, 0f322BCC77;
	abs.f32 	%f902, %f901;
	setp.ne.f32 	%p250, %f902, 0f7F800000;
	selp.f32 	%f904, %f901, 0f3F800000, %p250;
	selp.f32 	%f905, %f904, 0f3F800000, %p249;
	sub.f32 	%f906, %f895, %f898;
	div.rn.f32 	%f907, %f906, %f905;
	fma.rn.f32 	%f908, %f896, %f907, %f897;
	mul.wide.s32 	%rd473, %r1, 4;
	add.s64 	%rd474, %rd7, %rd473;
	st.global.f32 	[%rd474], %f908;
$L__BB0_75:
	setp.ge.s32 	%p251, %r1, %r48;
	bar.sync 	0;
	@%p251 bra 	$L__BB0_77;
	mul.wide.s32 	%rd475, %r1, 4;
	add.s64 	%rd476, %rd7, %rd475;
	ld.global.f32 	%f909, [%rd476];
	fma.rn.f32 	%f910, %f909, 0fBBBB989D, 0f3F000000;
	cvt.sat.f32.f32 	%f911, %f910;
	mov.f32 	%f912, 0f4B400001;
	mov.f32 	%f913, 0f437C0000;
	fma.rm.f32 	%f914, %f911, %f913, %f912;
	add.f32 	%f915, %f914, 0fCB40007F;
	neg.f32 	%f916, %f915;
	fma.rn.f32 	%f917, %f909, 0fBFB8AA3B, %f916;
	fma.rn.f32 	%f918, %f909, 0fB2A57060, %f917;
	mov.b32 	%r841, %f914;
	shl.b32 	%r842, %r841, 23;
	mov.b32 	%f919, %r842;
	ex2.approx.ftz.f32 	%f920, %f918;
	fma.rn.f32 	%f921, %f920, %f919, 0f3F800000;
	div.rn.f32 	%f922, %f909, %f921;
	add.s64 	%rd477, %rd4, %rd475;
	st.global.f32 	[%rd477], %f922;
$L__BB0_77:
	setp.ge.s32 	%p252, %r1, %r48;
	bar.sync 	0;
	bar.sync 	0;
	@%p252 bra 	$L__BB0_97;
	div.s32 	%r844, %r1, %r31;
	mul.lo.s32 	%r845, %r844, %r31;
	sub.s32 	%r79, %r1, %r845;
	rem.s32 	%r80, %r844, %r29;
	mul.lo.s32 	%r846, %r31, %r29;
	div.s32 	%r847, %r1, %r846;
	shr.s32 	%r848, %r847, 31;
	shr.u32 	%r849, %r848, 26;
	add.s32 	%r850, %r847, %r849;
	and.b32  	%r851, %r850, -64;
	sub.s32 	%r852, %r847, %r851;
	shl.b32 	%r853, %r846, 6;
	div.s32 	%r854, %r1, %r853;
	mul.wide.s32 	%rd478, %r852, 4;
	add.s64 	%rd479, %rd12, %rd478;
	ld.global.f32 	%f2343, [%rd479+1024];
	setp.gt.s32 	%p253, %r80, -1;
	setp.le.s32 	%p254, %r80, %r28;
	and.pred  	%p255, %p253, %p254;
	setp.gt.s32 	%p256, %r79, -1;
	setp.le.s32 	%p257, %r79, %r30;
	and.pred  	%p258, %p256, %p257;
	and.pred  	%p17, %p258, %p255;
	shl.b32 	%r81, %r854, 7;
	shl.b32 	%r82, %r852, 7;
	add.s64 	%rd28, %rd1, 1212416;
	mov.b32 	%r2202, 0;
	not.pred 	%p259, %p17;
	cvt.s64.s32 	%rd485, %r82;
$L__BB0_79:
	@%p259 bra 	$L__BB0_81;
	add.s32 	%r855, %r2202, %r81;
	mad.lo.s32 	%r856, %r855, %r29, %r80;
	mad.lo.s32 	%r857, %r856, %r31, %r79;
	add.s32 	%r858, %r82, %r2202;
	mul.wide.s32 	%rd480, %r857, 4;
	add.s64 	%rd481, %rd5, %rd480;
	ld.global.f32 	%f923, [%rd481];
	mul.wide.s32 	%rd482, %r858, 4;
	add.s64 	%rd483, %rd1, %rd482;
	ld.global.f32 	%f924, [%rd483+1212416];
	fma.rn.f32 	%f2343, %f923, %f924, %f2343;
$L__BB0_81:
	cvt.u64.u32 	%rd484, %r2202;
	add.s64 	%rd486, %rd485, %rd484;
	shl.b64 	%rd487, %rd486, 2;
	add.s64 	%rd29, %rd28, %rd487;
	@%p259 bra 	$L__BB0_83;
	add.s32 	%r859, %r2202, %r81;
	mad.lo.s32 	%r860, %r29, %r859, %r29;
	add.s32 	%r861, %r860, %r80;
	mad.lo.s32 	%r862, %r861, %r31, %r79;
	mul.wide.s32 	%rd488, %r862, 4;
	add.s64 	%rd489, %rd5, %rd488;
	ld.global.f32 	%f925, [%rd489];
	ld.global.f32 	%f926, [%rd29+4];
	fma.rn.f32 	%f2343, %f925, %f926, %f2343;
$L__BB0_83:
	@%p259 bra 	$L__BB0_85;
	add.s32 	%r863, %r2202, %r81;
	add.s32 	%r864, %r863, 2;
	mad.lo.s32 	%r865, %r864, %r29, %r80;
	mad.lo.s32 	%r866, %r865, %r31, %r79;
	mul.wide.s32 	%rd490, %r866, 4;
	add.s64 	%rd491, %rd5, %rd490;
	ld.global.f32 	%f927, [%rd491];
	ld.global.f32 	%f928, [%rd29+8];
	fma.rn.f32 	%f2343, %f927, %f928, %f2343;
$L__BB0_85:
	@%p259 bra 	$L__BB0_87;
	add.s32 	%r867, %r2202, %r81;
	add.s32 	%r868, %r867, 3;
	mad.lo.s32 	%r869, %r868, %r29, %r80;
	mad.lo.s32 	%r870, %r869, %r31, %r79;
	mul.wide.s32 	%rd492, %r870, 4;
	add.s64 	%rd493, %rd5, %rd492;
	ld.global.f32 	%f929, [%rd493];
	ld.global.f32 	%f930, [%rd29+12];
	fma.rn.f32 	%f2343, %f929, %f930, %f2343;
$L__BB0_87:
	@%p259 bra 	$L__BB0_89;
	add.s32 	%r871, %r2202, %r81;
	add.s32 	%r872, %r871, 4;
	mad.lo.s32 	%r873, %r872, %r29, %r80;
	mad.lo.s32 	%r874, %r873, %r31, %r79;
	mul.wide.s32 	%rd494, %r874, 4;
	add.s64 	%rd495, %rd5, %rd494;
	ld.global.f32 	%f931, [%rd495];
	ld.global.f32 	%f932, [%rd29+16];
	fma.rn.f32 	%f2343, %f931, %f932, %f2343;
$L__BB0_89:
	@%p259 bra 	$L__BB0_91;
	add.s32 	%r875, %r2202, %r81;
	add.s32 	%r876, %r875, 5;
	mad.lo.s32 	%r877, %r876, %r29, %r80;
	mad.lo.s32 	%r878, %r877, %r31, %r79;
	mul.wide.s32 	%rd496, %r878, 4;
	add.s64 	%rd497, %rd5, %rd496;
	ld.global.f32 	%f933, [%rd497];
	ld.global.f32 	%f934, [%rd29+20];
	fma.rn.f32 	%f2343, %f933, %f934, %f2343;
$L__BB0_91:
	@%p259 bra 	$L__BB0_93;
	add.s32 	%r879, %r2202, %r81;
	add.s32 	%r880, %r879, 6;
	mad.lo.s32 	%r881, %r880, %r29, %r80;
	mad.lo.s32 	%r882, %r881, %r31, %r79;
	mul.wide.s32 	%rd498, %r882, 4;
	add.s64 	%rd499, %rd5, %rd498;
	ld.global.f32 	%f935, [%rd499];
	ld.global.f32 	%f936, [%rd29+24];
	fma.rn.f32 	%f2343, %f935, %f936, %f2343;
$L__BB0_93:
	@%p259 bra 	$L__BB0_95;
	add.s32 	%r883, %r2202, %r81;
	add.s32 	%r884, %r883, 7;
	mad.lo.s32 	%r885, %r884, %r29, %r80;
	mad.lo.s32 	%r886, %r885, %r31, %r79;
	mul.wide.s32 	%rd500, %r886, 4;
	add.s64 	%rd501, %rd5, %rd500;
	ld.global.f32 	%f937, [%rd501];
	ld.global.f32 	%f938, [%rd29+28];
	fma.rn.f32 	%f2343, %f937, %f938, %f2343;
$L__BB0_95:
	add.s32 	%r2202, %r2202, 8;
	setp.ne.s32 	%p267, %r2202, 128;
	@%p267 bra 	$L__BB0_79;
	st.global.f32 	[%rd14], %f2343;
$L__BB0_97:
	setp.ge.s32 	%p268, %r1, %r48;
	bar.sync 	0;
	@%p268 bra 	$L__BB0_99;
	ld.global.f32 	%f939, [%rd14];
	ld.global.f32 	%f940, [%rd11+1024];
	ld.global.f32 	%f941, [%rd10+1024];
	ld.global.f32 	%f942, [%rd9+1024];
	ld.global.f32 	%f943, [%rd8+1024];
	add.f32 	%f944, %f943, 0f3727C5AC;
	sqrt.rn.f32 	%f945, %f944;
	setp.geu.f32 	%p269, %f945, 0f322BCC77;
	abs.f32 	%f946, %f945;
	setp.ne.f32 	%p270, %f946, 0f7F800000;
	selp.f32 	%f948, %f945, 0f3F800000, %p270;
	selp.f32 	%f949, %f948, 0f3F800000, %p269;
	sub.f32 	%f950, %f939, %f942;
	div.rn.f32 	%f951, %f950, %f949;
	fma.rn.f32 	%f952, %f940, %f951, %f941;
	mul.wide.s32 	%rd502, %r1, 4;
	add.s64 	%rd503, %rd7, %rd502;
	st.global.f32 	[%rd503], %f952;
$L__BB0_99:
	setp.ge.s32 	%p271, %r1, %r48;
	bar.sync 	0;
	@%p271 bra 	$L__BB0_101;
	mul.wide.s32 	%rd504, %r1, 4;
	add.s64 	%rd505, %rd7, %rd504;
	ld.global.f32 	%f953, [%rd505];
	fma.rn.f32 	%f954, %f953, 0fBBBB989D, 0f3F000000;
	cvt.sat.f32.f32 	%f955, %f954;
	mov.f32 	%f956, 0f4B400001;
	mov.f32 	%f957, 0f437C0000;
	fma.rm.f32 	%f958, %f955, %f957, %f956;
	add.f32 	%f959, %f958, 0fCB40007F;
	neg.f32 	%f960, %f959;
	fma.rn.f32 	%f961, %f953, 0fBFB8AA3B, %f960;
	fma.rn.f32 	%f962, %f953, 0fB2A57060, %f961;
	mov.b32 	%r887, %f958;
	shl.b32 	%r888, %r887, 23;
	mov.b32 	%f963, %r888;
	ex2.approx.ftz.f32 	%f964, %f962;
	fma.rn.f32 	%f965, %f964, %f963, 0f3F800000;
	div.rn.f32 	%f966, %f953, %f965;
	add.s64 	%rd506, %rd3, %rd504;
	st.global.f32 	[%rd506], %f966;
$L__BB0_101:
	setp.ge.s32 	%p272, %r1, %r48;
	bar.sync 	0;
	bar.sync 	0;
	@%p272 bra 	$L__BB0_103;
	mul.wide.s32 	%rd507, %r1, 4;
	add.s64 	%rd508, %rd4, %rd507;
	ld.global.f32 	%f967, [%rd508];
	add.s64 	%rd509, %rd2, %rd507;
	st.global.f32 	[%rd509], %f967;
$L__BB0_103:
	bar.sync 	0;
	mul.lo.s32 	%r85, %r31, %r29;
	mul.wide.s32 	%rd511, %r1, 4;
	add.s64 	%rd30, %rd7, %rd511;
	add.s64 	%rd1251, %rd1, 70942720;
	add.s64 	%rd1250, %rd1, 81428484;
	add.s64 	%rd1249, %rd1, 68845568;
	add.s64 	%rd1248, %rd1, 79331332;
	add.s64 	%rd1247, %rd1, 75137028;
	add.s64 	%rd1246, %rd1, 17334272;
	add.s64 	%rd1245, %rd1, 17989636;
	add.s64 	%rd1244, %rd1, 7897120;
	add.s64 	%rd1243, %rd1, 7897116;
	add.s64 	%rd1242, %rd1, 7897112;
	add.s64 	%rd1241, %rd1, 7897108;
	add.s64 	%rd1240, %rd1, 7897104;
	add.s64 	%rd1239, %rd1, 7897100;
	add.s64 	%rd1238, %rd1, 7897096;
	add.s64 	%rd1237, %rd1, 7897092;
	add.s64 	%rd1236, %rd1, 7897088;
	add.s64 	%rd1235, %rd1, 8290308;
	add.s64 	%rd1234, %rd1, 3833884;
	add.s64 	%rd1233, %rd1, 3670016;
	add.s64 	%rd1231, %rd1, 1409052;
	add.s64 	%rd1252, %rd8, 1280;
	add.s64 	%rd1253, %rd9, 1280;
	add.s64 	%rd1254, %rd10, 1280;
	add.s64 	%rd1255, %rd11, 1280;
	add.s64 	%rd1256, %rd12, 1280;
	add.s64 	%rd1257, %rd1, 1245184;
	mov.b32 	%r2203, 0;
	mov.b64 	%rd1232, 0;
	shl.b32 	%r87, %r29, 6;
$L__BB0_104:
	mov.u64 	%rd83, %rd1257;
	mov.u64 	%rd82, %rd1256;
	mov.u64 	%rd81, %rd1255;
	mov.u64 	%rd80, %rd1254;
	mov.u64 	%rd79, %rd1253;
	mov.u64 	%rd78, %rd1252;
	mov.u64 	%rd1277, %rd1251;
	mov.u64 	%rd1276, %rd1250;
	mov.u64 	%rd1275, %rd1249;
	mov.u64 	%rd1274, %rd1248;
	mov.u64 	%rd1273, %rd1247;
	mov.u64 	%rd1272, %rd1246;
	mov.u64 	%rd1271, %rd1245;
	mov.u64 	%rd1270, %rd1244;
	mov.u64 	%rd1269, %rd1243;
	mov.u64 	%rd1268, %rd1242;
	mov.u64 	%rd1267, %rd1241;
	mov.u64 	%rd1266, %rd1240;
	mov.u64 	%rd1265, %rd1239;
	mov.u64 	%rd1264, %rd1238;
	mov.u64 	%rd1263, %rd1237;
	mov.u64 	%rd1262, %rd1236;
	mov.u64 	%rd1261, %rd1235;
	mov.u64 	%rd1260, %rd1234;
	mov.u64 	%rd1259, %rd1231;
	setp.ge.s32 	%p273, %r1, %r48;
	@%p273 bra 	$L__BB0_124;
	div.s32 	%r891, %r1, %r31;
	mul.lo.s32 	%r892, %r891, %r31;
	sub.s32 	%r893, %r1, %r892;
	rem.s32 	%r894, %r891, %r29;
	div.s32 	%r895, %r1, %r85;
	shr.s32 	%r896, %r895, 31;
	shr.u32 	%r897, %r896, 26;
	add.s32 	%r898, %r895, %r897;
	and.b32  	%r899, %r898, -64;
	sub.s32 	%r900, %r895, %r899;
	mul.lo.s32 	%r901, %r87, %r31;
	div.s32 	%r902, %r1, %r901;
	mul.wide.s32 	%rd512, %r900, 4;
	add.s64 	%rd513, %rd82, %rd512;
	ld.global.f32 	%f2352, [%rd513];
	setp.gt.s32 	%p274, %r894, -1;
	setp.le.s32 	%p275, %r894, %r28;
	and.pred  	%p276, %p274, %p275;
	setp.gt.s32 	%p277, %r893, -1;
	setp.le.s32 	%p278, %r893, %r30;
	and.pred  	%p279, %p277, %p278;
	and.pred  	%p18, %p279, %p276;
	shl.b32 	%r903, %r902, 6;
	shl.b32 	%r2211, %r900, 6;
	mad.lo.s32 	%r904, %r87, %r902, %r894;
	mad.lo.s32 	%r2212, %r31, %r904, %r893;
	mad.lo.s32 	%r905, %r29, %r903, %r29;
	add.s32 	%r906, %r894, %r905;
	mad.lo.s32 	%r2210, %r31, %r906, %r893;
	mul.wide.s32 	%rd514, %r2211, 4;
	add.s64 	%rd515, %rd83, %rd514;
	add.s64 	%rd1258, %rd515, 16;
	or.b32  	%r907, %r903, 2;
	mad.lo.s32 	%r908, %r29, %r907, %r894;
	mad.lo.s32 	%r2209, %r31, %r908, %r893;
	or.b32  	%r909, %r903, 3;
	mad.lo.s32 	%r910, %r29, %r909, %r894;
	mad.lo.s32 	%r2208, %r31, %r910, %r893;
	or.b32  	%r911, %r903, 4;
	mad.lo.s32 	%r912, %r29, %r911, %r894;
	mad.lo.s32 	%r2207, %r31, %r912, %r893;
	or.b32  	%r913, %r903, 7;
	mad.lo.s32 	%r914, %r29, %r913, %r894;
	mad.lo.s32 	%r2206, %r31, %r914, %r893;
	or.b32  	%r915, %r903, 6;
	mad.lo.s32 	%r916, %r29, %r915, %r894;
	mad.lo.s32 	%r2205, %r31, %r916, %r893;
	or.b32  	%r917, %r903, 5;
	mad.lo.s32 	%r918, %r29, %r917, %r894;
	mad.lo.s32 	%r2204, %r31, %r918, %r893;
	mov.b32 	%r2213, 0;
	not.pred 	%p280, %p18;
$L__BB0_106:
	@%p280 bra 	$L__BB0_108;
	mul.wide.s32 	%rd516, %r2212, 4;
	add.s64 	%rd517, %rd2, %rd516;
	ld.global.f32 	%f968, [%rd517];
	mul.wide.s32 	%rd518, %r2211, 4;
	add.s64 	%rd519, %rd83, %rd518;
	ld.global.f32 	%f969, [%rd519];
	fma.rn.f32 	%f2352, %f968, %f969, %f2352;
$L__BB0_108:
	@%p280 bra 	$L__BB0_110;
	mul.wide.s32 	%rd520, %r2210, 4;
	add.s64 	%rd521, %rd2, %rd520;
	ld.global.f32 	%f970, [%rd521];
	ld.global.f32 	%f971, [%rd1258+-12];
	fma.rn.f32 	%f2352, %f970, %f971, %f2352;
$L__BB0_110:
	@%p280 bra 	$L__BB0_112;
	mul.wide.s32 	%rd522, %r2209, 4;
	add.s64 	%rd523, %rd2, %rd522;
	ld.global.f32 	%f972, [%rd523];
	ld.global.f32 	%f973, [%rd1258+-8];
	fma.rn.f32 	%f2352, %f972, %f973, %f2352;
$L__BB0_112:
	@%p280 bra 	$L__BB0_114;
	mul.wide.s32 	%rd524, %r2208, 4;
	add.s64 	%rd525, %rd2, %rd524;
	ld.global.f32 	%f974, [%rd525];
	ld.global.f32 	%f975, [%rd1258+-4];
	fma.rn.f32 	%f2352, %f974, %f975, %f2352;
$L__BB0_114:
	@%p280 bra 	$L__BB0_116;
	mul.wide.s32 	%rd526, %r2207, 4;
	add.s64 	%rd527, %rd2, %rd526;
	ld.global.f32 	%f976, [%rd527];
	ld.global.f32 	%f977, [%rd1258];
	fma.rn.f32 	%f2352, %f976, %f977, %f2352;
$L__BB0_116:
	@%p280 bra 	$L__BB0_118;
	mul.wide.s32 	%rd528, %r2204, 4;
	add.s64 	%rd529, %rd2, %rd528;
	ld.global.f32 	%f978, [%rd529];
	ld.global.f32 	%f979, [%rd1258+4];
	fma.rn.f32 	%f2352, %f978, %f979, %f2352;
$L__BB0_118:
	@%p280 bra 	$L__BB0_120;
	mul.wide.s32 	%rd530, %r2205, 4;
	add.s64 	%rd531, %rd2, %rd530;
	ld.global.f32 	%f980, [%rd531];
	ld.global.f32 	%f981, [%rd1258+8];
	fma.rn.f32 	%f2352, %f980, %f981, %f2352;
$L__BB0_120:
	@%p280 bra 	$L__BB0_122;
	mul.wide.s32 	%rd532, %r2206, 4;
	add.s64 	%rd533, %rd2, %rd532;
	ld.global.f32 	%f982, [%rd533];
	ld.global.f32 	%f983, [%rd1258+12];
	fma.rn.f32 	%f2352, %f982, %f983, %f2352;
$L__BB0_122:
	add.s32 	%r2213, %r2213, 8;
	shl.b32 	%r919, %r28, 3;
	add.s32 	%r920, %r919, 8;
	mul.lo.s32 	%r921, %r920, %r31;
	add.s32 	%r2212, %r2212, %r921;
	add.s32 	%r2211, %r2211, 8;
	add.s32 	%r2210, %r2210, %r921;
	add.s64 	%rd1258, %rd1258, 32;
	add.s32 	%r2209, %r2209, %r921;
	add.s32 	%r2208, %r2208, %r921;
	add.s32 	%r2207, %r2207, %r921;
	add.s32 	%r2206, %r2206, %r921;
	add.s32 	%r2205, %r2205, %r921;
	add.s32 	%r2204, %r2204, %r921;
	setp.ne.s32 	%p288, %r2213, 64;
	@%p288 bra 	$L__BB0_106;
	st.global.f32 	[%rd14], %f2352;
$L__BB0_124:
	mul.wide.s32 	%rd534, %r48, 4;
	add.s64 	%rd87, %rd14, %rd534;
	bar.sync 	0;
	@%p273 bra 	$L__BB0_126;
	ld.global.f32 	%f984, [%rd14];
	ld.global.f32 	%f985, [%rd81];
	ld.global.f32 	%f986, [%rd80];
	ld.global.f32 	%f987, [%rd79];
	ld.global.f32 	%f988, [%rd78];
	add.f32 	%f989, %f988, 0f3727C5AC;
	sqrt.rn.f32 	%f990, %f989;
	setp.geu.f32 	%p290, %f990, 0f322BCC77;
	abs.f32 	%f991, %f990;
	setp.ne.f32 	%p291, %f991, 0f7F800000;
	selp.f32 	%f993, %f990, 0f3F800000, %p291;
	selp.f32 	%f994, %f993, 0f3F800000, %p290;
	sub.f32 	%f995, %f984, %f987;
	div.rn.f32 	%f996, %f995, %f994;
	fma.rn.f32 	%f997, %f985, %f996, %f986;
	st.global.f32 	[%rd87], %f997;
$L__BB0_126:
	bar.sync 	0;
	@%p273 bra 	$L__BB0_128;
	ld.global.f32 	%f998, [%rd87];
	fma.rn.f32 	%f999, %f998, 0fBBBB989D, 0f3F000000;
	cvt.sat.f32.f32 	%f1000, %f999;
	mov.f32 	%f1001, 0f4B400001;
	mov.f32 	%f1002, 0f437C0000;
	fma.rm.f32 	%f1003, %f1000, %f1002, %f1001;
	add.f32 	%f1004, %f1003, 0fCB40007F;
	neg.f32 	%f1005, %f1004;
	fma.rn.f32 	%f1006, %f998, 0fBFB8AA3B, %f1005;
	fma.rn.f32 	%f1007, %f998, 0fB2A57060, %f1006;
	mov.b32 	%r922, %f1003;
	shl.b32 	%r923, %r922, 23;
	mov.b32 	%f1008, %r923;
	ex2.approx.ftz.f32 	%f1009, %f1007;
	fma.rn.f32 	%f1010, %f1009, %f1008, 0f3F800000;
	div.rn.f32 	%f1011, %f998, %f1010;
	mul.wide.s32 	%rd535, %r1, 4;
	add.s64 	%rd536, %rd6, %rd535;
	st.global.f32 	[%rd536], %f1011;
$L__BB0_128:
	bar.sync 	0;
	bar.sync 	0;
	@%p273 bra 	$L__BB0_150;
	div.s32 	%r925, %r1, %r31;
	mul.lo.s32 	%r926, %r925, %r31;
	sub.s32 	%r927, %r1, %r926;
	rem.s32 	%r117, %r925, %r29;
	div.s32 	%r928, %r1, %r85;
	shr.s32 	%r929, %r928, 31;
	shr.u32 	%r930, %r929, 26;
	add.s32 	%r931, %r928, %r930;
	and.b32  	%r932, %r931, -64;
	sub.s32 	%r933, %r928, %r932;
	mul.lo.s32 	%r934, %r87, %r31;
	div.s32 	%r935, %r1, %r934;
	mul.wide.s32 	%rd537, %r933, 4;
	add.s64 	%rd538, %rd82, %rd537;
	ld.global.f32 	%f2361, [%rd538+256];
	add.s32 	%r118, %r117, -1;
	add.s32 	%r119, %r927, -1;
	shl.b32 	%r120, %r935, 6;
	mul.lo.s32 	%r121, %r933, 576;
	setp.gt.s32 	%p294, %r117, 0;
	setp.le.s32 	%p295, %r118, %r28;
	and.pred  	%p296, %p294, %p295;
	setp.gt.s32 	%p297, %r927, 0;
	setp.le.s32 	%p298, %r119, %r30;
	and.pred  	%p299, %p297, %p298;
	and.pred  	%p19, %p296, %p299;
	setp.gt.s32 	%p301, %r927, -1;
	setp.le.s32 	%p302, %r927, %r30;
	and.pred  	%p303, %p301, %p302;
	and.pred  	%p20, %p296, %p303;
	setp.gt.s32 	%p304, %r927, -2;
	setp.lt.s32 	%p305, %r927, %r30;
	and.pred  	%p306, %p304, %p305;
	and.pred  	%p21, %p296, %p306;
	setp.gt.s32 	%p307, %r117, -1;
	setp.le.s32 	%p308, %r117, %r28;
	and.pred  	%p309, %p307, %p308;
	and.pred  	%p22, %p309, %p299;
	and.pred  	%p23, %p309, %p303;
	and.pred  	%p24, %p309, %p306;
	setp.gt.s32 	%p310, %r117, -2;
	setp.lt.s32 	%p311, %r117, %r28;
	and.pred  	%p312, %p310, %p311;
	and.pred  	%p25, %p312, %p299;
	and.pred  	%p26, %p312, %p303;
	and.pred  	%p27, %p312, %p306;
	mov.b32 	%r2214, 0;
	not.pred 	%p313, %p19;
	not.pred 	%p314, %p20;
	not.pred 	%p315, %p21;
	not.pred 	%p316, %p22;
	not.pred 	%p317, %p23;
	not.pred 	%p318, %p24;
	not.pred 	%p319, %p25;
	not.pred 	%p320, %p26;
	not.pred 	%p321, %p27;
$L__BB0_130:
	add.s32 	%r936, %r2214, %r120;
	mul.lo.s32 	%r123, %r936, %r29;
	mad.lo.s32 	%r937, %r2214, 9, %r121;
	add.s32 	%r124, %r123, %r118;
	mad.lo.s32 	%r938, %r124, %r31, %r119;
	mul.wide.s32 	%rd539, %r938, 4;
	add.s64 	%rd88, %rd6, %rd539;
	mul.wide.s32 	%rd540, %r937, 4;
	add.s64 	%rd89, %rd83, %rd540;
	@%p313 bra 	$L__BB0_132;
	ld.global.f32 	%f1012, [%rd88];
	ld.global.f32 	%f1013, [%rd89+16384];
	fma.rn.f32 	%f2361, %f1012, %f1013, %f2361;
$L__BB0_132:
	@%p314 bra 	$L__BB0_134;
	ld.global.f32 	%f1014, [%rd88+4];
	ld.global.f32 	%f1015, [%rd89+16388];
	fma.rn.f32 	%f2361, %f1014, %f1015, %f2361;
$L__BB0_134:
	@%p315 bra 	$L__BB0_136;
	ld.global.f32 	%f1016, [%rd88+8];
	ld.global.f32 	%f1017, [%rd89+16392];
	fma.rn.f32 	%f2361, %f1016, %f1017, %f2361;
$L__BB0_136:
	add.s32 	%r939, %r123, %r117;
	mad.lo.s32 	%r940, %r939, %r31, %r119;
	mul.wide.s32 	%rd541, %r940, 4;
	add.s64 	%rd90, %rd6, %rd541;
	@%p316 bra 	$L__BB0_138;
	ld.global.f32 	%f1018, [%rd90];
	ld.global.f32 	%f1019, [%rd89+16396];
	fma.rn.f32 	%f2361, %f1018, %f1019, %f2361;
$L__BB0_138:
	@%p317 bra 	$L__BB0_140;
	ld.global.f32 	%f1020, [%rd90+4];
	ld.global.f32 	%f1021, [%rd89+16400];
	fma.rn.f32 	%f2361, %f1020, %f1021, %f2361;
$L__BB0_140:
	@%p318 bra 	$L__BB0_142;
	ld.global.f32 	%f1022, [%rd90+8];
	ld.global.f32 	%f1023, [%rd89+16404];
	fma.rn.f32 	%f2361, %f1022, %f1023, %f2361;
$L__BB0_142:
	add.s32 	%r941, %r124, 2;
	mad.lo.s32 	%r942, %r941, %r31, %r119;
	mul.wide.s32 	%rd542, %r942, 4;
	add.s64 	%rd91, %rd6, %rd542;
	@%p319 bra 	$L__BB0_144;
	ld.global.f32 	%f1024, [%rd91];
	ld.global.f32 	%f1025, [%rd89+16408];
	fma.rn.f32 	%f2361, %f1024, %f1025, %f2361;
$L__BB0_144:
	@%p320 bra 	$L__BB0_146;
	ld.global.f32 	%f1026, [%rd91+4];
	ld.global.f32 	%f1027, [%rd89+16412];
	fma.rn.f32 	%f2361, %f1026, %f1027, %f2361;
$L__BB0_146:
	@%p321 bra 	$L__BB0_148;
	ld.global.f32 	%f1028, [%rd91+8];
	ld.global.f32 	%f1029, [%rd89+16416];
	fma.rn.f32 	%f2361, %f1028, %f1029, %f2361;
$L__BB0_148:
	add.s32 	%r2214, %r2214, 1;
	setp.ne.s32 	%p322, %r2214, 64;
	@%p322 bra 	$L__BB0_130;
	st.global.f32 	[%rd30], %f2361;
$L__BB0_150:
	mul.wide.s32 	%rd543, %r48, 4;
	add.s64 	%rd92, %rd30, %rd543;
	setp.ge.s32 	%p323, %r1, %r48;
	bar.sync 	0;
	@%p323 bra 	$L__BB0_152;
	ld.global.f32 	%f1030, [%rd30];
	ld.global.f32 	%f1031, [%rd81+256];
	ld.global.f32 	%f1032, [%rd80+256];
	ld.global.f32 	%f1033, [%rd79+256];
	ld.global.f32 	%f1034, [%rd78+256];
	add.f32 	%f1035, %f1034, 0f3727C5AC;
	sqrt.rn.f32 	%f1036, %f1035;
	setp.geu.f32 	%p324, %f1036, 0f322BCC77;
	abs.f32 	%f1037, %f1036;
	setp.ne.f32 	%p325, %f1037, 0f7F800000;
	selp.f32 	%f1039, %f1036, 0f3F800000, %p325;
	selp.f32 	%f1040, %f1039, 0f3F800000, %p324;
	sub.f32 	%f1041, %f1030, %f1033;
	div.rn.f32 	%f1042, %f1041, %f1040;
	fma.rn.f32 	%f1043, %f1031, %f1042, %f1032;
	st.global.f32 	[%rd92], %f1043;
$L__BB0_152:
	mul.wide.s32 	%rd544, %r1, 4;
	add.s64 	%rd93, %rd5, %rd544;
	bar.sync 	0;
	@%p323 bra 	$L__BB0_154;
	ld.global.f32 	%f1044, [%rd92];
	fma.rn.f32 	%f1045, %f1044, 0fBBBB989D, 0f3F000000;
	cvt.sat.f32.f32 	%f1046, %f1045;
	mov.f32 	%f1047, 0f4B400001;
	mov.f32 	%f1048, 0f437C0000;
	fma.rm.f32 	%f1049, %f1046, %f1048, %f1047;
	add.f32 	%f1050, %f1049, 0fCB40007F;
	neg.f32 	%f1051, %f1050;
	fma.rn.f32 	%f1052, %f1044, 0fBFB8AA3B, %f1051;
	fma.rn.f32 	%f1053, %f1044, 0fB2A57060, %f1052;
	mov.b32 	%r943, %f1049;
	shl.b32 	%r944, %r943, 23;
	mov.b32 	%f1054, %r944;
	ex2.approx.ftz.f32 	%f1055, %f1053;
	fma.rn.f32 	%f1056, %f1055, %f1054, 0f3F800000;
	div.rn.f32 	%f1057, %f1044, %f1056;
	st.global.f32 	[%rd93], %f1057;
$L__BB0_154:
	bar.sync 	0;
	bar.sync 	0;
	@%p323 bra 	$L__BB0_156;
	ld.global.f32 	%f1058, [%rd93];
	mul.wide.s32 	%rd545, %r1, 4;
	add.s64 	%rd546, %rd2, %rd545;
	ld.global.f32 	%f1059, [%rd546];
	add.f32 	%f1060, %f1058, %f1059;
	st.global.f32 	[%rd546], %f1060;
$L__BB0_156:
	bar.sync 	0;
	bar.sync 	0;
	add.s64 	%rd1257, %rd83, 163840;
	add.s64 	%rd1256, %rd82, 512;
	add.s64 	%rd1255, %rd81, 512;
	add.s64 	%rd1254, %rd80, 512;
	add.s64 	%rd1253, %rd79, 512;
	add.s64 	%rd1252, %rd78, 512;
	add.s32 	%r2203, %r2203, 1;
	setp.ne.s32 	%p328, %r2203, 3;
	add.s64 	%rd1251, %rd1277, 163840;
	add.s64 	%rd1250, %rd1276, 163840;
	add.s64 	%rd1249, %rd1275, 163840;
	add.s64 	%rd1248, %rd1274, 163840;
	add.s64 	%rd1247, %rd1273, 163840;
	add.s64 	%rd1246, %rd1272, 163840;
	add.s64 	%rd1245, %rd1271, 163840;
	add.s64 	%rd1244, %rd1270, 163840;
	add.s64 	%rd1243, %rd1269, 163840;
	add.s64 	%rd1242, %rd1268, 163840;
	add.s64 	%rd1241, %rd1267, 163840;
	add.s64 	%rd1240, %rd1266, 163840;
	add.s64 	%rd1239, %rd1265, 163840;
	add.s64 	%rd1238, %rd1264, 163840;
	add.s64 	%rd1237, %rd1263, 163840;
	add.s64 	%rd1236, %rd1262, 163840;
	add.s64 	%rd1235, %rd1261, 163840;
	add.s64 	%rd1234, %rd1260, 163840;
	add.s64 	%rd1233, %rd1233, 163840;
	add.s64 	%rd1232, %rd1232, 163840;
	add.s64 	%rd1231, %rd1259, 163840;
	@%p328 bra 	$L__BB0_104;
	ld.param.u64 	%rd1228, [_Z14full_inferencePfS_PKfS1_S1_S1_S1_S1_iiiiS_S_S_S_S_S_S__param_17];
	cvta.to.global.u64 	%rd121, %rd1228;
	mul.wide.s32 	%rd547, %r1, 4;
	add.s64 	%rd122, %rd6, %rd547;
	mul.lo.s32 	%r945, %r722, %r29;
	mul.lo.s32 	%r946, %r945, %r31;
	shl.b32 	%r127, %r946, 7;
	setp.ge.s32 	%p329, %r1, %r127;
	@%p329 bra 	$L__BB0_161;
	div.s32 	%r947, %r1, %r31;
	mul.lo.s32 	%r948, %r947, %r31;
	sub.s32 	%r128, %r1, %r948;
	rem.s32 	%r129, %r947, %r29;
	div.s32 	%r949, %r1, %r85;
	shr.s32 	%r950, %r949, 31;
	shr.u32 	%r951, %r950, 25;
	add.s32 	%r952, %r949, %r951;
	and.b32  	%r953, %r952, -128;
	sub.s32 	%r130, %r949, %r953;
	mul.lo.s32 	%r954, %r29, %r31;
	shl.b32 	%r955, %r954, 7;
	div.s32 	%r131, %r1, %r955;
	setp.gt.s32 	%p330, %r130, 63;
	@%p330 bra 	$L__BB0_160;
	shl.b32 	%r961, %r131, 6;
	add.s32 	%r962, %r961, %r130;
	mad.lo.s32 	%r963, %r962, %r29, %r129;
	mad.lo.s32 	%r964, %r963, %r31, %r128;
	mul.wide.s32 	%rd550, %r964, 4;
	add.s64 	%rd551, %rd2, %rd550;
	ld.global.f32 	%f1062, [%rd551];
	st.global.f32 	[%rd122], %f1062;
	bra.uni 	$L__BB0_161;
$L__BB0_160:
	shl.b32 	%r956, %r131, 6;
	add.s32 	%r957, %r130, %r956;
	add.s32 	%r958, %r957, -64;
	mad.lo.s32 	%r959, %r958, %r29, %r129;
	mad.lo.s32 	%r960, %r959, %r31, %r128;
	mul.wide.s32 	%rd548, %r960, 4;
	add.s64 	%rd549, %rd121, %rd548;
	ld.global.f32 	%f1061, [%rd549];
	st.global.f32 	[%rd122], %f1061;
$L__BB0_161:
	bar.sync 	0;
	@%p329 bra 	$L__BB0_181;
	div.s32 	%r966, %r1, %r31;
	mul.lo.s32 	%r967, %r966, %r31;
	sub.s32 	%r968, %r1, %r967;
	rem.s32 	%r969, %r966, %r29;
	div.s32 	%r970, %r1, %r85;
	shr.s32 	%r971, %r970, 31;
	shr.u32 	%r972, %r971, 25;
	add.s32 	%r973, %r970, %r972;
	and.b32  	%r974, %r973, -128;
	sub.s32 	%r975, %r970, %r974;
	mul.lo.s32 	%r976, %r29, %r31;
	shl.b32 	%r977, %r976, 7;
	div.s32 	%r978, %r1, %r977;
	mul.wide.s32 	%rd552, %r975, 4;
	add.s64 	%rd553, %rd82, %rd552;
	ld.global.f32 	%f2371, [%rd553+512];
	setp.gt.s32 	%p332, %r969, -1;
	setp.le.s32 	%p333, %r969, %r28;
	and.pred  	%p334, %p332, %p333;
	setp.gt.s32 	%p335, %r968, -1;
	setp.le.s32 	%p336, %r968, %r30;
	and.pred  	%p337, %p335, %p336;
	and.pred  	%p28, %p337, %p334;
	shl.b32 	%r979, %r978, 7;
	shl.b32 	%r2216, %r975, 7;
	mul.wide.s32 	%rd123, %r2216, 4;
	or.b32  	%r980, %r979, 7;
	mad.lo.s32 	%r981, %r980, %r29, %r969;
	mad.lo.s32 	%r2223, %r981, %r31, %r968;
	or.b32  	%r982, %r979, 6;
	mad.lo.s32 	%r983, %r982, %r29, %r969;
	mad.lo.s32 	%r2222, %r983, %r31, %r968;
	or.b32  	%r984, %r979, 5;
	mad.lo.s32 	%r985, %r984, %r29, %r969;
	mad.lo.s32 	%r2221, %r985, %r31, %r968;
	or.b32  	%r986, %r979, 4;
	mad.lo.s32 	%r987, %r986, %r29, %r969;
	mad.lo.s32 	%r2220, %r987, %r31, %r968;
	or.b32  	%r988, %r979, 3;
	mad.lo.s32 	%r989, %r988, %r29, %r969;
	mad.lo.s32 	%r2219, %r989, %r31, %r968;
	or.b32  	%r990, %r979, 2;
	mad.lo.s32 	%r991, %r990, %r29, %r969;
	mad.lo.s32 	%r2218, %r991, %r31, %r968;
	mad.lo.s32 	%r992, %r29, %r979, %r29;
	add.s32 	%r993, %r969, %r992;
	mad.lo.s32 	%r2217, %r993, %r31, %r968;
	mul.lo.s32 	%r994, %r978, %r29;
	shl.b32 	%r995, %r994, 7;
	add.s32 	%r996, %r969, %r995;
	mad.lo.s32 	%r2215, %r996, %r31, %r968;
	mov.b32 	%r2224, 0;
	not.pred 	%p338, %p28;
$L__BB0_163:
	@%p338 bra 	$L__BB0_165;
	mul.wide.s32 	%rd554, %r2215, 4;
	add.s64 	%rd555, %rd6, %rd554;
	ld.global.f32 	%f1063, [%rd555];
	mul.wide.s32 	%rd556, %r2216, 4;
	add.s64 	%rd557, %rd1257, %rd556;
	ld.global.f32 	%f1064, [%rd557];
	fma.rn.f32 	%f2371, %f1063, %f1064, %f2371;
$L__BB0_165:
	@%p338 bra 	$L__BB0_167;
	mul.wide.s32 	%rd558, %r2217, 4;
	add.s64 	%rd559, %rd6, %rd558;
	ld.global.f32 	%f1065, [%rd559];
	add.s64 	%rd560, %rd1259, %rd123;
	ld.global.f32 	%f1066, [%rd560+-24];
	fma.rn.f32 	%f2371, %f1065, %f1066, %f2371;
$L__BB0_167:
	@%p338 bra 	$L__BB0_169;
	mul.wide.s32 	%rd561, %r2218, 4;
	add.s64 	%rd562, %rd6, %rd561;
	ld.global.f32 	%f1067, [%rd562];
	add.s64 	%rd563, %rd1259, %rd123;
	ld.global.f32 	%f1068, [%rd563+-20];
	fma.rn.f32 	%f2371, %f1067, %f1068, %f2371;
$L__BB0_169:
	@%p338 bra 	$L__BB0_171;
	mul.wide.s32 	%rd564, %r2219, 4;
	add.s64 	%rd565, %rd6, %rd564;
	ld.global.f32 	%f1069, [%rd565];
	add.s64 	%rd566, %rd1259, %rd123;
	ld.global.f32 	%f1070, [%rd566+-16];
	fma.rn.f32 	%f2371, %f1069, %f1070, %f2371;
$L__BB0_171:
	@%p338 bra 	$L__BB0_173;
	mul.wide.s32 	%rd567, %r2220, 4;
	add.s64 	%rd568, %rd6, %rd567;
	ld.global.f32 	%f1071, [%rd568];
	add.s64 	%rd569, %rd1259, %rd123;
	ld.global.f32 	%f1072, [%rd569+-12];
	fma.rn.f32 	%f2371, %f1071, %f1072, %f2371;
$L__BB0_173:
	@%p338 bra 	$L__BB0_175;
	mul.wide.s32 	%rd570, %r2221, 4;
	add.s64 	%rd571, %rd6, %rd570;
	ld.global.f32 	%f1073, [%rd571];
	add.s64 	%rd572, %rd1259, %rd123;
	ld.global.f32 	%f1074, [%rd572+-8];
	fma.rn.f32 	%f2371, %f1073, %f1074, %f2371;
$L__BB0_175:
	@%p338 bra 	$L__BB0_177;
	mul.wide.s32 	%rd573, %r2222, 4;
	add.s64 	%rd574, %rd6, %rd573;
	ld.global.f32 	%f1075, [%rd574];
	add.s64 	%rd575, %rd1259, %rd123;
	ld.global.f32 	%f1076, [%rd575+-4];
	fma.rn.f32 	%f2371, %f1075, %f1076, %f2371;
$L__BB0_177:
	@%p338 bra 	$L__BB0_179;
	mul.wide.s32 	%rd576, %r2223, 4;
	add.s64 	%rd577, %rd6, %rd576;
	ld.global.f32 	%f1077, [%rd577];
	add.s64 	%rd578, %rd1259, %rd123;
	ld.global.f32 	%f1078, [%rd578];
	fma.rn.f32 	%f2371, %f1077, %f1078, %f2371;
$L__BB0_179:
	add.s32 	%r2224, %r2224, 8;
	add.s64 	%rd1259, %rd1259, 32;
	shl.b32 	%r997, %r28, 3;
	add.s32 	%r998, %r997, 8;
	mul.lo.s32 	%r999, %r998, %r31;
	add.s32 	%r2223, %r2223, %r999;
	add.s32 	%r2222, %r2222, %r999;
	add.s32 	%r2221, %r2221, %r999;
	add.s32 	%r2220, %r2220, %r999;
	add.s32 	%r2219, %r2219, %r999;
	add.s32 	%r2218, %r2218, %r999;
	add.s32 	%r2217, %r2217, %r999;
	add.s32 	%r2216, %r2216, 8;
	add.s32 	%r2215, %r2215, %r999;
	setp.ne.s32 	%p346, %r2224, 128;
	@%p346 bra 	$L__BB0_163;
	st.global.f32 	[%rd14], %f2371;
$L__BB0_181:
	bar.sync 	0;
	@%p329 bra 	$L__BB0_183;
	ld.global.f32 	%f1079, [%rd14];
	ld.global.f32 	%f1080, [%rd1255];
	ld.global.f32 	%f1081, [%rd1254];
	ld.global.f32 	%f1082, [%rd1253];
	ld.global.f32 	%f1083, [%rd1252];
	add.f32 	%f1084, %f1083, 0f3727C5AC;
	sqrt.rn.f32 	%f1085, %f1084;
	setp.geu.f32 	%p348, %f1085, 0f322BCC77;
	abs.f32 	%f1086, %f1085;
	setp.ne.f32 	%p349, %f1086, 0f7F800000;
	selp.f32 	%f1088, %f1085, 0f3F800000, %p349;
	selp.f32 	%f1089, %f1088, 0f3F800000, %p348;
	sub.f32 	%f1090, %f1079, %f1082;
	div.rn.f32 	%f1091, %f1090, %f1089;
	fma.rn.f32 	%f1092, %f1080, %f1091, %f1081;
	st.global.f32 	[%rd30], %f1092;
$L__BB0_183:
	bar.sync 	0;
	@%p329 bra 	$L__BB0_185;
	ld.global.f32 	%f1093, [%rd30];
	fma.rn.f32 	%f1094, %f1093, 0fBBBB989D, 0f3F000000;
	cvt.sat.f32.f32 	%f1095, %f1094;
	mov.f32 	%f1096, 0f4B400001;
	mov.f32 	%f1097, 0f437C0000;
	fma.rm.f32 	%f1098, %f1095, %f1097, %f1096;
	add.f32 	%f1099, %f1098, 0fCB40007F;
	neg.f32 	%f1100, %f1099;
	fma.rn.f32 	%f1101, %f1093, 0fBFB8AA3B, %f1100;
	fma.rn.f32 	%f1102, %f1093, 0fB2A57060, %f1101;
	mov.b32 	%r1000, %f1098;
	shl.b32 	%r1001, %r1000, 23;
	mov.b32 	%f1103, %r1001;
	ex2.approx.ftz.f32 	%f1104, %f1102;
	fma.rn.f32 	%f1105, %f1104, %f1103, 0f3F800000;
	div.rn.f32 	%f1106, %f1093, %f1105;
	mul.wide.s32 	%rd579, %r1, 4;
	add.s64 	%rd580, %rd5, %rd579;
	st.global.f32 	[%rd580], %f1106;
$L__BB0_185:
	add.u64 	%rd126, %SPL, 0;
	setp.ne.s32 	%p351, %r1, 0;
	bar.sync 	0;
	bar.sync 	0;
	@%p351 bra 	$L__BB0_187;
	mov.b32 	%r1002, 128;
	st.local.v2.u32 	[%rd126], {%r1002, %r29};
	st.local.u32 	[%rd126+8], %r31;
	mov.u64 	%rd582, $str$2;
	cvta.global.u64 	%rd583, %rd582;
	add.u64 	%rd584, %SP, 0;
	{ // callseq 2, 0
	.param .b64 param0;
	st.param.b64 	[param0], %rd583;
	.param .b64 param1;
	st.param.b64 	[param1], %rd584;
	.param .b32 retval0;
	call.uni (retval0), 
	vprintf, 
	(
	param0, 
	param1
	);
	ld.param.b32 	%r1003, [retval0];
	} // callseq 2
$L__BB0_187:
	shr.s32 	%r1005, %r2, 31;
	shr.u32 	%r1006, %r1005, 29;
	add.s32 	%r1007, %r2, %r1006;
	shr.s32 	%r161, %r1007, 3;
	add.s32 	%r162, %r161, 1;
	shr.s32 	%r1008, %r5, 31;
	shr.u32 	%r1009, %r1008, 29;
	add.s32 	%r1010, %r5, %r1009;
	shr.s32 	%r163, %r1010, 3;
	add.s32 	%r164, %r163, 1;
	mad.lo.s32 	%r1011, %r722, %r161, %r722;
	shl.b32 	%r1012, %r1011, 8;
	mad.lo.s32 	%r165, %r1012, %r163, %r1012;
	setp.ge.s32 	%p352, %r1, %r165;
	@%p352 bra 	$L__BB0_209;
	div.s32 	%r1014, %r1, %r164;
	mul.lo.s32 	%r1015, %r1014, %r164;
	sub.s32 	%r1016, %r1, %r1015;
	rem.s32 	%r1017, %r1014, %r162;
	mul.lo.s32 	%r1018, %r164, %r162;
	div.s32 	%r1019, %r1, %r1018;
	shr.s32 	%r1020, %r1019, 31;
	shr.u32 	%r1021, %r1020, 24;
	add.s32 	%r1022, %r1019, %r1021;
	and.b32  	%r1023, %r1022, -256;
	sub.s32 	%r1024, %r1019, %r1023;
	shl.b32 	%r1025, %r1018, 8;
	div.s32 	%r1026, %r1, %r1025;
	mul.wide.s32 	%rd585, %r1024, 4;
	add.s64 	%rd586, %rd82, %rd585;
	ld.global.f32 	%f2380, [%rd586+1024];
	shl.b32 	%r1027, %r1017, 1;
	add.s32 	%r1028, %r1027, -1;
	shl.b32 	%r1029, %r1016, 1;
	add.s32 	%r1030, %r1029, -1;
	mul.lo.s32 	%r2228, %r1024, 1152;
	setp.gt.s32 	%p353, %r1017, 0;
	setp.le.s32 	%p354, %r1028, %r28;
	and.pred  	%p355, %p353, %p354;
	setp.gt.s32 	%p356, %r1016, 0;
	setp.le.s32 	%p357, %r1030, %r30;
	and.pred  	%p358, %p356, %p357;
	and.pred  	%p29, %p355, %p358;
	setp.gt.s32 	%p360, %r1016, -1;
	setp.le.s32 	%p361, %r1029, %r30;
	and.pred  	%p362, %p360, %p361;
	and.pred  	%p30, %p355, %p362;
	setp.lt.s32 	%p364, %r1029, %r30;
	and.pred  	%p365, %p360, %p364;
	and.pred  	%p31, %p355, %p365;
	setp.gt.s32 	%p367, %r1017, -1;
	setp.le.s32 	%p368, %r1027, %r28;
	and.pred  	%p369, %p367, %p368;
	and.pred  	%p32, %p369, %p358;
	and.pred  	%p33, %p369, %p362;
	and.pred  	%p34, %p369, %p365;
	setp.lt.s32 	%p370, %r1027, %r28;
	and.pred  	%p371, %p367, %p370;
	and.pred  	%p35, %p371, %p358;
	and.pred  	%p36, %p371, %p362;
	and.pred  	%p37, %p371, %p365;
	mul.lo.s32 	%r1031, %r1026, %r29;
	shl.b32 	%r1032, %r1031, 7;
	add.s32 	%r1033, %r1032, %r1027;
	mad.lo.s32 	%r2227, %r1033, %r31, %r1029;
	add.s32 	%r2226, %r2227, %r31;
	add.s32 	%r1034, %r1033, -1;
	mad.lo.s32 	%r2225, %r1034, %r31, %r1029;
	mov.b32 	%r2229, 0;
	not.pred 	%p372, %p29;
	not.pred 	%p373, %p30;
	not.pred 	%p374, %p31;
	not.pred 	%p375, %p32;
	not.pred 	%p376, %p33;
	not.pred 	%p377, %p34;
	not.pred 	%p378, %p35;
	not.pred 	%p379, %p36;
	not.pred 	%p380, %p37;
$L__BB0_189:
	ld.param.u64 	%rd1225, [_Z14full_inferencePfS_PKfS1_S1_S1_S1_S1_iiiiS_S_S_S_S_S_S__param_2];
	cvta.to.global.u64 	%rd127, %rd1225;
	mul.wide.s32 	%rd587, %r2228, 4;
	add.s64 	%rd128, %rd1232, %rd587;
	add.s32 	%r1035, %r2225, -1;
	mul.wide.s32 	%rd588, %r1035, 4;
	add.s64 	%rd129, %rd5, %rd588;
	@%p372 bra 	$L__BB0_191;
	ld.global.f32 	%f1107, [%rd129];
	add.s64 	%rd589, %rd127, %rd128;
	ld.global.f32 	%f1108, [%rd589+1310720];
	fma.rn.f32 	%f2380, %f1107, %f1108, %f2380;
$L__BB0_191:
	@%p373 bra 	$L__BB0_193;
	ld.global.f32 	%f1109, [%rd129+4];
	add.s64 	%rd590, %rd127, %rd128;
	ld.global.f32 	%f1110, [%rd590+1310724];
	fma.rn.f32 	%f2380, %f1109, %f1110, %f2380;
$L__BB0_193:
	@%p374 bra 	$L__BB0_195;
	ld.global.f32 	%f1111, [%rd129+8];
	add.s64 	%rd591, %rd127, %rd128;
	ld.global.f32 	%f1112, [%rd591+1310728];
	fma.rn.f32 	%f2380, %f1111, %f1112, %f2380;
$L__BB0_195:
	add.s32 	%r1036, %r2227, -1;
	mul.wide.s32 	%rd592, %r1036, 4;
	add.s64 	%rd130, %rd5, %rd592;
	@%p375 bra 	$L__BB0_197;
	ld.global.f32 	%f1113, [%rd130];
	add.s64 	%rd593, %rd127, %rd128;
	ld.global.f32 	%f1114, [%rd593+1310732];
	fma.rn.f32 	%f2380, %f1113, %f1114, %f2380;
$L__BB0_197:
	@%p376 bra 	$L__BB0_199;
	ld.global.f32 	%f1115, [%rd130+4];
	add.s64 	%rd594, %rd127, %rd128;
	ld.global.f32 	%f1116, [%rd594+1310736];
	fma.rn.f32 	%f2380, %f1115, %f1116, %f2380;
$L__BB0_199:
	@%p377 bra 	$L__BB0_201;
	ld.global.f32 	%f1117, [%rd130+8];
	add.s64 	%rd595, %rd127, %rd128;
	ld.global.f32 	%f1118, [%rd595+1310740];
	fma.rn.f32 	%f2380, %f1117, %f1118, %f2380;
$L__BB0_201:
	add.s32 	%r1037, %r2226, -1;
	mul.wide.s32 	%rd596, %r1037, 4;
	add.s64 	%rd131, %rd5, %rd596;
	@%p378 bra 	$L__BB0_203;
	ld.global.f32 	%f1119, [%rd131];
	add.s64 	%rd597, %rd127, %rd128;
	ld.global.f32 	%f1120, [%rd597+1310744];
	fma.rn.f32 	%f2380, %f1119, %f1120, %f2380;
$L__BB0_203:
	@%p379 bra 	$L__BB0_205;
	ld.global.f32 	%f1121, [%rd131+4];
	add.s64 	%rd598, %rd127, %rd128;
	ld.global.f32 	%f1122, [%rd598+1310748];
	fma.rn.f32 	%f2380, %f1121, %f1122, %f2380;
$L__BB0_205:
	@%p380 bra 	$L__BB0_207;
	ld.global.f32 	%f1123, [%rd131+8];
	add.s64 	%rd599, %rd127, %rd128;
	ld.global.f32 	%f1124, [%rd599+1310752];
	fma.rn.f32 	%f2380, %f1123, %f1124, %f2380;
$L__BB0_207:
	add.s32 	%r2229, %r2229, 1;
	add.s32 	%r2228, %r2228, 9;
	add.s32 	%r2227, %r2227, %r85;
	add.s32 	%r2226, %r2226, %r85;
	add.s32 	%r2225, %r2225, %r85;
	setp.ne.s32 	%p381, %r2229, 128;
	@%p381 bra 	$L__BB0_189;
	st.global.f32 	[%rd14], %f2380;
$L__BB0_209:
	setp.ge.s32 	%p382, %r1, %r165;
	bar.sync 	0;
	@%p382 bra 	$L__BB0_211;
	ld.global.f32 	%f1125, [%rd14];
	ld.global.f32 	%f1126, [%rd81+1024];
	ld.global.f32 	%f1127, [%rd80+1024];
	ld.global.f32 	%f1128, [%rd79+1024];
	ld.global.f32 	%f1129, [%rd78+1024];
	add.f32 	%f1130, %f1129, 0f3727C5AC;
	sqrt.rn.f32 	%f1131, %f1130;
	setp.geu.f32 	%p383, %f1131, 0f322BCC77;
	abs.f32 	%f1132, %f1131;
	setp.ne.f32 	%p384, %f1132, 0f7F800000;
	selp.f32 	%f1134, %f1131, 0f3F800000, %p384;
	selp.f32 	%f1135, %f1134, 0f3F800000, %p383;
	sub.f32 	%f1136, %f1125, %f1128;
	div.rn.f32 	%f1137, %f1136, %f1135;
	fma.rn.f32 	%f1138, %f1126, %f1137, %f1127;
	st.global.f32 	[%rd30], %f1138;
$L__BB0_211:
	bar.sync 	0;
	@%p382 bra 	$L__BB0_213;
	ld.global.f32 	%f1139, [%rd30];
	fma.rn.f32 	%f1140, %f1139, 0fBBBB989D, 0f3F000000;
	cvt.sat.f32.f32 	%f1141, %f1140;
	mov.f32 	%f1142, 0f4B400001;
	mov.f32 	%f1143, 0f437C0000;
	fma.rm.f32 	%f1144, %f1141, %f1143, %f1142;
	add.f32 	%f1145, %f1144, 0fCB40007F;
	neg.f32 	%f1146, %f1145;
	fma.rn.f32 	%f1147, %f1139, 0fBFB8AA3B, %f1146;
	fma.rn.f32 	%f1148, %f1139, 0fB2A57060, %f1147;
	mov.b32 	%r1038, %f1144;
	shl.b32 	%r1039, %r1038, 23;
	mov.b32 	%f1149, %r1039;
	ex2.approx.ftz.f32 	%f1150, %f1148;
	fma.rn.f32 	%f1151, %f1150, %f1149, 0f3F800000;
	div.rn.f32 	%f1152, %f1139, %f1151;
	st.global.f32 	[%rd122], %f1152;
$L__BB0_213:
	setp.ne.s32 	%p386, %r1, 0;
	bar.sync 	0;
	bar.sync 	0;
	@%p386 bra 	$L__BB0_215;
	mov.b32 	%r1040, 256;
	st.local.v2.u32 	[%rd126], {%r1040, %r162};
	st.local.u32 	[%rd126+8], %r164;
	mov.u64 	%rd600, $str$3;
	cvta.global.u64 	%rd601, %rd600;
	add.u64 	%rd602, %SP, 0;
	{ // callseq 3, 0
	.param .b64 param0;
	st.param.b64 	[param0], %rd601;
	.param .b64 param1;
	st.param.b64 	[param1], %rd602;
	.param .b32 retval0;
	call.uni (retval0), 
	vprintf, 
	(
	param0, 
	param1
	);
	ld.param.b32 	%r1041, [retval0];
	} // callseq 3
$L__BB0_215:
	mul.lo.s32 	%r1043, %r722, %r162;
	mul.lo.s32 	%r1044, %r1043, %r164;
	shl.b32 	%r180, %r1044, 7;
	setp.ge.s32 	%p387, %r1, %r180;
	@%p387 bra 	$L__BB0_235;
	div.s32 	%r1046, %r1, %r164;
	mul.lo.s32 	%r1047, %r1046, %r164;
	sub.s32 	%r1048, %r1, %r1047;
	rem.s32 	%r1049, %r1046, %r162;
	mul.lo.s32 	%r1050, %r164, %r162;
	div.s32 	%r1051, %r1, %r1050;
	shr.s32 	%r1052, %r1051, 31;
	shr.u32 	%r1053, %r1052, 25;
	add.s32 	%r1054, %r1051, %r1053;
	and.b32  	%r1055, %r1054, -128;
	sub.s32 	%r1056, %r1051, %r1055;
	shl.b32 	%r1057, %r1050, 7;
	div.s32 	%r1058, %r1, %r1057;
	mul.wide.s32 	%rd603, %r1056, 4;
	add.s64 	%rd604, %rd82, %rd603;
	ld.global.f32 	%f2390, [%rd604+2048];
	setp.gt.s32 	%p388, %r1049, -1;
	setp.le.s32 	%p389, %r1049, %r161;
	and.pred  	%p390, %p388, %p389;
	setp.gt.s32 	%p391, %r1048, -1;
	setp.le.s32 	%p392, %r1048, %r163;
	and.pred  	%p393, %p391, %p392;
	and.pred  	%p38, %p393, %p390;
	shl.b32 	%r1059, %r1058, 8;
	shl.b32 	%r2231, %r1056, 8;
	mul.wide.s32 	%rd132, %r2231, 4;
	or.b32  	%r1060, %r1059, 7;
	mad.lo.s32 	%r1061, %r1060, %r162, %r1049;
	mad.lo.s32 	%r2238, %r1061, %r164, %r1048;
	shl.b32 	%r1062, %r161, 3;
	add.s32 	%r1063, %r1062, 8;
	mul.lo.s32 	%r183, %r1063, %r164;
	or.b32  	%r1064, %r1059, 6;
	mad.lo.s32 	%r1065, %r1064, %r162, %r1049;
	mad.lo.s32 	%r2237, %r1065, %r164, %r1048;
	or.b32  	%r1066, %r1059, 5;
	mad.lo.s32 	%r1067, %r1066, %r162, %r1049;
	mad.lo.s32 	%r2236, %r1067, %r164, %r1048;
	or.b32  	%r1068, %r1059, 4;
	mad.lo.s32 	%r1069, %r1068, %r162, %r1049;
	mad.lo.s32 	%r2235, %r1069, %r164, %r1048;
	or.b32  	%r1070, %r1059, 3;
	mad.lo.s32 	%r1071, %r1070, %r162, %r1049;
	mad.lo.s32 	%r2234, %r1071, %r164, %r1048;
	or.b32  	%r1072, %r1059, 2;
	mad.lo.s32 	%r1073, %r1072, %r162, %r1049;
	mad.lo.s32 	%r2233, %r1073, %r164, %r1048;
	mad.lo.s32 	%r1074, %r162, %r1059, %r162;
	add.s32 	%r1075, %r1049, %r1074;
	mad.lo.s32 	%r2232, %r1075, %r164, %r1048;
	mul.lo.s32 	%r1076, %r1058, %r162;
	shl.b32 	%r1077, %r1076, 8;
	add.s32 	%r1078, %r1049, %r1077;
	mad.lo.s32 	%r2230, %r1078, %r164, %r1048;
	mov.b32 	%r2239, 0;
	not.pred 	%p394, %p38;
$L__BB0_217:
	@%p394 bra 	$L__BB0_219;
	mul.wide.s32 	%rd605, %r2230, 4;
	add.s64 	%rd606, %rd6, %rd605;
	ld.global.f32 	%f1153, [%rd606];
	mul.wide.s32 	%rd607, %r2231, 4;
	add.s64 	%rd608, %rd1233, %rd607;
	ld.global.f32 	%f1154, [%rd608];
	fma.rn.f32 	%f2390, %f1153, %f1154, %f2390;
$L__BB0_219:
	@%p394 bra 	$L__BB0_221;
	mul.wide.s32 	%rd609, %r2232, 4;
	add.s64 	%rd610, %rd6, %rd609;
	ld.global.f32 	%f1155, [%rd610];
	add.s64 	%rd611, %rd1260, %rd132;
	ld.global.f32 	%f1156, [%rd611+-24];
	fma.rn.f32 	%f2390, %f1155, %f1156, %f2390;
$L__BB0_221:
	@%p394 bra 	$L__BB0_223;
	mul.wide.s32 	%rd612, %r2233, 4;
	add.s64 	%rd613, %rd6, %rd612;
	ld.global.f32 	%f1157, [%rd613];
	add.s64 	%rd614, %rd1260, %rd132;
	ld.global.f32 	%f1158, [%rd614+-20];
	fma.rn.f32 	%f2390, %f1157, %f1158, %f2390;
$L__BB0_223:
	@%p394 bra 	$L__BB0_225;
	mul.wide.s32 	%rd615, %r2234, 4;
	add.s64 	%rd616, %rd6, %rd615;
	ld.global.f32 	%f1159, [%rd616];
	add.s64 	%rd617, %rd1260, %rd132;
	ld.global.f32 	%f1160, [%rd617+-16];
	fma.rn.f32 	%f2390, %f1159, %f1160, %f2390;
$L__BB0_225:
	@%p394 bra 	$L__BB0_227;
	mul.wide.s32 	%rd618, %r2235, 4;
	add.s64 	%rd619, %rd6, %rd618;
	ld.global.f32 	%f1161, [%rd619];
	add.s64 	%rd620, %rd1260, %rd132;
	ld.global.f32 	%f1162, [%rd620+-12];
	fma.rn.f32 	%f2390, %f1161, %f1162, %f2390;
$L__BB0_227:
	@%p394 bra 	$L__BB0_229;
	mul.wide.s32 	%rd621, %r2236, 4;
	add.s64 	%rd622, %rd6, %rd621;
	ld.global.f32 	%f1163, [%rd622];
	add.s64 	%rd623, %rd1260, %rd132;
	ld.global.f32 	%f1164, [%rd623+-8];
	fma.rn.f32 	%f2390, %f1163, %f1164, %f2390;
$L__BB0_229:
	@%p394 bra 	$L__BB0_231;
	mul.wide.s32 	%rd624, %r2237, 4;
	add.s64 	%rd625, %rd6, %rd624;
	ld.global.f32 	%f1165, [%rd625];
	add.s64 	%rd626, %rd1260, %rd132;
	ld.global.f32 	%f1166, [%rd626+-4];
	fma.rn.f32 	%f2390, %f1165, %f1166, %f2390;
$L__BB0_231:
	@%p394 bra 	$L__BB0_233;
	mul.wide.s32 	%rd627, %r2238, 4;
	add.s64 	%rd628, %rd6, %rd627;
	ld.global.f32 	%f1167, [%rd628];
	add.s64 	%rd629, %rd1260, %rd132;
	ld.global.f32 	%f1168, [%rd629];
	fma.rn.f32 	%f2390, %f1167, %f1168, %f2390;
$L__BB0_233:
	add.s32 	%r2239, %r2239, 8;
	add.s64 	%rd1260, %rd1260, 32;
	add.s32 	%r2238, %r2238, %r183;
	add.s32 	%r2237, %r2237, %r183;
	add.s32 	%r2236, %r2236, %r183;
	add.s32 	%r2235, %r2235, %r183;
	add.s32 	%r2234, %r2234, %r183;
	add.s32 	%r2233, %r2233, %r183;
	add.s32 	%r2232, %r2232, %r183;
	add.s32 	%r2231, %r2231, 8;
	add.s32 	%r2230, %r2230, %r183;
	setp.ne.s32 	%p402, %r2239, 256;
	@%p402 bra 	$L__BB0_217;
	st.global.f32 	[%rd14], %f2390;
$L__BB0_235:
	bar.sync 	0;
	@%p387 bra 	$L__BB0_237;
	ld.global.f32 	%f1169, [%rd14];
	ld.global.f32 	%f1170, [%rd81+2048];
	ld.global.f32 	%f1171, [%rd80+2048];
	ld.global.f32 	%f1172, [%rd79+2048];
	ld.global.f32 	%f1173, [%rd78+2048];
	add.f32 	%f1174, %f1173, 0f3727C5AC;
	sqrt.rn.f32 	%f1175, %f1174;
	setp.geu.f32 	%p404, %f1175, 0f322BCC77;
	abs.f32 	%f1176, %f1175;
	setp.ne.f32 	%p405, %f1176, 0f7F800000;
	selp.f32 	%f1178, %f1175, 0f3F800000, %p405;
	selp.f32 	%f1179, %f1178, 0f3F800000, %p404;
	sub.f32 	%f1180, %f1169, %f1172;
	div.rn.f32 	%f1181, %f1180, %f1179;
	fma.rn.f32 	%f1182, %f1170, %f1181, %f1171;
	st.global.f32 	[%rd30], %f1182;
$L__BB0_237:
	ld.param.u64 	%rd1226, [_Z14full_inferencePfS_PKfS1_S1_S1_S1_S1_iiiiS_S_S_S_S_S_S__param_16];
	bar.sync 	0;
	cvta.to.global.u64 	%rd630, %rd1226;
	mul.wide.s32 	%rd631, %r1, 4;
	add.s64 	%rd135, %rd630, %rd631;
	@%p387 bra 	$L__BB0_239;
	ld.global.f32 	%f1183, [%rd30];
	fma.rn.f32 	%f1184, %f1183, 0fBBBB989D, 0f3F000000;
	cvt.sat.f32.f32 	%f1185, %f1184;
	mov.f32 	%f1186, 0f4B400001;
	mov.f32 	%f1187, 0f437C0000;
	fma.rm.f32 	%f1188, %f1185, %f1187, %f1186;
	add.f32 	%f1189, %f1188, 0fCB40007F;
	neg.f32 	%f1190, %f1189;
	fma.rn.f32 	%f1191, %f1183, 0fBFB8AA3B, %f1190;
	fma.rn.f32 	%f1192, %f1183, 0fB2A57060, %f1191;
	mov.b32 	%r1079, %f1188;
	shl.b32 	%r1080, %r1079, 23;
	mov.b32 	%f1193, %r1080;
	ex2.approx.ftz.f32 	%f1194, %f1192;
	fma.rn.f32 	%f1195, %f1194, %f1193, 0f3F800000;
	div.rn.f32 	%f1196, %f1183, %f1195;
	st.global.f32 	[%rd135], %f1196;
$L__BB0_239:
	bar.sync 	0;
	bar.sync 	0;
	@%p387 bra 	$L__BB0_259;
	div.s32 	%r1082, %r1, %r164;
	mul.lo.s32 	%r1083, %r1082, %r164;
	sub.s32 	%r211, %r1, %r1083;
	rem.s32 	%r212, %r1082, %r162;
	mul.lo.s32 	%r1084, %r164, %r162;
	div.s32 	%r1085, %r1, %r1084;
	shr.s32 	%r1086, %r1085, 31;
	shr.u32 	%r1087, %r1086, 25;
	add.s32 	%r1088, %r1085, %r1087;
	and.b32  	%r1089, %r1088, -128;
	sub.s32 	%r1090, %r1085, %r1089;
	shl.b32 	%r1091, %r1084, 7;
	div.s32 	%r1092, %r1, %r1091;
	mul.wide.s32 	%rd632, %r1090, 4;
	add.s64 	%rd633, %rd82, %rd632;
	ld.global.f32 	%f2399, [%rd633+2560];
	setp.gt.s32 	%p408, %r212, -1;
	setp.le.s32 	%p409, %r212, %r161;
	and.pred  	%p410, %p408, %p409;
	setp.gt.s32 	%p411, %r211, -1;
	setp.le.s32 	%p412, %r211, %r163;
	and.pred  	%p413, %p411, %p412;
	and.pred  	%p39, %p413, %p410;
	shl.b32 	%r213, %r1092, 8;
	shl.b32 	%r214, %r1090, 8;
	add.s64 	%rd136, %rd83, 2719744;
	mov.b32 	%r2240, 0;
	not.pred 	%p414, %p39;
	cvt.s64.s32 	%rd639, %r214;
$L__BB0_241:
	@%p414 bra 	$L__BB0_243;
	add.s32 	%r1093, %r2240, %r213;
	mad.lo.s32 	%r1094, %r1093, %r162, %r212;
	mad.lo.s32 	%r1095, %r1094, %r164, %r211;
	add.s32 	%r1096, %r214, %r2240;
	mul.wide.s32 	%rd634, %r1095, 4;
	add.s64 	%rd635, %rd6, %rd634;
	ld.global.f32 	%f1197, [%rd635];
	mul.wide.s32 	%rd636, %r1096, 4;
	add.s64 	%rd637, %rd83, %rd636;
	ld.global.f32 	%f1198, [%rd637+2719744];
	fma.rn.f32 	%f2399, %f1197, %f1198, %f2399;
$L__BB0_243:
	cvt.u64.u32 	%rd638, %r2240;
	add.s64 	%rd640, %rd639, %rd638;
	shl.b64 	%rd641, %rd640, 2;
	add.s64 	%rd137, %rd136, %rd641;
	@%p414 bra 	$L__BB0_245;
	add.s32 	%r1097, %r2240, %r213;
	mad.lo.s32 	%r1098, %r162, %r1097, %r162;
	add.s32 	%r1099, %r1098, %r212;
	mad.lo.s32 	%r1100, %r1099, %r164, %r211;
	mul.wide.s32 	%rd642, %r1100, 4;
	add.s64 	%rd643, %rd6, %rd642;
	ld.global.f32 	%f1199, [%rd643];
	ld.global.f32 	%f1200, [%rd137+4];
	fma.rn.f32 	%f2399, %f1199, %f1200, %f2399;
$L__BB0_245:
	@%p414 bra 	$L__BB0_247;
	add.s32 	%r1101, %r2240, %r213;
	add.s32 	%r1102, %r1101, 2;
	mad.lo.s32 	%r1103, %r1102, %r162, %r212;
	mad.lo.s32 	%r1104, %r1103, %r164, %r211;
	mul.wide.s32 	%rd644, %r1104, 4;
	add.s64 	%rd645, %rd6, %rd644;
	ld.global.f32 	%f1201, [%rd645];
	ld.global.f32 	%f1202, [%rd137+8];
	fma.rn.f32 	%f2399, %f1201, %f1202, %f2399;
$L__BB0_247:
	@%p414 bra 	$L__BB0_249;
	add.s32 	%r1105, %r2240, %r213;
	add.s32 	%r1106, %r1105, 3;
	mad.lo.s32 	%r1107, %r1106, %r162, %r212;
	mad.lo.s32 	%r1108, %r1107, %r164, %r211;
	mul.wide.s32 	%rd646, %r1108, 4;
	add.s64 	%rd647, %rd6, %rd646;
	ld.global.f32 	%f1203, [%rd647];
	ld.global.f32 	%f1204, [%rd137+12];
	fma.rn.f32 	%f2399, %f1203, %f1204, %f2399;
$L__BB0_249:
	@%p414 bra 	$L__BB0_251;
	add.s32 	%r1109, %r2240, %r213;
	add.s32 	%r1110, %r1109, 4;
	mad.lo.s32 	%r1111, %r1110, %r162, %r212;
	mad.lo.s32 	%r1112, %r1111, %r164, %r211;
	mul.wide.s32 	%rd648, %r1112, 4;
	add.s64 	%rd649, %rd6, %rd648;
	ld.global.f32 	%f1205, [%rd649];
	ld.global.f32 	%f1206, [%rd137+16];
	fma.rn.f32 	%f2399, %f1205, %f1206, %f2399;
$L__BB0_251:
	@%p414 bra 	$L__BB0_253;
	add.s32 	%r1113, %r2240, %r213;
	add.s32 	%r1114, %r1113, 5;
	mad.lo.s32 	%r1115, %r1114, %r162, %r212;
	mad.lo.s32 	%r1116, %r1115, %r164, %r211;
	mul.wide.s32 	%rd650, %r1116, 4;
	add.s64 	%rd651, %rd6, %rd650;
	ld.global.f32 	%f1207, [%rd651];
	ld.global.f32 	%f1208, [%rd137+20];
	fma.rn.f32 	%f2399, %f1207, %f1208, %f2399;
$L__BB0_253:
	@%p414 bra 	$L__BB0_255;
	add.s32 	%r1117, %r2240, %r213;
	add.s32 	%r1118, %r1117, 6;
	mad.lo.s32 	%r1119, %r1118, %r162, %r212;
	mad.lo.s32 	%r1120, %r1119, %r164, %r211;
	mul.wide.s32 	%rd652, %r1120, 4;
	add.s64 	%rd653, %rd6, %rd652;
	ld.global.f32 	%f1209, [%rd653];
	ld.global.f32 	%f1210, [%rd137+24];
	fma.rn.f32 	%f2399, %f1209, %f1210, %f2399;
$L__BB0_255:
	@%p414 bra 	$L__BB0_257;
	add.s32 	%r1121, %r2240, %r213;
	add.s32 	%r1122, %r1121, 7;
	mad.lo.s32 	%r1123, %r1122, %r162, %r212;
	mad.lo.s32 	%r1124, %r1123, %r164, %r211;
	mul.wide.s32 	%rd654, %r1124, 4;
	add.s64 	%rd655, %rd6, %rd654;
	ld.global.f32 	%f1211, [%rd655];
	ld.global.f32 	%f1212, [%rd137+28];
	fma.rn.f32 	%f2399, %f1211, %f1212, %f2399;
$L__BB0_257:
	add.s32 	%r2240, %r2240, 8;
	setp.ne.s32 	%p422, %r2240, 256;
	@%p422 bra 	$L__BB0_241;
	st.global.f32 	[%rd14], %f2399;
$L__BB0_259:
	bar.sync 	0;
	@%p387 bra 	$L__BB0_261;
	ld.global.f32 	%f1213, [%rd14];
	ld.global.f32 	%f1214, [%rd81+2560];
	ld.global.f32 	%f1215, [%rd80+2560];
	ld.global.f32 	%f1216, [%rd79+2560];
	ld.global.f32 	%f1217, [%rd78+2560];
	add.f32 	%f1218, %f1217, 0f3727C5AC;
	sqrt.rn.f32 	%f1219, %f1218;
	setp.geu.f32 	%p424, %f1219, 0f322BCC77;
	abs.f32 	%f1220, %f1219;
	setp.ne.f32 	%p425, %f1220, 0f7F800000;
	selp.f32 	%f1222, %f1219, 0f3F800000, %p425;
	selp.f32 	%f1223, %f1222, 0f3F800000, %p424;
	sub.f32 	%f1224, %f1213, %f1216;
	div.rn.f32 	%f1225, %f1224, %f1223;
	fma.rn.f32 	%f1226, %f1214, %f1225, %f1215;
	st.global.f32 	[%rd30], %f1226;
$L__BB0_261:
	bar.sync 	0;
	mul.wide.s32 	%rd656, %r1, 4;
	add.s64 	%rd138, %rd121, %rd656;
	@%p387 bra 	$L__BB0_263;
	ld.global.f32 	%f1227, [%rd30];
	fma.rn.f32 	%f1228, %f1227, 0fBBBB989D, 0f3F000000;
	cvt.sat.f32.f32 	%f1229, %f1228;
	mov.f32 	%f1230, 0f4B400001;
	mov.f32 	%f1231, 0f437C0000;
	fma.rm.f32 	%f1232, %f1229, %f1231, %f1230;
	add.f32 	%f1233, %f1232, 0fCB40007F;
	neg.f32 	%f1234, %f1233;
	fma.rn.f32 	%f1235, %f1227, 0fBFB8AA3B, %f1234;
	fma.rn.f32 	%f1236, %f1227, 0fB2A57060, %f1235;
	mov.b32 	%r1125, %f1232;
	shl.b32 	%r1126, %r1125, 23;
	mov.b32 	%f1237, %r1126;
	ex2.approx.ftz.f32 	%f1238, %f1236;
	fma.rn.f32 	%f1239, %f1238, %f1237, 0f3F800000;
	div.rn.f32 	%f1240, %f1227, %f1239;
	st.global.f32 	[%rd138], %f1240;
$L__BB0_263:
	setp.ge.s32 	%p427, %r1, %r48;
	bar.sync 	0;
	bar.sync 	0;
	@%p427 bra 	$L__BB0_265;
	ld.global.f32 	%f1241, [%rd135];
	add.s64 	%rd658, %rd2, %rd656;
	st.global.f32 	[%rd658], %f1241;
$L__BB0_265:
	bar.sync 	0;
	mul.lo.s32 	%r217, %r164, %r162;
	add.s64 	%rd1278, %rd78, 3072;
	add.s64 	%rd1279, %rd79, 3072;
	add.s64 	%rd1280, %rd80, 3072;
	add.s64 	%rd1281, %rd81, 3072;
	add.s64 	%rd1282, %rd82, 3072;
	add.s64 	%rd1283, %rd83, 2850816;
	mov.b32 	%r2241, 0;
	shl.b32 	%r219, %r162, 7;
$L__BB0_266:
	mov.u64 	%rd167, %rd1283;
	mov.u64 	%rd166, %rd1282;
	mov.u64 	%rd165, %rd1281;
	mov.u64 	%rd164, %rd1280;
	mov.u64 	%rd163, %rd1279;
	mov.u64 	%rd162, %rd1278;
	mov.u64 	%rd1303, %rd1277;
	mov.u64 	%rd1302, %rd1276;
	mov.u64 	%rd1301, %rd1275;
	mov.u64 	%rd1300, %rd1274;
	mov.u64 	%rd1299, %rd1273;
	mov.u64 	%rd1298, %rd1272;
	mov.u64 	%rd1297, %rd1271;
	mov.u64 	%rd1296, %rd1270;
	mov.u64 	%rd1295, %rd1269;
	mov.u64 	%rd1294, %rd1268;
	mov.u64 	%rd1293, %rd1267;
	mov.u64 	%rd1292, %rd1266;
	mov.u64 	%rd1291, %rd1265;
	mov.u64 	%rd1290, %rd1264;
	mov.u64 	%rd1289, %rd1263;
	mov.u64 	%rd1288, %rd1262;
	mov.u64 	%rd1287, %rd1261;
	setp.ge.s32 	%p428, %r1, %r180;
	@%p428 bra 	$L__BB0_286;
	div.s32 	%r1129, %r1, %r164;
	mul.lo.s32 	%r1130, %r1129, %r164;
	sub.s32 	%r1131, %r1, %r1130;
	rem.s32 	%r1132, %r1129, %r162;
	div.s32 	%r1133, %r1, %r217;
	shr.s32 	%r1134, %r1133, 31;
	shr.u32 	%r1135, %r1134, 25;
	add.s32 	%r1136, %r1133, %r1135;
	and.b32  	%r1137, %r1136, -128;
	sub.s32 	%r1138, %r1133, %r1137;
	mul.lo.s32 	%r1139, %r219, %r164;
	div.s32 	%r1140, %r1, %r1139;
	mul.wide.s32 	%rd659, %r1138, 4;
	add.s64 	%rd660, %rd166, %rd659;
	ld.global.f32 	%f2408, [%rd660];
	setp.gt.s32 	%p429, %r1132, -1;
	setp.le.s32 	%p430, %r1132, %r161;
	and.pred  	%p431, %p429, %p430;
	setp.gt.s32 	%p432, %r1131, -1;
	setp.le.s32 	%p433, %r1131, %r163;
	and.pred  	%p434, %p432, %p433;
	and.pred  	%p40, %p434, %p431;
	shl.b32 	%r1141, %r1140, 7;
	shl.b32 	%r2249, %r1138, 7;
	mad.lo.s32 	%r1142, %r219, %r1140, %r1132;
	mad.lo.s32 	%r2250, %r164, %r1142, %r1131;
	mad.lo.s32 	%r1143, %r162, %r1141, %r162;
	add.s32 	%r1144, %r1132, %r1143;
	mad.lo.s32 	%r2248, %r164, %r1144, %r1131;
	mul.wide.s32 	%rd661, %r2249, 4;
	add.s64 	%rd662, %rd167, %rd661;
	add.s64 	%rd1284, %rd662, 16;
	or.b32  	%r1145, %r1141, 2;
	mad.lo.s32 	%r1146, %r162, %r1145, %r1132;
	mad.lo.s32 	%r2247, %r164, %r1146, %r1131;
	or.b32  	%r1147, %r1141, 3;
	mad.lo.s32 	%r1148, %r162, %r1147, %r1132;
	mad.lo.s32 	%r2246, %r164, %r1148, %r1131;
	or.b32  	%r1149, %r1141, 4;
	mad.lo.s32 	%r1150, %r162, %r1149, %r1132;
	mad.lo.s32 	%r2245, %r164, %r1150, %r1131;
	or.b32  	%r1151, %r1141, 7;
	mad.lo.s32 	%r1152, %r162, %r1151, %r1132;
	mad.lo.s32 	%r2244, %r164, %r1152, %r1131;
	or.b32  	%r1153, %r1141, 6;
	mad.lo.s32 	%r1154, %r162, %r1153, %r1132;
	mad.lo.s32 	%r2243, %r164, %r1154, %r1131;
	or.b32  	%r1155, %r1141, 5;
	mad.lo.s32 	%r1156, %r162, %r1155, %r1132;
	mad.lo.s32 	%r2242, %r164, %r1156, %r1131;
	mov.b32 	%r2251, 0;
	not.pred 	%p435, %p40;
$L__BB0_268:
	@%p435 bra 	$L__BB0_270;
	mul.wide.s32 	%rd663, %r2250, 4;
	add.s64 	%rd664, %rd2, %rd663;
	ld.global.f32 	%f1242, [%rd664];
	mul.wide.s32 	%rd665, %r2249, 4;
	add.s64 	%rd666, %rd167, %rd665;
	ld.global.f32 	%f1243, [%rd666];
	fma.rn.f32 	%f2408, %f1242, %f1243, %f2408;
$L__BB0_270:
	@%p435 bra 	$L__BB0_272;
	mul.wide.s32 	%rd667, %r2248, 4;
	add.s64 	%rd668, %rd2, %rd667;
	ld.global.f32 	%f1244, [%rd668];
	ld.global.f32 	%f1245, [%rd1284+-12];
	fma.rn.f32 	%f2408, %f1244, %f1245, %f2408;
$L__BB0_272:
	@%p435 bra 	$L__BB0_274;
	mul.wide.s32 	%rd669, %r2247, 4;
	add.s64 	%rd670, %rd2, %rd669;
	ld.global.f32 	%f1246, [%rd670];
	ld.global.f32 	%f1247, [%rd1284+-8];
	fma.rn.f32 	%f2408, %f1246, %f1247, %f2408;
$L__BB0_274:
	@%p435 bra 	$L__BB0_276;
	mul.wide.s32 	%rd671, %r2246, 4;
	add.s64 	%rd672, %rd2, %rd671;
	ld.global.f32 	%f1248, [%rd672];
	ld.global.f32 	%f1249, [%rd1284+-4];
	fma.rn.f32 	%f2408, %f1248, %f1249, %f2408;
$L__BB0_276:
	@%p435 bra 	$L__BB0_278;
	mul.wide.s32 	%rd673, %r2245, 4;
	add.s64 	%rd674, %rd2, %rd673;
	ld.global.f32 	%f1250, [%rd674];
	ld.global.f32 	%f1251, [%rd1284];
	fma.rn.f32 	%f2408, %f1250, %f1251, %f2408;
$L__BB0_278:
	@%p435 bra 	$L__BB0_280;
	mul.wide.s32 	%rd675, %r2242, 4;
	add.s64 	%rd676, %rd2, %rd675;
	ld.global.f32 	%f1252, [%rd676];
	ld.global.f32 	%f1253, [%rd1284+4];
	fma.rn.f32 	%f2408, %f1252, %f1253, %f2408;
$L__BB0_280:
	@%p435 bra 	$L__BB0_282;
	mul.wide.s32 	%rd677, %r2243, 4;
	add.s64 	%rd678, %rd2, %rd677;
	ld.global.f32 	%f1254, [%rd678];
	ld.global.f32 	%f1255, [%rd1284+8];
	fma.rn.f32 	%f2408, %f1254, %f1255, %f2408;
$L__BB0_282:
	@%p435 bra 	$L__BB0_284;
	mul.wide.s32 	%rd679, %r2244, 4;
	add.s64 	%rd680, %rd2, %rd679;
	ld.global.f32 	%f1256, [%rd680];
	ld.global.f32 	%f1257, [%rd1284+12];
	fma.rn.f32 	%f2408, %f1256, %f1257, %f2408;
$L__BB0_284:
	add.s32 	%r2251, %r2251, 8;
	shl.b32 	%r1157, %r161, 3;
	add.s32 	%r1158, %r1157, 8;
	mul.lo.s32 	%r1159, %r1158, %r164;
	add.s32 	%r2250, %r2250, %r1159;
	add.s32 	%r2249, %r2249, 8;
	add.s32 	%r2248, %r2248, %r1159;
	add.s64 	%rd1284, %rd1284, 32;
	add.s32 	%r2247, %r2247, %r1159;
	add.s32 	%r2246, %r2246, %r1159;
	add.s32 	%r2245, %r2245, %r1159;
	add.s32 	%r2244, %r2244, %r1159;
	add.s32 	%r2243, %r2243, %r1159;
	add.s32 	%r2242, %r2242, %r1159;
	setp.ne.s32 	%p443, %r2251, 128;
	@%p443 bra 	$L__BB0_268;
	st.global.f32 	[%rd14], %f2408;
$L__BB0_286:
	mul.wide.s32 	%rd681, %r180, 4;
	add.s64 	%rd171, %rd14, %rd681;
	bar.sync 	0;
	@%p428 bra 	$L__BB0_288;
	ld.global.f32 	%f1258, [%rd14];
	ld.global.f32 	%f1259, [%rd165];
	ld.global.f32 	%f1260, [%rd164];
	ld.global.f32 	%f1261, [%rd163];
	ld.global.f32 	%f1262, [%rd162];
	add.f32 	%f1263, %f1262, 0f3727C5AC;
	sqrt.rn.f32 	%f1264, %f1263;
	setp.geu.f32 	%p445, %f1264, 0f322BCC77;
	abs.f32 	%f1265, %f1264;
	setp.ne.f32 	%p446, %f1265, 0f7F800000;
	selp.f32 	%f1267, %f1264, 0f3F800000, %p446;
	selp.f32 	%f1268, %f1267, 0f3F800000, %p445;
	sub.f32 	%f1269, %f1258, %f1261;
	div.rn.f32 	%f1270, %f1269, %f1268;
	fma.rn.f32 	%f1271, %f1259, %f1270, %f1260;
	st.global.f32 	[%rd171], %f1271;
$L__BB0_288:
	bar.sync 	0;
	@%p428 bra 	$L__BB0_290;
	ld.global.f32 	%f1272, [%rd171];
	fma.rn.f32 	%f1273, %f1272, 0fBBBB989D, 0f3F000000;
	cvt.sat.f32.f32 	%f1274, %f1273;
	mov.f32 	%f1275, 0f4B400001;
	mov.f32 	%f1276, 0f437C0000;
	fma.rm.f32 	%f1277, %f1274, %f1276, %f1275;
	add.f32 	%f1278, %f1277, 0fCB40007F;
	neg.f32 	%f1279, %f1278;
	fma.rn.f32 	%f1280, %f1272, 0fBFB8AA3B, %f1279;
	fma.rn.f32 	%f1281, %f1272, 0fB2A57060, %f1280;
	mov.b32 	%r1160, %f1277;
	shl.b32 	%r1161, %r1160, 23;
	mov.b32 	%f1282, %r1161;
	ex2.approx.ftz.f32 	%f1283, %f1281;
	fma.rn.f32 	%f1284, %f1283, %f1282, 0f3F800000;
	div.rn.f32 	%f1285, %f1272, %f1284;
	mul.wide.s32 	%rd682, %r1, 4;
	add.s64 	%rd683, %rd6, %rd682;
	st.global.f32 	[%rd683], %f1285;
$L__BB0_290:
	bar.sync 	0;
	bar.sync 	0;
	@%p428 bra 	$L__BB0_312;
	div.s32 	%r1163, %r1, %r164;
	mul.lo.s32 	%r1164, %r1163, %r164;
	sub.s32 	%r1165, %r1, %r1164;
	rem.s32 	%r249, %r1163, %r162;
	div.s32 	%r1166, %r1, %r217;
	shr.s32 	%r1167, %r1166, 31;
	shr.u32 	%r1168, %r1167, 25;
	add.s32 	%r1169, %r1166, %r1168;
	and.b32  	%r1170, %r1169, -128;
	sub.s32 	%r1171, %r1166, %r1170;
	mul.lo.s32 	%r1172, %r219, %r164;
	div.s32 	%r1173, %r1, %r1172;
	mul.wide.s32 	%rd684, %r1171, 4;
	add.s64 	%rd685, %rd166, %rd684;
	ld.global.f32 	%f2417, [%rd685+512];
	add.s32 	%r250, %r249, -1;
	add.s32 	%r251, %r1165, -1;
	shl.b32 	%r252, %r1173, 7;
	mul.lo.s32 	%r253, %r1171, 1152;
	setp.gt.s32 	%p449, %r249, 0;
	setp.le.s32 	%p450, %r250, %r161;
	and.pred  	%p451, %p449, %p450;
	setp.gt.s32 	%p452, %r1165, 0;
	setp.le.s32 	%p453, %r251, %r163;
	and.pred  	%p454, %p452, %p453;
	and.pred  	%p41, %p451, %p454;
	setp.gt.s32 	%p456, %r1165, -1;
	setp.le.s32 	%p457, %r1165, %r163;
	and.pred  	%p458, %p456, %p457;
	and.pred  	%p42, %p451, %p458;
	setp.gt.s32 	%p459, %r1165, -2;
	setp.lt.s32 	%p460, %r1165, %r163;
	and.pred  	%p461, %p459, %p460;
	and.pred  	%p43, %p451, %p461;
	setp.gt.s32 	%p462, %r249, -1;
	setp.le.s32 	%p463, %r249, %r161;
	and.pred  	%p464, %p462, %p463;
	and.pred  	%p44, %p464, %p454;
	and.pred  	%p45, %p464, %p458;
	and.pred  	%p46, %p464, %p461;
	setp.gt.s32 	%p465, %r249, -2;
	setp.lt.s32 	%p466, %r249, %r161;
	and.pred  	%p467, %p465, %p466;
	and.pred  	%p47, %p467, %p454;
	and.pred  	%p48, %p467, %p458;
	and.pred  	%p49, %p467, %p461;
	mov.b32 	%r2252, 0;
	not.pred 	%p468, %p41;
	not.pred 	%p469, %p42;
	not.pred 	%p470, %p43;
	not.pred 	%p471, %p44;
	not.pred 	%p472, %p45;
	not.pred 	%p473, %p46;
	not.pred 	%p474, %p47;
	not.pred 	%p475, %p48;
	not.pred 	%p476, %p49;
$L__BB0_292:
	add.s32 	%r1174, %r2252, %r252;
	mul.lo.s32 	%r255, %r1174, %r162;
	mad.lo.s32 	%r1175, %r2252, 9, %r253;
	add.s32 	%r256, %r255, %r250;
	mad.lo.s32 	%r1176, %r256, %r164, %r251;
	mul.wide.s32 	%rd686, %r1176, 4;
	add.s64 	%rd172, %rd6, %rd686;
	mul.wide.s32 	%rd687, %r1175, 4;
	add.s64 	%rd173, %rd167, %rd687;
	@%p468 bra 	$L__BB0_294;
	ld.global.f32 	%f1286, [%rd172];
	ld.global.f32 	%f1287, [%rd173+65536];
	fma.rn.f32 	%f2417, %f1286, %f1287, %f2417;
$L__BB0_294:
	@%p469 bra 	$L__BB0_296;
	ld.global.f32 	%f1288, [%rd172+4];
	ld.global.f32 	%f1289, [%rd173+65540];
	fma.rn.f32 	%f2417, %f1288, %f1289, %f2417;
$L__BB0_296:
	@%p470 bra 	$L__BB0_298;
	ld.global.f32 	%f1290, [%rd172+8];
	ld.global.f32 	%f1291, [%rd173+65544];
	fma.rn.f32 	%f2417, %f1290, %f1291, %f2417;
$L__BB0_298:
	add.s32 	%r1177, %r255, %r249;
	mad.lo.s32 	%r1178, %r1177, %r164, %r251;
	mul.wide.s32 	%rd688, %r1178, 4;
	add.s64 	%rd174, %rd6, %rd688;
	@%p471 bra 	$L__BB0_300;
	ld.global.f32 	%f1292, [%rd174];
	ld.global.f32 	%f1293, [%rd173+65548];
	fma.rn.f32 	%f2417, %f1292, %f1293, %f2417;
$L__BB0_300:
	@%p472 bra 	$L__BB0_302;
	ld.global.f32 	%f1294, [%rd174+4];
	ld.global.f32 	%f1295, [%rd173+65552];
	fma.rn.f32 	%f2417, %f1294, %f1295, %f2417;
$L__BB0_302:
	@%p473 bra 	$L__BB0_304;
	ld.global.f32 	%f1296, [%rd174+8];
	ld.global.f32 	%f1297, [%rd173+65556];
	fma.rn.f32 	%f2417, %f1296, %f1297, %f2417;
$L__BB0_304:
	add.s32 	%r1179, %r256, 2;
	mad.lo.s32 	%r1180, %r1179, %r164, %r251;
	mul.wide.s32 	%rd689, %r1180, 4;
	add.s64 	%rd175, %rd6, %rd689;
	@%p474 bra 	$L__BB0_306;
	ld.global.f32 	%f1298, [%rd175];
	ld.global.f32 	%f1299, [%rd173+65560];
	fma.rn.f32 	%f2417, %f1298, %f1299, %f2417;
$L__BB0_306:
	@%p475 bra 	$L__BB0_308;
	ld.global.f32 	%f1300, [%rd175+4];
	ld.global.f32 	%f1301, [%rd173+65564];
	fma.rn.f32 	%f2417, %f1300, %f1301, %f2417;
$L__BB0_308:
	@%p476 bra 	$L__BB0_310;
	ld.global.f32 	%f1302, [%rd175+8];
	ld.global.f32 	%f1303, [%rd173+65568];
	fma.rn.f32 	%f2417, %f1302, %f1303, %f2417;
$L__BB0_310:
	add.s32 	%r2252, %r2252, 1;
	setp.ne.s32 	%p477, %r2252, 128;
	@%p477 bra 	$L__BB0_292;
	st.global.f32 	[%rd30], %f2417;
$L__BB0_312:
	mul.wide.s32 	%rd690, %r180, 4;
	add.s64 	%rd176, %rd30, %rd690;
	setp.ge.s32 	%p478, %r1, %r180;
	bar.sync 	0;
	@%p478 bra 	$L__BB0_314;
	ld.global.f32 	%f1304, [%rd30];
	ld.global.f32 	%f1305, [%rd165+512];
	ld.global.f32 	%f1306, [%rd164+512];
	ld.global.f32 	%f1307, [%rd163+512];
	ld.global.f32 	%f1308, [%rd162+512];
	add.f32 	%f1309, %f1308, 0f3727C5AC;
	sqrt.rn.f32 	%f1310, %f1309;
	setp.geu.f32 	%p479, %f1310, 0f322BCC77;
	abs.f32 	%f1311, %f1310;
	setp.ne.f32 	%p480, %f1311, 0f7F800000;
	selp.f32 	%f1313, %f1310, 0f3F800000, %p480;
	selp.f32 	%f1314, %f1313, 0f3F800000, %p479;
	sub.f32 	%f1315, %f1304, %f1307;
	div.rn.f32 	%f1316, %f1315, %f1314;
	fma.rn.f32 	%f1317, %f1305, %f1316, %f1306;
	st.global.f32 	[%rd176], %f1317;
$L__BB0_314:
	mul.wide.s32 	%rd691, %r1, 4;
	add.s64 	%rd177, %rd5, %rd691;
	bar.sync 	0;
	@%p478 bra 	$L__BB0_316;
	ld.global.f32 	%f1318, [%rd176];
	fma.rn.f32 	%f1319, %f1318, 0fBBBB989D, 0f3F000000;
	cvt.sat.f32.f32 	%f1320, %f1319;
	mov.f32 	%f1321, 0f4B400001;
	mov.f32 	%f1322, 0f437C0000;
	fma.rm.f32 	%f1323, %f1320, %f1322, %f1321;
	add.f32 	%f1324, %f1323, 0fCB40007F;
	neg.f32 	%f1325, %f1324;
	fma.rn.f32 	%f1326, %f1318, 0fBFB8AA3B, %f1325;
	fma.rn.f32 	%f1327, %f1318, 0fB2A57060, %f1326;
	mov.b32 	%r1181, %f1323;
	shl.b32 	%r1182, %r1181, 23;
	mov.b32 	%f1328, %r1182;
	ex2.approx.ftz.f32 	%f1329, %f1327;
	fma.rn.f32 	%f1330, %f1329, %f1328, 0f3F800000;
	div.rn.f32 	%f1331, %f1318, %f1330;
	st.global.f32 	[%rd177], %f1331;
$L__BB0_316:
	bar.sync 	0;
	bar.sync 	0;
	@%p478 bra 	$L__BB0_318;
	ld.global.f32 	%f1332, [%rd177];
	add.s64 	%rd693, %rd2, %rd691;
	ld.global.f32 	%f1333, [%rd693];
	add.f32 	%f1334, %f1332, %f1333;
	st.global.f32 	[%rd693], %f1334;
$L__BB0_318:
	bar.sync 	0;
	bar.sync 	0;
	add.s64 	%rd1283, %rd167, 655360;
	add.s64 	%rd1282, %rd166, 1024;
	add.s64 	%rd1281, %rd165, 1024;
	add.s64 	%rd1280, %rd164, 1024;
	add.s64 	%rd1279, %rd163, 1024;
	add.s64 	%rd1278, %rd162, 1024;
	add.s32 	%r2241, %r2241, 1;
	setp.ne.s32 	%p483, %r2241, 6;
	add.s64 	%rd1277, %rd1303, 655360;
	add.s64 	%rd1276, %rd1302, 655360;
	add.s64 	%rd1275, %rd1301, 655360;
	add.s64 	%rd1274, %rd1300, 655360;
	add.s64 	%rd1273, %rd1299, 655360;
	add.s64 	%rd1272, %rd1298, 655360;
	add.s64 	%rd1271, %rd1297, 655360;
	add.s64 	%rd1270, %rd1296, 655360;
	add.s64 	%rd1269, %rd1295, 655360;
	add.s64 	%rd1268, %rd1294, 655360;
	add.s64 	%rd1267, %rd1293, 655360;
	add.s64 	%rd1266, %rd1292, 655360;
	add.s64 	%rd1265, %rd1291, 655360;
	add.s64 	%rd1264, %rd1290, 655360;
	add.s64 	%rd1263, %rd1289, 655360;
	add.s64 	%rd1262, %rd1288, 655360;
	add.s64 	%rd1261, %rd1287, 655360;
	@%p483 bra 	$L__BB0_266;
	ld.param.u64 	%rd1229, [_Z14full_inferencePfS_PKfS1_S1_S1_S1_S1_iiiiS_S_S_S_S_S_S__param_17];
	cvta.to.global.u64 	%rd201, %rd1229;
	mul.wide.s32 	%rd694, %r1, 4;
	add.s64 	%rd202, %rd6, %rd694;
	mul.lo.s32 	%r1183, %r722, %r162;
	mul.lo.s32 	%r1184, %r1183, %r164;
	shl.b32 	%r259, %r1184, 8;
	setp.ge.s32 	%p484, %r1, %r259;
	@%p484 bra 	$L__BB0_323;
	div.s32 	%r1185, %r1, %r164;
	mul.lo.s32 	%r1186, %r1185, %r164;
	sub.s32 	%r260, %r1, %r1186;
	rem.s32 	%r261, %r1185, %r162;
	div.s32 	%r1187, %r1, %r217;
	shr.s32 	%r1188, %r1187, 31;
	shr.u32 	%r1189, %r1188, 24;
	add.s32 	%r1190, %r1187, %r1189;
	and.b32  	%r1191, %r1190, -256;
	sub.s32 	%r262, %r1187, %r1191;
	mul.lo.s32 	%r1192, %r162, %r164;
	shl.b32 	%r1193, %r1192, 8;
	div.s32 	%r263, %r1, %r1193;
	setp.gt.s32 	%p485, %r262, 127;
	@%p485 bra 	$L__BB0_322;
	shl.b32 	%r1199, %r263, 7;
	add.s32 	%r1200, %r1199, %r262;
	mad.lo.s32 	%r1201, %r1200, %r162, %r261;
	mad.lo.s32 	%r1202, %r1201, %r164, %r260;
	mul.wide.s32 	%rd697, %r1202, 4;
	add.s64 	%rd698, %rd2, %rd697;
	ld.global.f32 	%f1336, [%rd698];
	st.global.f32 	[%rd202], %f1336;
	bra.uni 	$L__BB0_323;
$L__BB0_322:
	shl.b32 	%r1194, %r263, 7;
	add.s32 	%r1195, %r262, %r1194;
	add.s32 	%r1196, %r1195, -128;
	mad.lo.s32 	%r1197, %r1196, %r162, %r261;
	mad.lo.s32 	%r1198, %r1197, %r164, %r260;
	mul.wide.s32 	%rd695, %r1198, 4;
	add.s64 	%rd696, %rd201, %rd695;
	ld.global.f32 	%f1335, [%rd696];
	st.global.f32 	[%rd202], %f1335;
$L__BB0_323:
	bar.sync 	0;
	@%p484 bra 	$L__BB0_343;
	div.s32 	%r1204, %r1, %r164;
	mul.lo.s32 	%r1205, %r1204, %r164;
	sub.s32 	%r1206, %r1, %r1205;
	rem.s32 	%r1207, %r1204, %r162;
	div.s32 	%r1208, %r1, %r217;
	shr.s32 	%r1209, %r1208, 31;
	shr.u32 	%r1210, %r1209, 24;
	add.s32 	%r1211, %r1208, %r1210;
	and.b32  	%r1212, %r1211, -256;
	sub.s32 	%r1213, %r1208, %r1212;
	mul.lo.s32 	%r1214, %r162, %r164;
	shl.b32 	%r1215, %r1214, 8;
	div.s32 	%r1216, %r1, %r1215;
	mul.wide.s32 	%rd699, %r1213, 4;
	add.s64 	%rd700, %rd166, %rd699;
	ld.global.f32 	%f2427, [%rd700+1024];
	setp.gt.s32 	%p487, %r1207, -1;
	setp.le.s32 	%p488, %r1207, %r161;
	and.pred  	%p489, %p487, %p488;
	setp.gt.s32 	%p490, %r1206, -1;
	setp.le.s32 	%p491, %r1206, %r163;
	and.pred  	%p492, %p490, %p491;
	and.pred  	%p50, %p492, %p489;
	shl.b32 	%r1217, %r1216, 8;
	shl.b32 	%r2260, %r1213, 8;
	mul.lo.s32 	%r1218, %r1216, %r162;
	shl.b32 	%r1219, %r1218, 8;
	add.s32 	%r1220, %r1207, %r1219;
	mad.lo.s32 	%r2261, %r1220, %r164, %r1206;
	mad.lo.s32 	%r1221, %r162, %r1217, %r162;
	add.s32 	%r1222, %r1207, %r1221;
	mad.lo.s32 	%r2259, %r1222, %r164, %r1206;
	or.b32  	%r1223, %r1217, 2;
	mad.lo.s32 	%r1224, %r1223, %r162, %r1207;
	mad.lo.s32 	%r2258, %r1224, %r164, %r1206;
	or.b32  	%r1225, %r1217, 3;
	mad.lo.s32 	%r1226, %r1225, %r162, %r1207;
	mad.lo.s32 	%r2257, %r1226, %r164, %r1206;
	or.b32  	%r1227, %r1217, 4;
	mad.lo.s32 	%r1228, %r1227, %r162, %r1207;
	mad.lo.s32 	%r2256, %r1228, %r164, %r1206;
	mul.wide.s32 	%rd701, %r2260, 4;
	add.s64 	%rd702, %rd701, %rd167;
	add.s64 	%rd1285, %rd702, 655388;
	or.b32  	%r1229, %r1217, 7;
	mad.lo.s32 	%r1230, %r1229, %r162, %r1207;
	mad.lo.s32 	%r2255, %r1230, %r164, %r1206;
	or.b32  	%r1231, %r1217, 6;
	mad.lo.s32 	%r1232, %r1231, %r162, %r1207;
	mad.lo.s32 	%r2254, %r1232, %r164, %r1206;
	or.b32  	%r1233, %r1217, 5;
	mad.lo.s32 	%r1234, %r1233, %r162, %r1207;
	mad.lo.s32 	%r2253, %r1234, %r164, %r1206;
	mov.b32 	%r2262, 0;
	not.pred 	%p493, %p50;
$L__BB0_325:
	@%p493 bra 	$L__BB0_327;
	mul.wide.s32 	%rd703, %r2261, 4;
	add.s64 	%rd704, %rd6, %rd703;
	ld.global.f32 	%f1337, [%rd704];
	mul.wide.s32 	%rd705, %r2260, 4;
	add.s64 	%rd706, %rd1283, %rd705;
	ld.global.f32 	%f1338, [%rd706];
	fma.rn.f32 	%f2427, %f1337, %f1338, %f2427;
$L__BB0_327:
	@%p493 bra 	$L__BB0_329;
	mul.wide.s32 	%rd707, %r2259, 4;
	add.s64 	%rd708, %rd6, %rd707;
	ld.global.f32 	%f1339, [%rd708];
	ld.global.f32 	%f1340, [%rd1285+-24];
	fma.rn.f32 	%f2427, %f1339, %f1340, %f2427;
$L__BB0_329:
	@%p493 bra 	$L__BB0_331;
	mul.wide.s32 	%rd709, %r2258, 4;
	add.s64 	%rd710, %rd6, %rd709;
	ld.global.f32 	%f1341, [%rd710];
	ld.global.f32 	%f1342, [%rd1285+-20];
	fma.rn.f32 	%f2427, %f1341, %f1342, %f2427;
$L__BB0_331:
	@%p493 bra 	$L__BB0_333;
	mul.wide.s32 	%rd711, %r2257, 4;
	add.s64 	%rd712, %rd6, %rd711;
	ld.global.f32 	%f1343, [%rd712];
	ld.global.f32 	%f1344, [%rd1285+-16];
	fma.rn.f32 	%f2427, %f1343, %f1344, %f2427;
$L__BB0_333:
	@%p493 bra 	$L__BB0_335;
	mul.wide.s32 	%rd713, %r2256, 4;
	add.s64 	%rd714, %rd6, %rd713;
	ld.global.f32 	%f1345, [%rd714];
	ld.global.f32 	%f1346, [%rd1285+-12];
	fma.rn.f32 	%f2427, %f1345, %f1346, %f2427;
$L__BB0_335:
	@%p493 bra 	$L__BB0_337;
	mul.wide.s32 	%rd715, %r2253, 4;
	add.s64 	%rd716, %rd6, %rd715;
	ld.global.f32 	%f1347, [%rd716];
	ld.global.f32 	%f1348, [%rd1285+-8];
	fma.rn.f32 	%f2427, %f1347, %f1348, %f2427;
$L__BB0_337:
	@%p493 bra 	$L__BB0_339;
	mul.wide.s32 	%rd717, %r2254, 4;
	add.s64 	%rd718, %rd6, %rd717;
	ld.global.f32 	%f1349, [%rd718];
	ld.global.f32 	%f1350, [%rd1285+-4];
	fma.rn.f32 	%f2427, %f1349, %f1350, %f2427;
$L__BB0_339:
	@%p493 bra 	$L__BB0_341;
	mul.wide.s32 	%rd719, %r2255, 4;
	add.s64 	%rd720, %rd6, %rd719;
	ld.global.f32 	%f1351, [%rd720];
	ld.global.f32 	%f1352, [%rd1285];
	fma.rn.f32 	%f2427, %f1351, %f1352, %f2427;
$L__BB0_341:
	add.s32 	%r2262, %r2262, 8;
	shl.b32 	%r1235, %r161, 3;
	add.s32 	%r1236, %r1235, 8;
	mul.lo.s32 	%r1237, %r1236, %r164;
	add.s32 	%r2261, %r2261, %r1237;
	add.s32 	%r2260, %r2260, 8;
	add.s32 	%r2259, %r2259, %r1237;
	add.s32 	%r2258, %r2258, %r1237;
	add.s32 	%r2257, %r2257, %r1237;
	add.s32 	%r2256, %r2256, %r1237;
	add.s64 	%rd1285, %rd1285, 32;
	add.s32 	%r2255, %r2255, %r1237;
	add.s32 	%r2254, %r2254, %r1237;
	add.s32 	%r2253, %r2253, %r1237;
	setp.ne.s32 	%p501, %r2262, 256;
	@%p501 bra 	$L__BB0_325;
	st.global.f32 	[%rd14], %f2427;
$L__BB0_343:
	bar.sync 	0;
	@%p484 bra 	$L__BB0_345;
	ld.global.f32 	%f1353, [%rd14];
	ld.global.f32 	%f1354, [%rd1281];
	ld.global.f32 	%f1355, [%rd1280];
	ld.global.f32 	%f1356, [%rd1279];
	ld.global.f32 	%f1357, [%rd1278];
	add.f32 	%f1358, %f1357, 0f3727C5AC;
	sqrt.rn.f32 	%f1359, %f1358;
	setp.geu.f32 	%p503, %f1359, 0f322BCC77;
	abs.f32 	%f1360, %f1359;
	setp.ne.f32 	%p504, %f1360, 0f7F800000;
	selp.f32 	%f1362, %f1359, 0f3F800000, %p504;
	selp.f32 	%f1363, %f1362, 0f3F800000, %p503;
	sub.f32 	%f1364, %f1353, %f1356;
	div.rn.f32 	%f1365, %f1364, %f1363;
	fma.rn.f32 	%f1366, %f1354, %f1365, %f1355;
	st.global.f32 	[%rd30], %f1366;
$L__BB0_345:
	mul.wide.s32 	%rd721, %r1, 4;
	add.s64 	%rd206, %rd5, %rd721;
	bar.sync 	0;
	@%p484 bra 	$L__BB0_347;
	ld.global.f32 	%f1367, [%rd30];
	fma.rn.f32 	%f1368, %f1367, 0fBBBB989D, 0f3F000000;
	cvt.sat.f32.f32 	%f1369, %f1368;
	mov.f32 	%f1370, 0f4B400001;
	mov.f32 	%f1371, 0f437C0000;
	fma.rm.f32 	%f1372, %f1369, %f1371, %f1370;
	add.f32 	%f1373, %f1372, 0fCB40007F;
	neg.f32 	%f1374, %f1373;
	fma.rn.f32 	%f1375, %f1367, 0fBFB8AA3B, %f1374;
	fma.rn.f32 	%f1376, %f1367, 0fB2A57060, %f1375;
	mov.b32 	%r1238, %f1372;
	shl.b32 	%r1239, %r1238, 23;
	mov.b32 	%f1377, %r1239;
	ex2.approx.ftz.f32 	%f1378, %f1376;
	fma.rn.f32 	%f1379, %f1378, %f1377, 0f3F800000;
	div.rn.f32 	%f1380, %f1367, %f1379;
	st.global.f32 	[%rd206], %f1380;
$L__BB0_347:
	add.u64 	%rd722, %SP, 0;
	add.u64 	%rd207, %SPL, 0;
	setp.ne.s32 	%p506, %r1, 0;
	bar.sync 	0;
	bar.sync 	0;
	@%p506 bra 	$L__BB0_349;
	mov.b32 	%r1240, 256;
	st.local.v2.u32 	[%rd207], {%r1240, %r162};
	st.local.u32 	[%rd207+8], %r164;
	mov.u64 	%rd723, $str$2;
	cvta.global.u64 	%rd724, %rd723;
	{ // callseq 4, 0
	.param .b64 param0;
	st.param.b64 	[param0], %rd724;
	.param .b64 param1;
	st.param.b64 	[param1], %rd722;
	.param .b32 retval0;
	call.uni (retval0), 
	vprintf, 
	(
	param0, 
	param1
	);
	ld.param.b32 	%r1241, [retval0];
	} // callseq 4
$L__BB0_349:
	shr.s32 	%r1243, %r2, 31;
	shr.u32 	%r1244, %r1243, 28;
	add.s32 	%r1245, %r2, %r1244;
	shr.s32 	%r293, %r1245, 4;
	add.s32 	%r294, %r293, 1;
	shr.s32 	%r1246, %r5, 31;
	shr.u32 	%r1247, %r1246, 28;
	add.s32 	%r1248, %r5, %r1247;
	shr.s32 	%r295, %r1248, 4;
	add.s32 	%r296, %r295, 1;
	shl.b32 	%r297, %r722, 8;
	mad.lo.s32 	%r1249, %r297, %r293, %r297;
	mad.lo.s32 	%r298, %r1249, %r295, %r1249;
	setp.ge.s32 	%p507, %r1, %r298;
	@%p507 bra 	$L__BB0_371;
	div.s32 	%r1251, %r1, %r296;
	mul.lo.s32 	%r1252, %r1251, %r296;
	sub.s32 	%r1253, %r1, %r1252;
	rem.s32 	%r1254, %r1251, %r294;
	mul.lo.s32 	%r1255, %r296, %r294;
	div.s32 	%r1256, %r1, %r1255;
	shr.s32 	%r1257, %r1256, 31;
	shr.u32 	%r1258, %r1257, 24;
	add.s32 	%r1259, %r1256, %r1258;
	and.b32  	%r1260, %r1259, -256;
	sub.s32 	%r1261, %r1256, %r1260;
	shl.b32 	%r1262, %r1255, 8;
	div.s32 	%r1263, %r1, %r1262;
	mul.wide.s32 	%rd726, %r1261, 4;
	add.s64 	%rd727, %rd166, %rd726;
	ld.global.f32 	%f2436, [%rd727+2048];
	shl.b32 	%r1264, %r1254, 1;
	add.s32 	%r1265, %r1264, -1;
	shl.b32 	%r1266, %r1253, 1;
	add.s32 	%r1267, %r1266, -1;
	mul.lo.s32 	%r2263, %r1261, 2304;
	setp.gt.s32 	%p508, %r1254, 0;
	setp.le.s32 	%p509, %r1265, %r161;
	and.pred  	%p510, %p508, %p509;
	setp.gt.s32 	%p511, %r1253, 0;
	setp.le.s32 	%p512, %r1267, %r163;
	and.pred  	%p513, %p511, %p512;
	and.pred  	%p51, %p510, %p513;
	setp.gt.s32 	%p515, %r1253, -1;
	setp.le.s32 	%p516, %r1266, %r163;
	and.pred  	%p517, %p515, %p516;
	and.pred  	%p52, %p510, %p517;
	setp.lt.s32 	%p519, %r1266, %r163;
	and.pred  	%p520, %p515, %p519;
	and.pred  	%p53, %p510, %p520;
	setp.gt.s32 	%p522, %r1254, -1;
	setp.le.s32 	%p523, %r1264, %r161;
	and.pred  	%p524, %p522, %p523;
	and.pred  	%p54, %p524, %p513;
	and.pred  	%p55, %p524, %p517;
	and.pred  	%p56, %p524, %p520;
	setp.lt.s32 	%p525, %r1264, %r161;
	and.pred  	%p526, %p522, %p525;
	and.pred  	%p57, %p526, %p513;
	and.pred  	%p58, %p526, %p517;
	and.pred  	%p59, %p526, %p520;
	mul.lo.s32 	%r1268, %r1263, %r162;
	shl.b32 	%r1269, %r1268, 8;
	add.s32 	%r1270, %r1269, %r1264;
	add.s32 	%r1271, %r1270, -1;
	mad.lo.s32 	%r2266, %r1271, %r164, %r1266;
	mad.lo.s32 	%r2264, %r1270, %r164, %r1266;
	add.s32 	%r2265, %r2264, %r164;
	add.s64 	%rd208, %rd167, 917536;
	mov.b32 	%r2267, 0;
	not.pred 	%p527, %p51;
	not.pred 	%p528, %p52;
	not.pred 	%p529, %p53;
	not.pred 	%p530, %p54;
	not.pred 	%p531, %p55;
	not.pred 	%p532, %p56;
	not.pred 	%p533, %p57;
	not.pred 	%p534, %p58;
	not.pred 	%p535, %p59;
$L__BB0_351:
	mul.wide.s32 	%rd728, %r2263, 4;
	add.s64 	%rd209, %rd208, %rd728;
	add.s32 	%r1272, %r2266, -1;
	mul.wide.s32 	%rd729, %r1272, 4;
	add.s64 	%rd210, %rd5, %rd729;
	@%p527 bra 	$L__BB0_353;
	ld.global.f32 	%f1381, [%rd210];
	ld.global.f32 	%f1382, [%rd209+-32];
	fma.rn.f32 	%f2436, %f1381, %f1382, %f2436;
$L__BB0_353:
	@%p528 bra 	$L__BB0_355;
	ld.global.f32 	%f1383, [%rd210+4];
	ld.global.f32 	%f1384, [%rd209+-28];
	fma.rn.f32 	%f2436, %f1383, %f1384, %f2436;
$L__BB0_355:
	@%p529 bra 	$L__BB0_357;
	ld.global.f32 	%f1385, [%rd210+8];
	ld.global.f32 	%f1386, [%rd209+-24];
	fma.rn.f32 	%f2436, %f1385, %f1386, %f2436;
$L__BB0_357:
	add.s32 	%r1273, %r2264, -1;
	mul.wide.s32 	%rd730, %r1273, 4;
	add.s64 	%rd211, %rd5, %rd730;
	@%p530 bra 	$L__BB0_359;
	ld.global.f32 	%f1387, [%rd211];
	ld.global.f32 	%f1388, [%rd209+-20];
	fma.rn.f32 	%f2436, %f1387, %f1388, %f2436;
$L__BB0_359:
	@%p531 bra 	$L__BB0_361;
	ld.global.f32 	%f1389, [%rd211+4];
	ld.global.f32 	%f1390, [%rd209+-16];
	fma.rn.f32 	%f2436, %f1389, %f1390, %f2436;
$L__BB0_361:
	@%p532 bra 	$L__BB0_363;
	ld.global.f32 	%f1391, [%rd211+8];
	ld.global.f32 	%f1392, [%rd209+-12];
	fma.rn.f32 	%f2436, %f1391, %f1392, %f2436;
$L__BB0_363:
	add.s32 	%r1274, %r2265, -1;
	mul.wide.s32 	%rd731, %r1274, 4;
	add.s64 	%rd212, %rd5, %rd731;
	@%p533 bra 	$L__BB0_365;
	ld.global.f32 	%f1393, [%rd212];
	ld.global.f32 	%f1394, [%rd209+-8];
	fma.rn.f32 	%f2436, %f1393, %f1394, %f2436;
$L__BB0_365:
	@%p534 bra 	$L__BB0_367;
	ld.global.f32 	%f1395, [%rd212+4];
	ld.global.f32 	%f1396, [%rd209+-4];
	fma.rn.f32 	%f2436, %f1395, %f1396, %f2436;
$L__BB0_367:
	@%p535 bra 	$L__BB0_369;
	ld.global.f32 	%f1397, [%rd212+8];
	ld.global.f32 	%f1398, [%rd209];
	fma.rn.f32 	%f2436, %f1397, %f1398, %f2436;
$L__BB0_369:
	add.s32 	%r2267, %r2267, 1;
	add.s32 	%r2266, %r2266, %r217;
	add.s32 	%r2265, %r2265, %r217;
	add.s32 	%r2264, %r2264, %r217;
	add.s32 	%r2263, %r2263, 9;
	setp.ne.s32 	%p536, %r2267, 256;
	@%p536 bra 	$L__BB0_351;
	st.global.f32 	[%rd14], %f2436;
$L__BB0_371:
	setp.ge.s32 	%p537, %r1, %r298;
	bar.sync 	0;
	@%p537 bra 	$L__BB0_373;
	ld.global.f32 	%f1399, [%rd14];
	ld.global.f32 	%f1400, [%rd165+2048];
	ld.global.f32 	%f1401, [%rd164+2048];
	ld.global.f32 	%f1402, [%rd163+2048];
	ld.global.f32 	%f1403, [%rd162+2048];
	add.f32 	%f1404, %f1403, 0f3727C5AC;
	sqrt.rn.f32 	%f1405, %f1404;
	setp.geu.f32 	%p538, %f1405, 0f322BCC77;
	abs.f32 	%f1406, %f1405;
	setp.ne.f32 	%p539, %f1406, 0f7F800000;
	selp.f32 	%f1408, %f1405, 0f3F800000, %p539;
	selp.f32 	%f1409, %f1408, 0f3F800000, %p538;
	sub.f32 	%f1410, %f1399, %f1402;
	div.rn.f32 	%f1411, %f1410, %f1409;
	fma.rn.f32 	%f1412, %f1400, %f1411, %f1401;
	st.global.f32 	[%rd30], %f1412;
$L__BB0_373:
	bar.sync 	0;
	@%p537 bra 	$L__BB0_375;
	ld.global.f32 	%f1413, [%rd30];
	fma.rn.f32 	%f1414, %f1413, 0fBBBB989D, 0f3F000000;
	cvt.sat.f32.f32 	%f1415, %f1414;
	mov.f32 	%f1416, 0f4B400001;
	mov.f32 	%f1417, 0f437C0000;
	fma.rm.f32 	%f1418, %f1415, %f1417, %f1416;
	add.f32 	%f1419, %f1418, 0fCB40007F;
	neg.f32 	%f1420, %f1419;
	fma.rn.f32 	%f1421, %f1413, 0fBFB8AA3B, %f1420;
	fma.rn.f32 	%f1422, %f1413, 0fB2A57060, %f1421;
	mov.b32 	%r1275, %f1418;
	shl.b32 	%r1276, %r1275, 23;
	mov.b32 	%f1423, %r1276;
	ex2.approx.ftz.f32 	%f1424, %f1422;
	fma.rn.f32 	%f1425, %f1424, %f1423, 0f3F800000;
	div.rn.f32 	%f1426, %f1413, %f1425;
	st.global.f32 	[%rd202], %f1426;
$L__BB0_375:
	setp.ne.s32 	%p541, %r1, 0;
	bar.sync 	0;
	bar.sync 	0;
	@%p541 bra 	$L__BB0_377;
	mov.b32 	%r1277, 256;
	st.local.v2.u32 	[%rd207], {%r1277, %r294};
	st.local.u32 	[%rd207+8], %r296;
	mov.u64 	%rd732, $str$3;
	cvta.global.u64 	%rd733, %rd732;
	add.u64 	%rd734, %SP, 0;
	{ // callseq 5, 0
	.param .b64 param0;
	st.param.b64 	[param0], %rd733;
	.param .b64 param1;
	st.param.b64 	[param1], %rd734;
	.param .b32 retval0;
	call.uni (retval0), 
	vprintf, 
	(
	param0, 
	param1
	);
	ld.param.b32 	%r1278, [retval0];
	} // callseq 5
$L__BB0_377:
	mul.lo.s32 	%r1280, %r722, %r294;
	mul.lo.s32 	%r1281, %r1280, %r296;
	shl.b32 	%r313, %r1281, 7;
	setp.ge.s32 	%p542, %r1, %r313;
	@%p542 bra 	$L__BB0_397;
	div.s32 	%r1283, %r1, %r296;
	mul.lo.s32 	%r1284, %r1283, %r296;
	sub.s32 	%r1285, %r1, %r1284;
	rem.s32 	%r1286, %r1283, %r294;
	mul.lo.s32 	%r1287, %r296, %r294;
	div.s32 	%r1288, %r1, %r1287;
	shr.s32 	%r1289, %r1288, 31;
	shr.u32 	%r1290, %r1289, 25;
	add.s32 	%r1291, %r1288, %r1290;
	and.b32  	%r1292, %r1291, -128;
	sub.s32 	%r1293, %r1288, %r1292;
	shl.b32 	%r1294, %r1287, 7;
	div.s32 	%r1295, %r1, %r1294;
	mul.wide.s32 	%rd735, %r1293, 4;
	add.s64 	%rd736, %rd166, %rd735;
	ld.global.f32 	%f2446, [%rd736+3072];
	setp.gt.s32 	%p543, %r1286, -1;
	setp.le.s32 	%p544, %r1286, %r293;
	and.pred  	%p545, %p543, %p544;
	setp.gt.s32 	%p546, %r1285, -1;
	setp.le.s32 	%p547, %r1285, %r295;
	and.pred  	%p548, %p546, %p547;
	and.pred  	%p60, %p548, %p545;
	shl.b32 	%r1296, %r1295, 8;
	shl.b32 	%r2275, %r1293, 8;
	mul.lo.s32 	%r1297, %r1295, %r294;
	shl.b32 	%r1298, %r1297, 8;
	add.s32 	%r1299, %r1286, %r1298;
	mad.lo.s32 	%r2276, %r1299, %r296, %r1285;
	shl.b32 	%r1300, %r293, 3;
	add.s32 	%r1301, %r1300, 8;
	mul.lo.s32 	%r316, %r1301, %r296;
	add.s64 	%rd213, %rd167, 3276800;
	mad.lo.s32 	%r1302, %r294, %r1296, %r294;
	add.s32 	%r1303, %r1286, %r1302;
	mad.lo.s32 	%r2274, %r1303, %r296, %r1285;
	or.b32  	%r1304, %r1296, 2;
	mad.lo.s32 	%r1305, %r1304, %r294, %r1286;
	mad.lo.s32 	%r2273, %r1305, %r296, %r1285;
	or.b32  	%r1306, %r1296, 3;
	mad.lo.s32 	%r1307, %r1306, %r294, %r1286;
	mad.lo.s32 	%r2272, %r1307, %r296, %r1285;
	or.b32  	%r1308, %r1296, 4;
	mad.lo.s32 	%r1309, %r1308, %r294, %r1286;
	mad.lo.s32 	%r2271, %r1309, %r296, %r1285;
	mul.wide.s32 	%rd737, %r2275, 4;
	add.s64 	%rd738, %rd737, %rd167;
	add.s64 	%rd1286, %rd738, 3276828;
	or.b32  	%r1310, %r1296, 7;
	mad.lo.s32 	%r1311, %r1310, %r294, %r1286;
	mad.lo.s32 	%r2270, %r1311, %r296, %r1285;
	or.b32  	%r1312, %r1296, 6;
	mad.lo.s32 	%r1313, %r1312, %r294, %r1286;
	mad.lo.s32 	%r2269, %r1313, %r296, %r1285;
	or.b32  	%r1314, %r1296, 5;
	mad.lo.s32 	%r1315, %r1314, %r294, %r1286;
	mad.lo.s32 	%r2268, %r1315, %r296, %r1285;
	mov.b32 	%r2277, 0;
	not.pred 	%p549, %p60;
$L__BB0_379:
	@%p549 bra 	$L__BB0_381;
	mul.wide.s32 	%rd739, %r2276, 4;
	add.s64 	%rd740, %rd6, %rd739;
	ld.global.f32 	%f1427, [%rd740];
	mul.wide.s32 	%rd741, %r2275, 4;
	add.s64 	%rd742, %rd213, %rd741;
	ld.global.f32 	%f1428, [%rd742];
	fma.rn.f32 	%f2446, %f1427, %f1428, %f2446;
$L__BB0_381:
	@%p549 bra 	$L__BB0_383;
	mul.wide.s32 	%rd743, %r2274, 4;
	add.s64 	%rd744, %rd6, %rd743;
	ld.global.f32 	%f1429, [%rd744];
	ld.global.f32 	%f1430, [%rd1286+-24];
	fma.rn.f32 	%f2446, %f1429, %f1430, %f2446;
$L__BB0_383:
	@%p549 bra 	$L__BB0_385;
	mul.wide.s32 	%rd745, %r2273, 4;
	add.s64 	%rd746, %rd6, %rd745;
	ld.global.f32 	%f1431, [%rd746];
	ld.global.f32 	%f1432, [%rd1286+-20];
	fma.rn.f32 	%f2446, %f1431, %f1432, %f2446;
$L__BB0_385:
	@%p549 bra 	$L__BB0_387;
	mul.wide.s32 	%rd747, %r2272, 4;
	add.s64 	%rd748, %rd6, %rd747;
	ld.global.f32 	%f1433, [%rd748];
	ld.global.f32 	%f1434, [%rd1286+-16];
	fma.rn.f32 	%f2446, %f1433, %f1434, %f2446;
$L__BB0_387:
	@%p549 bra 	$L__BB0_389;
	mul.wide.s32 	%rd749, %r2271, 4;
	add.s64 	%rd750, %rd6, %rd749;
	ld.global.f32 	%f1435, [%rd750];
	ld.global.f32 	%f1436, [%rd1286+-12];
	fma.rn.f32 	%f2446, %f1435, %f1436, %f2446;
$L__BB0_389:
	@%p549 bra 	$L__BB0_391;
	mul.wide.s32 	%rd751, %r2268, 4;
	add.s64 	%rd752, %rd6, %rd751;
	ld.global.f32 	%f1437, [%rd752];
	ld.global.f32 	%f1438, [%rd1286+-8];
	fma.rn.f32 	%f2446, %f1437, %f1438, %f2446;
$L__BB0_391:
	@%p549 bra 	$L__BB0_393;
	mul.wide.s32 	%rd753, %r2269, 4;
	add.s64 	%rd754, %rd6, %rd753;
	ld.global.f32 	%f1439, [%rd754];
	ld.global.f32 	%f1440, [%rd1286+-4];
	fma.rn.f32 	%f2446, %f1439, %f1440, %f2446;
$L__BB0_393:
	@%p549 bra 	$L__BB0_395;
	mul.wide.s32 	%rd755, %r2270, 4;
	add.s64 	%rd756, %rd6, %rd755;
	ld.global.f32 	%f1441, [%rd756];
	ld.global.f32 	%f1442, [%rd1286];
	fma.rn.f32 	%f2446, %f1441, %f1442, %f2446;
$L__BB0_395:
	add.s32 	%r2277, %r2277, 8;
	add.s32 	%r2276, %r2276, %r316;
	add.s32 	%r2275, %r2275, 8;
	add.s32 	%r2274, %r2274, %r316;
	add.s32 	%r2273, %r2273, %r316;
	add.s32 	%r2272, %r2272, %r316;
	add.s32 	%r2271, %r2271, %r316;
	add.s64 	%rd1286, %rd1286, 32;
	add.s32 	%r2270, %r2270, %r316;
	add.s32 	%r2269, %r2269, %r316;
	add.s32 	%r2268, %r2268, %r316;
	setp.ne.s32 	%p557, %r2277, 256;
	@%p557 bra 	$L__BB0_379;
	st.global.f32 	[%rd14], %f2446;
$L__BB0_397:
	bar.sync 	0;
	@%p542 bra 	$L__BB0_399;
	ld.global.f32 	%f1443, [%rd14];
	ld.global.f32 	%f1444, [%rd165+3072];
	ld.global.f32 	%f1445, [%rd164+3072];
	ld.global.f32 	%f1446, [%rd163+3072];
	ld.global.f32 	%f1447, [%rd162+3072];
	add.f32 	%f1448, %f1447, 0f3727C5AC;
	sqrt.rn.f32 	%f1449, %f1448;
	setp.geu.f32 	%p559, %f1449, 0f322BCC77;
	abs.f32 	%f1450, %f1449;
	setp.ne.f32 	%p560, %f1450, 0f7F800000;
	selp.f32 	%f1452, %f1449, 0f3F800000, %p560;
	selp.f32 	%f1453, %f1452, 0f3F800000, %p559;
	sub.f32 	%f1454, %f1443, %f1446;
	div.rn.f32 	%f1455, %f1454, %f1453;
	fma.rn.f32 	%f1456, %f1444, %f1455, %f1445;
	st.global.f32 	[%rd30], %f1456;
$L__BB0_399:
	ld.param.u64 	%rd1227, [_Z14full_inferencePfS_PKfS1_S1_S1_S1_S1_iiiiS_S_S_S_S_S_S__param_16];
	cvta.to.global.u64 	%rd217, %rd1227;
	mul.wide.s32 	%rd757, %r1, 4;
	add.s64 	%rd218, %rd217, %rd757;
	bar.sync 	0;
	@%p542 bra 	$L__BB0_401;
	ld.global.f32 	%f1457, [%rd30];
	fma.rn.f32 	%f1458, %f1457, 0fBBBB989D, 0f3F000000;
	cvt.sat.f32.f32 	%f1459, %f1458;
	mov.f32 	%f1460, 0f4B400001;
	mov.f32 	%f1461, 0f437C0000;
	fma.rm.f32 	%f1462, %f1459, %f1461, %f1460;
	add.f32 	%f1463, %f1462, 0fCB40007F;
	neg.f32 	%f1464, %f1463;
	fma.rn.f32 	%f1465, %f1457, 0fBFB8AA3B, %f1464;
	fma.rn.f32 	%f1466, %f1457, 0fB2A57060, %f1465;
	mov.b32 	%r1316, %f1462;
	shl.b32 	%r1317, %r1316, 23;
	mov.b32 	%f1467, %r1317;
	ex2.approx.ftz.f32 	%f1468, %f1466;
	fma.rn.f32 	%f1469, %f1468, %f1467, 0f3F800000;
	div.rn.f32 	%f1470, %f1457, %f1469;
	st.global.f32 	[%rd218], %f1470;
$L__BB0_401:
	bar.sync 	0;
	bar.sync 	0;
	@%p542 bra 	$L__BB0_421;
	div.s32 	%r1319, %r1, %r296;
	mul.lo.s32 	%r1320, %r1319, %r296;
	sub.s32 	%r344, %r1, %r1320;
	rem.s32 	%r345, %r1319, %r294;
	mul.lo.s32 	%r1321, %r296, %r294;
	div.s32 	%r1322, %r1, %r1321;
	shr.s32 	%r1323, %r1322, 31;
	shr.u32 	%r1324, %r1323, 25;
	add.s32 	%r1325, %r1322, %r1324;
	and.b32  	%r1326, %r1325, -128;
	sub.s32 	%r1327, %r1322, %r1326;
	shl.b32 	%r1328, %r1321, 7;
	div.s32 	%r1329, %r1, %r1328;
	mul.wide.s32 	%rd758, %r1327, 4;
	add.s64 	%rd759, %rd166, %rd758;
	ld.global.f32 	%f2455, [%rd759+3584];
	setp.gt.s32 	%p563, %r345, -1;
	setp.le.s32 	%p564, %r345, %r293;
	and.pred  	%p565, %p563, %p564;
	setp.gt.s32 	%p566, %r344, -1;
	setp.le.s32 	%p567, %r344, %r295;
	and.pred  	%p568, %p566, %p567;
	and.pred  	%p61, %p568, %p565;
	shl.b32 	%r346, %r1329, 8;
	shl.b32 	%r347, %r1327, 8;
	add.s64 	%rd219, %rd167, 3407872;
	mov.b32 	%r2278, 0;
	not.pred 	%p569, %p61;
	cvt.s64.s32 	%rd765, %r347;
$L__BB0_403:
	@%p569 bra 	$L__BB0_405;
	add.s32 	%r1330, %r2278, %r346;
	mad.lo.s32 	%r1331, %r1330, %r294, %r345;
	mad.lo.s32 	%r1332, %r1331, %r296, %r344;
	add.s32 	%r1333, %r347, %r2278;
	mul.wide.s32 	%rd760, %r1332, 4;
	add.s64 	%rd761, %rd6, %rd760;
	ld.global.f32 	%f1471, [%rd761];
	mul.wide.s32 	%rd762, %r1333, 4;
	add.s64 	%rd763, %rd167, %rd762;
	ld.global.f32 	%f1472, [%rd763+3407872];
	fma.rn.f32 	%f2455, %f1471, %f1472, %f2455;
$L__BB0_405:
	cvt.u64.u32 	%rd764, %r2278;
	add.s64 	%rd766, %rd765, %rd764;
	shl.b64 	%rd767, %rd766, 2;
	add.s64 	%rd220, %rd219, %rd767;
	@%p569 bra 	$L__BB0_407;
	add.s32 	%r1334, %r2278, %r346;
	mad.lo.s32 	%r1335, %r294, %r1334, %r294;
	add.s32 	%r1336, %r1335, %r345;
	mad.lo.s32 	%r1337, %r1336, %r296, %r344;
	mul.wide.s32 	%rd768, %r1337, 4;
	add.s64 	%rd769, %rd6, %rd768;
	ld.global.f32 	%f1473, [%rd769];
	ld.global.f32 	%f1474, [%rd220+4];
	fma.rn.f32 	%f2455, %f1473, %f1474, %f2455;
$L__BB0_407:
	@%p569 bra 	$L__BB0_409;
	add.s32 	%r1338, %r2278, %r346;
	add.s32 	%r1339, %r1338, 2;
	mad.lo.s32 	%r1340, %r1339, %r294, %r345;
	mad.lo.s32 	%r1341, %r1340, %r296, %r344;
	mul.wide.s32 	%rd770, %r1341, 4;
	add.s64 	%rd771, %rd6, %rd770;
	ld.global.f32 	%f1475, [%rd771];
	ld.global.f32 	%f1476, [%rd220+8];
	fma.rn.f32 	%f2455, %f1475, %f1476, %f2455;
$L__BB0_409:
	@%p569 bra 	$L__BB0_411;
	add.s32 	%r1342, %r2278, %r346;
	add.s32 	%r1343, %r1342, 3;
	mad.lo.s32 	%r1344, %r1343, %r294, %r345;
	mad.lo.s32 	%r1345, %r1344, %r296, %r344;
	mul.wide.s32 	%rd772, %r1345, 4;
	add.s64 	%rd773, %rd6, %rd772;
	ld.global.f32 	%f1477, [%rd773];
	ld.global.f32 	%f1478, [%rd220+12];
	fma.rn.f32 	%f2455, %f1477, %f1478, %f2455;
$L__BB0_411:
	@%p569 bra 	$L__BB0_413;
	add.s32 	%r1346, %r2278, %r346;
	add.s32 	%r1347, %r1346, 4;
	mad.lo.s32 	%r1348, %r1347, %r294, %r345;
	mad.lo.s32 	%r1349, %r1348, %r296, %r344;
	mul.wide.s32 	%rd774, %r1349, 4;
	add.s64 	%rd775, %rd6, %rd774;
	ld.global.f32 	%f1479, [%rd775];
	ld.global.f32 	%f1480, [%rd220+16];
	fma.rn.f32 	%f2455, %f1479, %f1480, %f2455;
$L__BB0_413:
	@%p569 bra 	$L__BB0_415;
	add.s32 	%r1350, %r2278, %r346;
	add.s32 	%r1351, %r1350, 5;
	mad.lo.s32 	%r1352, %r1351, %r294, %r345;
	mad.lo.s32 	%r1353, %r1352, %r296, %r344;
	mul.wide.s32 	%rd776, %r1353, 4;
	add.s64 	%rd777, %rd6, %rd776;
	ld.global.f32 	%f1481, [%rd777];
	ld.global.f32 	%f1482, [%rd220+20];
	fma.rn.f32 	%f2455, %f1481, %f1482, %f2455;
$L__BB0_415:
	@%p569 bra 	$L__BB0_417;
	add.s32 	%r1354, %r2278, %r346;
	add.s32 	%r1355, %r1354, 6;
	mad.lo.s32 	%r1356, %r1355, %r294, %r345;
	mad.lo.s32 	%r1357, %r1356, %r296, %r344;
	mul.wide.s32 	%rd778, %r1357, 4;
	add.s64 	%rd779, %rd6, %rd778;
	ld.global.f32 	%f1483, [%rd779];
	ld.global.f32 	%f1484, [%rd220+24];
	fma.rn.f32 	%f2455, %f1483, %f1484, %f2455;
$L__BB0_417:
	@%p569 bra 	$L__BB0_419;
	add.s32 	%r1358, %r2278, %r346;
	add.s32 	%r1359, %r1358, 7;
	mad.lo.s32 	%r1360, %r1359, %r294, %r345;
	mad.lo.s32 	%r1361, %r1360, %r296, %r344;
	mul.wide.s32 	%rd780, %r1361, 4;
	add.s64 	%rd781, %rd6, %rd780;
	ld.global.f32 	%f1485, [%rd781];
	ld.global.f32 	%f1486, [%rd220+28];
	fma.rn.f32 	%f2455, %f1485, %f1486, %f2455;
$L__BB0_419:
	add.s32 	%r2278, %r2278, 8;
	setp.ne.s32 	%p577, %r2278, 256;
	@%p577 bra 	$L__BB0_403;
	st.global.f32 	[%rd14], %f2455;
$L__BB0_421:
	bar.sync 	0;
	@%p542 bra 	$L__BB0_423;
	ld.global.f32 	%f1487, [%rd14];
	ld.global.f32 	%f1488, [%rd165+3584];
	ld.global.f32 	%f1489, [%rd164+3584];
	ld.global.f32 	%f1490, [%rd163+3584];
	ld.global.f32 	%f1491, [%rd162+3584];
	add.f32 	%f1492, %f1491, 0f3727C5AC;
	sqrt.rn.f32 	%f1493, %f1492;
	setp.geu.f32 	%p579, %f1493, 0f322BCC77;
	abs.f32 	%f1494, %f1493;
	setp.ne.f32 	%p580, %f1494, 0f7F800000;
	selp.f32 	%f1496, %f1493, 0f3F800000, %p580;
	selp.f32 	%f1497, %f1496, 0f3F800000, %p579;
	sub.f32 	%f1498, %f1487, %f1490;
	div.rn.f32 	%f1499, %f1498, %f1497;
	fma.rn.f32 	%f1500, %f1488, %f1499, %f1489;
	st.global.f32 	[%rd30], %f1500;
$L__BB0_423:
	bar.sync 	0;
	@%p542 bra 	$L__BB0_425;
	ld.global.f32 	%f1501, [%rd30];
	fma.rn.f32 	%f1502, %f1501, 0fBBBB989D, 0f3F000000;
	cvt.sat.f32.f32 	%f1503, %f1502;
	mov.f32 	%f1504, 0f4B400001;
	mov.f32 	%f1505, 0f437C0000;
	fma.rm.f32 	%f1506, %f1503, %f1505, %f1504;
	add.f32 	%f1507, %f1506, 0fCB40007F;
	neg.f32 	%f1508, %f1507;
	fma.rn.f32 	%f1509, %f1501, 0fBFB8AA3B, %f1508;
	fma.rn.f32 	%f1510, %f1501, 0fB2A57060, %f1509;
	mov.b32 	%r1362, %f1506;
	shl.b32 	%r1363, %r1362, 23;
	mov.b32 	%f1511, %r1363;
	ex2.approx.ftz.f32 	%f1512, %f1510;
	fma.rn.f32 	%f1513, %f1512, %f1511, 0f3F800000;
	div.rn.f32 	%f1514, %f1501, %f1513;
	mul.wide.s32 	%rd782, %r1, 4;
	add.s64 	%rd783, %rd201, %rd782;
	st.global.f32 	[%rd783], %f1514;
$L__BB0_425:
	setp.ge.s32 	%p582, %r1, %r48;
	bar.sync 	0;
	bar.sync 	0;
	@%p582 bra 	$L__BB0_427;
	ld.global.f32 	%f1515, [%rd218];
	mul.wide.s32 	%rd784, %r1, 4;
	add.s64 	%rd785, %rd2, %rd784;
	st.global.f32 	[%rd785], %f1515;
$L__BB0_427:
	bar.sync 	0;
	mul.lo.s32 	%r350, %r296, %r294;
	shl.b32 	%r351, %r294, 7;
	mul.lo.s32 	%r352, %r351, %r296;
	mul.wide.s32 	%rd786, %r313, 4;
	add.s64 	%rd221, %rd14, %rd786;
	add.s64 	%rd222, %rd30, %rd786;
	shl.b32 	%r1365, %r293, 3;
	add.s32 	%r1366, %r1365, 8;
	mul.lo.s32 	%r353, %r1366, %r296;
	add.s64 	%rd1304, %rd162, 4096;
	add.s64 	%rd1305, %rd163, 4096;
	add.s64 	%rd1306, %rd164, 4096;
	add.s64 	%rd1307, %rd165, 4096;
	add.s64 	%rd1308, %rd166, 4096;
	add.s64 	%rd1309, %rd167, 3538944;
	mov.b32 	%r2279, 0;
$L__BB0_428:
	mov.u64 	%rd251, %rd1309;
	mov.u64 	%rd250, %rd1308;
	mov.u64 	%rd249, %rd1307;
	mov.u64 	%rd248, %rd1306;
	mov.u64 	%rd247, %rd1305;
	mov.u64 	%rd246, %rd1304;
	mov.u64 	%rd1317, %rd1303;
	mov.u64 	%rd1316, %rd1302;
	mov.u64 	%rd1315, %rd1301;
	mov.u64 	%rd1314, %rd1300;
	mov.u64 	%rd1313, %rd1299;
	mov.u64 	%rd239, %rd1297;
	mov.u64 	%rd229, %rd1287;
	setp.ge.s32 	%p583, %r1, %r313;
	@%p583 bra 	$L__BB0_448;
	div.s32 	%r1368, %r1, %r296;
	mul.lo.s32 	%r1369, %r1368, %r296;
	sub.s32 	%r1370, %r1, %r1369;
	rem.s32 	%r1371, %r1368, %r294;
	div.s32 	%r1372, %r1, %r350;
	shr.s32 	%r1373, %r1372, 31;
	shr.u32 	%r1374, %r1373, 25;
	add.s32 	%r1375, %r1372, %r1374;
	and.b32  	%r1376, %r1375, -128;
	sub.s32 	%r1377, %r1372, %r1376;
	div.s32 	%r1378, %r1, %r352;
	mul.wide.s32 	%rd787, %r1377, 4;
	add.s64 	%rd788, %rd250, %rd787;
	ld.global.f32 	%f2464, [%rd788];
	setp.gt.s32 	%p584, %r1371, -1;
	setp.le.s32 	%p585, %r1371, %r293;
	and.pred  	%p586, %p584, %p585;
	setp.gt.s32 	%p587, %r1370, -1;
	setp.le.s32 	%p588, %r1370, %r295;
	and.pred  	%p589, %p587, %p588;
	and.pred  	%p62, %p589, %p586;
	shl.b32 	%r1379, %r1378, 7;
	shl.b32 	%r2287, %r1377, 7;
	mad.lo.s32 	%r1380, %r351, %r1378, %r1371;
	mad.lo.s32 	%r2288, %r296, %r1380, %r1370;
	mad.lo.s32 	%r1381, %r294, %r1379, %r294;
	add.s32 	%r1382, %r1371, %r1381;
	mad.lo.s32 	%r2286, %r296, %r1382, %r1370;
	mul.wide.s32 	%rd789, %r2287, 4;
	add.s64 	%rd790, %rd251, %rd789;
	add.s64 	%rd1310, %rd790, 16;
	or.b32  	%r1383, %r1379, 2;
	mad.lo.s32 	%r1384, %r294, %r1383, %r1371;
	mad.lo.s32 	%r2285, %r296, %r1384, %r1370;
	or.b32  	%r1385, %r1379, 3;
	mad.lo.s32 	%r1386, %r294, %r1385, %r1371;
	mad.lo.s32 	%r2284, %r296, %r1386, %r1370;
	or.b32  	%r1387, %r1379, 4;
	mad.lo.s32 	%r1388, %r294, %r1387, %r1371;
	mad.lo.s32 	%r2283, %r296, %r1388, %r1370;
	or.b32  	%r1389, %r1379, 7;
	mad.lo.s32 	%r1390, %r294, %r1389, %r1371;
	mad.lo.s32 	%r2282, %r296, %r1390, %r1370;
	or.b32  	%r1391, %r1379, 6;
	mad.lo.s32 	%r1392, %r294, %r1391, %r1371;
	mad.lo.s32 	%r2281, %r296, %r1392, %r1370;
	or.b32  	%r1393, %r1379, 5;
	mad.lo.s32 	%r1394, %r294, %r1393, %r1371;
	mad.lo.s32 	%r2280, %r296, %r1394, %r1370;
	mov.b32 	%r2289, 0;
	not.pred 	%p590, %p62;
$L__BB0_430:
	@%p590 bra 	$L__BB0_432;
	mul.wide.s32 	%rd791, %r2288, 4;
	add.s64 	%rd792, %rd2, %rd791;
	ld.global.f32 	%f1516, [%rd792];
	mul.wide.s32 	%rd793, %r2287, 4;
	add.s64 	%rd794, %rd251, %rd793;
	ld.global.f32 	%f1517, [%rd794];
	fma.rn.f32 	%f2464, %f1516, %f1517, %f2464;
$L__BB0_432:
	@%p590 bra 	$L__BB0_434;
	mul.wide.s32 	%rd795, %r2286, 4;
	add.s64 	%rd796, %rd2, %rd795;
	ld.global.f32 	%f1518, [%rd796];
	ld.global.f32 	%f1519, [%rd1310+-12];
	fma.rn.f32 	%f2464, %f1518, %f1519, %f2464;
$L__BB0_434:
	@%p590 bra 	$L__BB0_436;
	mul.wide.s32 	%rd797, %r2285, 4;
	add.s64 	%rd798, %rd2, %rd797;
	ld.global.f32 	%f1520, [%rd798];
	ld.global.f32 	%f1521, [%rd1310+-8];
	fma.rn.f32 	%f2464, %f1520, %f1521, %f2464;
$L__BB0_436:
	@%p590 bra 	$L__BB0_438;
	mul.wide.s32 	%rd799, %r2284, 4;
	add.s64 	%rd800, %rd2, %rd799;
	ld.global.f32 	%f1522, [%rd800];
	ld.global.f32 	%f1523, [%rd1310+-4];
	fma.rn.f32 	%f2464, %f1522, %f1523, %f2464;
$L__BB0_438:
	@%p590 bra 	$L__BB0_440;
	mul.wide.s32 	%rd801, %r2283, 4;
	add.s64 	%rd802, %rd2, %rd801;
	ld.global.f32 	%f1524, [%rd802];
	ld.global.f32 	%f1525, [%rd1310];
	fma.rn.f32 	%f2464, %f1524, %f1525, %f2464;
$L__BB0_440:
	@%p590 bra 	$L__BB0_442;
	mul.wide.s32 	%rd803, %r2280, 4;
	add.s64 	%rd804, %rd2, %rd803;
	ld.global.f32 	%f1526, [%rd804];
	ld.global.f32 	%f1527, [%rd1310+4];
	fma.rn.f32 	%f2464, %f1526, %f1527, %f2464;
$L__BB0_442:
	@%p590 bra 	$L__BB0_444;
	mul.wide.s32 	%rd805, %r2281, 4;
	add.s64 	%rd806, %rd2, %rd805;
	ld.global.f32 	%f1528, [%rd806];
	ld.global.f32 	%f1529, [%rd1310+8];
	fma.rn.f32 	%f2464, %f1528, %f1529, %f2464;
$L__BB0_444:
	@%p590 bra 	$L__BB0_446;
	mul.wide.s32 	%rd807, %r2282, 4;
	add.s64 	%rd808, %rd2, %rd807;
	ld.global.f32 	%f1530, [%rd808];
	ld.global.f32 	%f1531, [%rd1310+12];
	fma.rn.f32 	%f2464, %f1530, %f1531, %f2464;
$L__BB0_446:
	add.s32 	%r2289, %r2289, 8;
	add.s32 	%r2288, %r2288, %r353;
	add.s32 	%r2287, %r2287, 8;
	add.s32 	%r2286, %r2286, %r353;
	add.s64 	%rd1310, %rd1310, 32;
	add.s32 	%r2285, %r2285, %r353;
	add.s32 	%r2284, %r2284, %r353;
	add.s32 	%r2283, %r2283, %r353;
	add.s32 	%r2282, %r2282, %r353;
	add.s32 	%r2281, %r2281, %r353;
	add.s32 	%r2280, %r2280, %r353;
	setp.ne.s32 	%p598, %r2289, 128;
	@%p598 bra 	$L__BB0_430;
	st.global.f32 	[%rd14], %f2464;
$L__BB0_448:
	bar.sync 	0;
	@%p583 bra 	$L__BB0_450;
	ld.global.f32 	%f1532, [%rd14];
	ld.global.f32 	%f1533, [%rd249];
	ld.global.f32 	%f1534, [%rd248];
	ld.global.f32 	%f1535, [%rd247];
	ld.global.f32 	%f1536, [%rd246];
	add.f32 	%f1537, %f1536, 0f3727C5AC;
	sqrt.rn.f32 	%f1538, %f1537;
	setp.geu.f32 	%p600, %f1538, 0f322BCC77;
	abs.f32 	%f1539, %f1538;
	setp.ne.f32 	%p601, %f1539, 0f7F800000;
	selp.f32 	%f1541, %f1538, 0f3F800000, %p601;
	selp.f32 	%f1542, %f1541, 0f3F800000, %p600;
	sub.f32 	%f1543, %f1532, %f1535;
	div.rn.f32 	%f1544, %f1543, %f1542;
	fma.rn.f32 	%f1545, %f1533, %f1544, %f1534;
	st.global.f32 	[%rd221], %f1545;
$L__BB0_450:
	bar.sync 	0;
	@%p583 bra 	$L__BB0_452;
	ld.global.f32 	%f1546, [%rd221];
	fma.rn.f32 	%f1547, %f1546, 0fBBBB989D, 0f3F000000;
	cvt.sat.f32.f32 	%f1548, %f1547;
	mov.f32 	%f1549, 0f4B400001;
	mov.f32 	%f1550, 0f437C0000;
	fma.rm.f32 	%f1551, %f1548, %f1550, %f1549;
	add.f32 	%f1552, %f1551, 0fCB40007F;
	neg.f32 	%f1553, %f1552;
	fma.rn.f32 	%f1554, %f1546, 0fBFB8AA3B, %f1553;
	fma.rn.f32 	%f1555, %f1546, 0fB2A57060, %f1554;
	mov.b32 	%r1395, %f1551;
	shl.b32 	%r1396, %r1395, 23;
	mov.b32 	%f1556, %r1396;
	ex2.approx.ftz.f32 	%f1557, %f1555;
	fma.rn.f32 	%f1558, %f1557, %f1556, 0f3F800000;
	div.rn.f32 	%f1559, %f1546, %f1558;
	st.global.f32 	[%rd202], %f1559;
$L__BB0_452:
	bar.sync 	0;
	bar.sync 	0;
	@%p583 bra 	$L__BB0_474;
	div.s32 	%r1398, %r1, %r296;
	mul.lo.s32 	%r1399, %r1398, %r296;
	sub.s32 	%r1400, %r1, %r1399;
	rem.s32 	%r384, %r1398, %r294;
	div.s32 	%r1401, %r1, %r350;
	shr.s32 	%r1402, %r1401, 31;
	shr.u32 	%r1403, %r1402, 25;
	add.s32 	%r1404, %r1401, %r1403;
	and.b32  	%r1405, %r1404, -128;
	sub.s32 	%r1406, %r1401, %r1405;
	div.s32 	%r1407, %r1, %r352;
	mul.wide.s32 	%rd809, %r1406, 4;
	add.s64 	%rd810, %rd250, %rd809;
	ld.global.f32 	%f2473, [%rd810+512];
	add.s32 	%r385, %r384, -1;
	add.s32 	%r386, %r1400, -1;
	shl.b32 	%r387, %r1407, 7;
	mul.lo.s32 	%r388, %r1406, 1152;
	setp.gt.s32 	%p604, %r384, 0;
	setp.le.s32 	%p605, %r385, %r293;
	and.pred  	%p606, %p604, %p605;
	setp.gt.s32 	%p607, %r1400, 0;
	setp.le.s32 	%p608, %r386, %r295;
	and.pred  	%p609, %p607, %p608;
	and.pred  	%p63, %p606, %p609;
	setp.gt.s32 	%p611, %r1400, -1;
	setp.le.s32 	%p612, %r1400, %r295;
	and.pred  	%p613, %p611, %p612;
	and.pred  	%p64, %p606, %p613;
	setp.gt.s32 	%p614, %r1400, -2;
	setp.lt.s32 	%p615, %r1400, %r295;
	and.pred  	%p616, %p614, %p615;
	and.pred  	%p65, %p606, %p616;
	setp.gt.s32 	%p617, %r384, -1;
	setp.le.s32 	%p618, %r384, %r293;
	and.pred  	%p619, %p617, %p618;
	and.pred  	%p66, %p619, %p609;
	and.pred  	%p67, %p619, %p613;
	and.pred  	%p68, %p619, %p616;
	setp.gt.s32 	%p620, %r384, -2;
	setp.lt.s32 	%p621, %r384, %r293;
	and.pred  	%p622, %p620, %p621;
	and.pred  	%p69, %p622, %p609;
	and.pred  	%p70, %p622, %p613;
	and.pred  	%p71, %p622, %p616;
	mov.b32 	%r2290, 0;
	not.pred 	%p623, %p63;
	not.pred 	%p624, %p64;
	not.pred 	%p625, %p65;
	not.pred 	%p626, %p66;
	not.pred 	%p627, %p67;
	not.pred 	%p628, %p68;
	not.pred 	%p629, %p69;
	not.pred 	%p630, %p70;
	not.pred 	%p631, %p71;
$L__BB0_454:
	add.s32 	%r1408, %r2290, %r387;
	mul.lo.s32 	%r390, %r1408, %r294;
	mad.lo.s32 	%r1409, %r2290, 9, %r388;
	add.s32 	%r391, %r390, %r385;
	mad.lo.s32 	%r1410, %r391, %r296, %r386;
	mul.wide.s32 	%rd811, %r1410, 4;
	add.s64 	%rd255, %rd6, %rd811;
	mul.wide.s32 	%rd812, %r1409, 4;
	add.s64 	%rd256, %rd251, %rd812;
	@%p623 bra 	$L__BB0_456;
	ld.global.f32 	%f1560, [%rd255];
	ld.global.f32 	%f1561, [%rd256+65536];
	fma.rn.f32 	%f2473, %f1560, %f1561, %f2473;
$L__BB0_456:
	@%p624 bra 	$L__BB0_458;
	ld.global.f32 	%f1562, [%rd255+4];
	ld.global.f32 	%f1563, [%rd256+65540];
	fma.rn.f32 	%f2473, %f1562, %f1563, %f2473;
$L__BB0_458:
	@%p625 bra 	$L__BB0_460;
	ld.global.f32 	%f1564, [%rd255+8];
	ld.global.f32 	%f1565, [%rd256+65544];
	fma.rn.f32 	%f2473, %f1564, %f1565, %f2473;
$L__BB0_460:
	add.s32 	%r1411, %r390, %r384;
	mad.lo.s32 	%r1412, %r1411, %r296, %r386;
	mul.wide.s32 	%rd813, %r1412, 4;
	add.s64 	%rd257, %rd6, %rd813;
	@%p626 bra 	$L__BB0_462;
	ld.global.f32 	%f1566, [%rd257];
	ld.global.f32 	%f1567, [%rd256+65548];
	fma.rn.f32 	%f2473, %f1566, %f1567, %f2473;
$L__BB0_462:
	@%p627 bra 	$L__BB0_464;
	ld.global.f32 	%f1568, [%rd257+4];
	ld.global.f32 	%f1569, [%rd256+65552];
	fma.rn.f32 	%f2473, %f1568, %f1569, %f2473;
$L__BB0_464:
	@%p628 bra 	$L__BB0_466;
	ld.global.f32 	%f1570, [%rd257+8];
	ld.global.f32 	%f1571, [%rd256+65556];
	fma.rn.f32 	%f2473, %f1570, %f1571, %f2473;
$L__BB0_466:
	add.s32 	%r1413, %r391, 2;
	mad.lo.s32 	%r1414, %r1413, %r296, %r386;
	mul.wide.s32 	%rd814, %r1414, 4;
	add.s64 	%rd258, %rd6, %rd814;
	@%p629 bra 	$L__BB0_468;
	ld.global.f32 	%f1572, [%rd258];
	ld.global.f32 	%f1573, [%rd256+65560];
	fma.rn.f32 	%f2473, %f1572, %f1573, %f2473;
$L__BB0_468:
	@%p630 bra 	$L__BB0_470;
	ld.global.f32 	%f1574, [%rd258+4];
	ld.global.f32 	%f1575, [%rd256+65564];
	fma.rn.f32 	%f2473, %f1574, %f1575, %f2473;
$L__BB0_470:
	@%p631 bra 	$L__BB0_472;
	ld.global.f32 	%f1576, [%rd258+8];
	ld.global.f32 	%f1577, [%rd256+65568];
	fma.rn.f32 	%f2473, %f1576, %f1577, %f2473;
$L__BB0_472:
	add.s32 	%r2290, %r2290, 1;
	setp.ne.s32 	%p632, %r2290, 128;
	@%p632 bra 	$L__BB0_454;
	st.global.f32 	[%rd30], %f2473;
$L__BB0_474:
	setp.ge.s32 	%p633, %r1, %r313;
	bar.sync 	0;
	@%p633 bra 	$L__BB0_476;
	ld.global.f32 	%f1578, [%rd30];
	ld.global.f32 	%f1579, [%rd249+512];
	ld.global.f32 	%f1580, [%rd248+512];
	ld.global.f32 	%f1581, [%rd247+512];
	ld.global.f32 	%f1582, [%rd246+512];
	add.f32 	%f1583, %f1582, 0f3727C5AC;
	sqrt.rn.f32 	%f1584, %f1583;
	setp.geu.f32 	%p634, %f1584, 0f322BCC77;
	abs.f32 	%f1585, %f1584;
	setp.ne.f32 	%p635, %f1585, 0f7F800000;
	selp.f32 	%f1587, %f1584, 0f3F800000, %p635;
	selp.f32 	%f1588, %f1587, 0f3F800000, %p634;
	sub.f32 	%f1589, %f1578, %f1581;
	div.rn.f32 	%f1590, %f1589, %f1588;
	fma.rn.f32 	%f1591, %f1579, %f1590, %f1580;
	st.global.f32 	[%rd222], %f1591;
$L__BB0_476:
	bar.sync 	0;
	@%p633 bra 	$L__BB0_478;
	ld.global.f32 	%f1592, [%rd222];
	fma.rn.f32 	%f1593, %f1592, 0fBBBB989D, 0f3F000000;
	cvt.sat.f32.f32 	%f1594, %f1593;
	mov.f32 	%f1595, 0f4B400001;
	mov.f32 	%f1596, 0f437C0000;
	fma.rm.f32 	%f1597, %f1594, %f1596, %f1595;
	add.f32 	%f1598, %f1597, 0fCB40007F;
	neg.f32 	%f1599, %f1598;
	fma.rn.f32 	%f1600, %f1592, 0fBFB8AA3B, %f1599;
	fma.rn.f32 	%f1601, %f1592, 0fB2A57060, %f1600;
	mov.b32 	%r1415, %f1597;
	shl.b32 	%r1416, %r1415, 23;
	mov.b32 	%f1602, %r1416;
	ex2.approx.ftz.f32 	%f1603, %f1601;
	fma.rn.f32 	%f1604, %f1603, %f1602, 0f3F800000;
	div.rn.f32 	%f1605, %f1592, %f1604;
	st.global.f32 	[%rd206], %f1605;
$L__BB0_478:
	bar.sync 	0;
	bar.sync 	0;
	@%p633 bra 	$L__BB0_480;
	ld.global.f32 	%f1606, [%rd206];
	mul.wide.s32 	%rd815, %r1, 4;
	add.s64 	%rd816, %rd2, %rd815;
	ld.global.f32 	%f1607, [%rd816];
	add.f32 	%f1608, %f1606, %f1607;
	st.global.f32 	[%rd816], %f1608;
$L__BB0_480:
	bar.sync 	0;
	bar.sync 	0;
	add.s64 	%rd1309, %rd251, 655360;
	add.s64 	%rd1308, %rd250, 1024;
	add.s64 	%rd1307, %rd249, 1024;
	add.s64 	%rd1306, %rd248, 1024;
	add.s64 	%rd1305, %rd247, 1024;
	add.s64 	%rd1304, %rd246, 1024;
	add.s32 	%r2279, %r2279, 1;
	setp.ne.s32 	%p638, %r2279, 6;
	add.s64 	%rd1303, %rd1317, 655360;
	add.s64 	%rd1302, %rd1316, 655360;
	add.s64 	%rd1301, %rd1315, 655360;
	add.s64 	%rd1300, %rd1314, 655360;
	add.s64 	%rd1299, %rd1313, 655360;
	add.s64 	%rd1298, %rd1298, 655360;
	add.s64 	%rd1297, %rd239, 655360;
	add.s64 	%rd1296, %rd1296, 655360;
	add.s64 	%rd1295, %rd1295, 655360;
	add.s64 	%rd1294, %rd1294, 655360;
	add.s64 	%rd1293, %rd1293, 655360;
	add.s64 	%rd1292, %rd1292, 655360;
	add.s64 	%rd1291, %rd1291, 655360;
	add.s64 	%rd1290, %rd1290, 655360;
	add.s64 	%rd1289, %rd1289, 655360;
	add.s64 	%rd1288, %rd1288, 655360;
	add.s64 	%rd1287, %rd229, 655360;
	@%p638 bra 	$L__BB0_428;
	setp.ge.s32 	%p639, %r1, %r298;
	@%p639 bra 	$L__BB0_485;
	div.s32 	%r1417, %r1, %r296;
	mul.lo.s32 	%r1418, %r1417, %r296;
	sub.s32 	%r394, %r1, %r1418;
	rem.s32 	%r395, %r1417, %r294;
	div.s32 	%r1419, %r1, %r350;
	shr.s32 	%r1420, %r1419, 31;
	shr.u32 	%r1421, %r1420, 24;
	add.s32 	%r1422, %r1419, %r1421;
	and.b32  	%r1423, %r1422, -256;
	sub.s32 	%r396, %r1419, %r1423;
	mul.lo.s32 	%r1424, %r294, %r296;
	shl.b32 	%r1425, %r1424, 8;
	div.s32 	%r397, %r1, %r1425;
	setp.gt.s32 	%p640, %r396, 127;
	@%p640 bra 	$L__BB0_484;
	shl.b32 	%r1431, %r397, 7;
	add.s32 	%r1432, %r1431, %r396;
	mad.lo.s32 	%r1433, %r1432, %r294, %r395;
	mad.lo.s32 	%r1434, %r1433, %r296, %r394;
	mul.wide.s32 	%rd819, %r1434, 4;
	add.s64 	%rd820, %rd2, %rd819;
	ld.global.f32 	%f1610, [%rd820];
	st.global.f32 	[%rd202], %f1610;
	bra.uni 	$L__BB0_485;
$L__BB0_484:
	shl.b32 	%r1426, %r397, 7;
	add.s32 	%r1427, %r396, %r1426;
	add.s32 	%r1428, %r1427, -128;
	mad.lo.s32 	%r1429, %r1428, %r294, %r395;
	mad.lo.s32 	%r1430, %r1429, %r296, %r394;
	mul.wide.s32 	%rd817, %r1430, 4;
	add.s64 	%rd818, %rd201, %rd817;
	ld.global.f32 	%f1609, [%rd818];
	st.global.f32 	[%rd202], %f1609;
$L__BB0_485:
	bar.sync 	0;
	@%p639 bra 	$L__BB0_505;
	div.s32 	%r1436, %r1, %r296;
	mul.lo.s32 	%r1437, %r1436, %r296;
	sub.s32 	%r1438, %r1, %r1437;
	rem.s32 	%r1439, %r1436, %r294;
	div.s32 	%r1440, %r1, %r350;
	shr.s32 	%r1441, %r1440, 31;
	shr.u32 	%r1442, %r1441, 24;
	add.s32 	%r1443, %r1440, %r1442;
	and.b32  	%r1444, %r1443, -256;
	sub.s32 	%r1445, %r1440, %r1444;
	mul.lo.s32 	%r1446, %r294, %r296;
	shl.b32 	%r1447, %r1446, 8;
	div.s32 	%r1448, %r1, %r1447;
	mul.wide.s32 	%rd821, %r1445, 4;
	add.s64 	%rd822, %rd250, %rd821;
	ld.global.f32 	%f2483, [%rd822+1024];
	setp.gt.s32 	%p642, %r1439, -1;
	setp.le.s32 	%p643, %r1439, %r293;
	and.pred  	%p644, %p642, %p643;
	setp.gt.s32 	%p645, %r1438, -1;
	setp.le.s32 	%p646, %r1438, %r295;
	and.pred  	%p647, %p645, %p646;
	and.pred  	%p72, %p647, %p644;
	shl.b32 	%r1449, %r1448, 8;
	shl.b32 	%r2298, %r1445, 8;
	mul.lo.s32 	%r1450, %r1448, %r294;
	shl.b32 	%r1451, %r1450, 8;
	add.s32 	%r1452, %r1439, %r1451;
	mad.lo.s32 	%r2299, %r1452, %r296, %r1438;
	mad.lo.s32 	%r1453, %r294, %r1449, %r294;
	add.s32 	%r1454, %r1439, %r1453;
	mad.lo.s32 	%r2297, %r1454, %r296, %r1438;
	or.b32  	%r1455, %r1449, 2;
	mad.lo.s32 	%r1456, %r1455, %r294, %r1439;
	mad.lo.s32 	%r2296, %r1456, %r296, %r1438;
	or.b32  	%r1457, %r1449, 3;
	mad.lo.s32 	%r1458, %r1457, %r294, %r1439;
	mad.lo.s32 	%r2295, %r1458, %r296, %r1438;
	or.b32  	%r1459, %r1449, 4;
	mad.lo.s32 	%r1460, %r1459, %r294, %r1439;
	mad.lo.s32 	%r2294, %r1460, %r296, %r1438;
	mul.wide.s32 	%rd823, %r2298, 4;
	add.s64 	%rd1311, %rd229, %rd823;
	or.b32  	%r1461, %r1449, 7;
	mad.lo.s32 	%r1462, %r1461, %r294, %r1439;
	mad.lo.s32 	%r2293, %r1462, %r296, %r1438;
	or.b32  	%r1463, %r1449, 6;
	mad.lo.s32 	%r1464, %r1463, %r294, %r1439;
	mad.lo.s32 	%r2292, %r1464, %r296, %r1438;
	or.b32  	%r1465, %r1449, 5;
	mad.lo.s32 	%r1466, %r1465, %r294, %r1439;
	mad.lo.s32 	%r2291, %r1466, %r296, %r1438;
	mov.b32 	%r2300, 0;
	not.pred 	%p648, %p72;
$L__BB0_487:
	@%p648 bra 	$L__BB0_489;
	mul.wide.s32 	%rd824, %r2299, 4;
	add.s64 	%rd825, %rd6, %rd824;
	ld.global.f32 	%f1611, [%rd825];
	mul.wide.s32 	%rd826, %r2298, 4;
	add.s64 	%rd827, %rd1309, %rd826;
	ld.global.f32 	%f1612, [%rd827];
	fma.rn.f32 	%f2483, %f1611, %f1612, %f2483;
$L__BB0_489:
	@%p648 bra 	$L__BB0_491;
	mul.wide.s32 	%rd828, %r2297, 4;
	add.s64 	%rd829, %rd6, %rd828;
	ld.global.f32 	%f1613, [%rd829];
	ld.global.f32 	%f1614, [%rd1311];
	fma.rn.f32 	%f2483, %f1613, %f1614, %f2483;
$L__BB0_491:
	@%p648 bra 	$L__BB0_493;
	mul.wide.s32 	%rd830, %r2296, 4;
	add.s64 	%rd831, %rd6, %rd830;
	ld.global.f32 	%f1615, [%rd831];
	ld.global.f32 	%f1616, [%rd1311+4];
	fma.rn.f32 	%f2483, %f1615, %f1616, %f2483;
$L__BB0_493:
	@%p648 bra 	$L__BB0_495;
	mul.wide.s32 	%rd832, %r2295, 4;
	add.s64 	%rd833, %rd6, %rd832;
	ld.global.f32 	%f1617, [%rd833];
	ld.global.f32 	%f1618, [%rd1311+8];
	fma.rn.f32 	%f2483, %f1617, %f1618, %f2483;
$L__BB0_495:
	@%p648 bra 	$L__BB0_497;
	mul.wide.s32 	%rd834, %r2294, 4;
	add.s64 	%rd835, %rd6, %rd834;
	ld.global.f32 	%f1619, [%rd835];
	ld.global.f32 	%f1620, [%rd1311+12];
	fma.rn.f32 	%f2483, %f1619, %f1620, %f2483;
$L__BB0_497:
	@%p648 bra 	$L__BB0_499;
	mul.wide.s32 	%rd836, %r2291, 4;
	add.s64 	%rd837, %rd6, %rd836;
	ld.global.f32 	%f1621, [%rd837];
	ld.global.f32 	%f1622, [%rd1311+16];
	fma.rn.f32 	%f2483, %f1621, %f1622, %f2483;
$L__BB0_499:
	@%p648 bra 	$L__BB0_501;
	mul.wide.s32 	%rd838, %r2292, 4;
	add.s64 	%rd839, %rd6, %rd838;
	ld.global.f32 	%f1623, [%rd839];
	ld.global.f32 	%f1624, [%rd1311+20];
	fma.rn.f32 	%f2483, %f1623, %f1624, %f2483;
$L__BB0_501:
	@%p648 bra 	$L__BB0_503;
	mul.wide.s32 	%rd840, %r2293, 4;
	add.s64 	%rd841, %rd6, %rd840;
	ld.global.f32 	%f1625, [%rd841];
	ld.global.f32 	%f1626, [%rd1311+24];
	fma.rn.f32 	%f2483, %f1625, %f1626, %f2483;
$L__BB0_503:
	add.s32 	%r2300, %r2300, 8;
	add.s32 	%r2299, %r2299, %r353;
	add.s32 	%r2298, %r2298, 8;
	add.s32 	%r2297, %r2297, %r353;
	add.s32 	%r2296, %r2296, %r353;
	add.s32 	%r2295, %r2295, %r353;
	add.s32 	%r2294, %r2294, %r353;
	add.s64 	%rd1311, %rd1311, 32;
	add.s32 	%r2293, %r2293, %r353;
	add.s32 	%r2292, %r2292, %r353;
	add.s32 	%r2291, %r2291, %r353;
	setp.ne.s32 	%p656, %r2300, 256;
	@%p656 bra 	$L__BB0_487;
	st.global.f32 	[%rd14], %f2483;
$L__BB0_505:
	bar.sync 	0;
	@%p639 bra 	$L__BB0_507;
	ld.global.f32 	%f1627, [%rd14];
	ld.global.f32 	%f1628, [%rd1307];
	ld.global.f32 	%f1629, [%rd1306];
	ld.global.f32 	%f1630, [%rd1305];
	ld.global.f32 	%f1631, [%rd1304];
	add.f32 	%f1632, %f1631, 0f3727C5AC;
	sqrt.rn.f32 	%f1633, %f1632;
	setp.geu.f32 	%p658, %f1633, 0f322BCC77;
	abs.f32 	%f1634, %f1633;
	setp.ne.f32 	%p659, %f1634, 0f7F800000;
	selp.f32 	%f1636, %f1633, 0f3F800000, %p659;
	selp.f32 	%f1637, %f1636, 0f3F800000, %p658;
	sub.f32 	%f1638, %f1627, %f1630;
	div.rn.f32 	%f1639, %f1638, %f1637;
	fma.rn.f32 	%f1640, %f1628, %f1639, %f1629;
	st.global.f32 	[%rd30], %f1640;
$L__BB0_507:
	bar.sync 	0;
	@%p639 bra 	$L__BB0_509;
	ld.global.f32 	%f1641, [%rd30];
	fma.rn.f32 	%f1642, %f1641, 0fBBBB989D, 0f3F000000;
	cvt.sat.f32.f32 	%f1643, %f1642;
	mov.f32 	%f1644, 0f4B400001;
	mov.f32 	%f1645, 0f437C0000;
	fma.rm.f32 	%f1646, %f1643, %f1645, %f1644;
	add.f32 	%f1647, %f1646, 0fCB40007F;
	neg.f32 	%f1648, %f1647;
	fma.rn.f32 	%f1649, %f1641, 0fBFB8AA3B, %f1648;
	fma.rn.f32 	%f1650, %f1641, 0fB2A57060, %f1649;
	mov.b32 	%r1467, %f1646;
	shl.b32 	%r1468, %r1467, 23;
	mov.b32 	%f1651, %r1468;
	ex2.approx.ftz.f32 	%f1652, %f1650;
	fma.rn.f32 	%f1653, %f1652, %f1651, 0f3F800000;
	div.rn.f32 	%f1654, %f1641, %f1653;
	st.global.f32 	[%rd206], %f1654;
$L__BB0_509:
	add.u64 	%rd285, %SPL, 0;
	setp.ne.s32 	%p661, %r1, 0;
	bar.sync 	0;
	bar.sync 	0;
	@%p661 bra 	$L__BB0_511;
	mov.b32 	%r1469, 256;
	st.local.v2.u32 	[%rd285], {%r1469, %r294};
	st.local.u32 	[%rd285+8], %r296;
	mov.u64 	%rd843, $str$4;
	cvta.global.u64 	%rd844, %rd843;
	add.u64 	%rd845, %SP, 0;
	{ // callseq 6, 0
	.param .b64 param0;
	st.param.b64 	[param0], %rd844;
	.param .b64 param1;
	st.param.b64 	[param1], %rd845;
	.param .b32 retval0;
	call.uni (retval0), 
	vprintf, 
	(
	param0, 
	param1
	);
	ld.param.b32 	%r1470, [retval0];
	} // callseq 6
$L__BB0_511:
	shr.s32 	%r1472, %r2, 31;
	shr.u32 	%r1473, %r1472, 27;
	add.s32 	%r1474, %r2, %r1473;
	shr.s32 	%r427, %r1474, 5;
	add.s32 	%r428, %r427, 1;
	shr.s32 	%r1475, %r5, 31;
	shr.u32 	%r1476, %r1475, 27;
	add.s32 	%r1477, %r5, %r1476;
	shr.s32 	%r429, %r1477, 5;
	add.s32 	%r430, %r429, 1;
	shl.b32 	%r431, %r722, 9;
	mad.lo.s32 	%r1478, %r431, %r427, %r431;
	mad.lo.s32 	%r432, %r1478, %r429, %r1478;
	setp.ge.s32 	%p662, %r1, %r432;
	@%p662 bra 	$L__BB0_533;
	div.s32 	%r1480, %r1, %r430;
	mul.lo.s32 	%r1481, %r1480, %r430;
	sub.s32 	%r1482, %r1, %r1481;
	rem.s32 	%r1483, %r1480, %r428;
	mul.lo.s32 	%r1484, %r430, %r428;
	div.s32 	%r1485, %r1, %r1484;
	shr.s32 	%r1486, %r1485, 31;
	shr.u32 	%r1487, %r1486, 23;
	add.s32 	%r1488, %r1485, %r1487;
	and.b32  	%r1489, %r1488, -512;
	sub.s32 	%r1490, %r1485, %r1489;
	shl.b32 	%r1491, %r1484, 9;
	div.s32 	%r1492, %r1, %r1491;
	mul.wide.s32 	%rd846, %r1490, 4;
	add.s64 	%rd847, %rd250, %rd846;
	ld.global.f32 	%f2492, [%rd847+2048];
	shl.b32 	%r1493, %r1483, 1;
	add.s32 	%r1494, %r1493, -1;
	shl.b32 	%r1495, %r1482, 1;
	add.s32 	%r1496, %r1495, -1;
	mul.lo.s32 	%r2304, %r1490, 2304;
	setp.gt.s32 	%p663, %r1483, 0;
	setp.le.s32 	%p664, %r1494, %r293;
	and.pred  	%p665, %p663, %p664;
	setp.gt.s32 	%p666, %r1482, 0;
	setp.le.s32 	%p667, %r1496, %r295;
	and.pred  	%p668, %p666, %p667;
	and.pred  	%p73, %p665, %p668;
	setp.gt.s32 	%p670, %r1482, -1;
	setp.le.s32 	%p671, %r1495, %r295;
	and.pred  	%p672, %p670, %p671;
	and.pred  	%p74, %p665, %p672;
	setp.lt.s32 	%p674, %r1495, %r295;
	and.pred  	%p675, %p670, %p674;
	and.pred  	%p75, %p665, %p675;
	setp.gt.s32 	%p677, %r1483, -1;
	setp.le.s32 	%p678, %r1493, %r293;
	and.pred  	%p679, %p677, %p678;
	and.pred  	%p76, %p679, %p668;
	and.pred  	%p77, %p679, %p672;
	and.pred  	%p78, %p679, %p675;
	setp.lt.s32 	%p680, %r1493, %r293;
	and.pred  	%p681, %p677, %p680;
	and.pred  	%p79, %p681, %p668;
	and.pred  	%p80, %p681, %p672;
	and.pred  	%p81, %p681, %p675;
	mul.lo.s32 	%r1497, %r1492, %r294;
	shl.b32 	%r1498, %r1497, 8;
	add.s32 	%r1499, %r1498, %r1493;
	mad.lo.s32 	%r2303, %r1499, %r296, %r1495;
	add.s32 	%r2302, %r2303, %r296;
	add.s32 	%r1500, %r1499, -1;
	mad.lo.s32 	%r2301, %r1500, %r296, %r1495;
	mov.b32 	%r2305, 0;
	not.pred 	%p682, %p73;
	not.pred 	%p683, %p74;
	not.pred 	%p684, %p75;
	not.pred 	%p685, %p76;
	not.pred 	%p686, %p77;
	not.pred 	%p687, %p78;
	not.pred 	%p688, %p79;
	not.pred 	%p689, %p80;
	not.pred 	%p690, %p81;
$L__BB0_513:
	mul.wide.s32 	%rd286, %r2304, 4;
	add.s32 	%r1501, %r2301, -1;
	mul.wide.s32 	%rd848, %r1501, 4;
	add.s64 	%rd287, %rd5, %rd848;
	@%p682 bra 	$L__BB0_515;
	ld.global.f32 	%f1655, [%rd287];
	add.s64 	%rd849, %rd1288, %rd286;
	ld.global.f32 	%f1656, [%rd849];
	fma.rn.f32 	%f2492, %f1655, %f1656, %f2492;
$L__BB0_515:
	@%p683 bra 	$L__BB0_517;
	ld.global.f32 	%f1657, [%rd287+4];
	add.s64 	%rd850, %rd1289, %rd286;
	ld.global.f32 	%f1658, [%rd850];
	fma.rn.f32 	%f2492, %f1657, %f1658, %f2492;
$L__BB0_517:
	@%p684 bra 	$L__BB0_519;
	ld.global.f32 	%f1659, [%rd287+8];
	add.s64 	%rd851, %rd1290, %rd286;
	ld.global.f32 	%f1660, [%rd851];
	fma.rn.f32 	%f2492, %f1659, %f1660, %f2492;
$L__BB0_519:
	add.s32 	%r1502, %r2303, -1;
	mul.wide.s32 	%rd852, %r1502, 4;
	add.s64 	%rd288, %rd5, %rd852;
	@%p685 bra 	$L__BB0_521;
	ld.global.f32 	%f1661, [%rd288];
	add.s64 	%rd853, %rd1291, %rd286;
	ld.global.f32 	%f1662, [%rd853];
	fma.rn.f32 	%f2492, %f1661, %f1662, %f2492;
$L__BB0_521:
	@%p686 bra 	$L__BB0_523;
	ld.global.f32 	%f1663, [%rd288+4];
	add.s64 	%rd854, %rd1292, %rd286;
	ld.global.f32 	%f1664, [%rd854];
	fma.rn.f32 	%f2492, %f1663, %f1664, %f2492;
$L__BB0_523:
	@%p687 bra 	$L__BB0_525;
	ld.global.f32 	%f1665, [%rd288+8];
	add.s64 	%rd855, %rd1293, %rd286;
	ld.global.f32 	%f1666, [%rd855];
	fma.rn.f32 	%f2492, %f1665, %f1666, %f2492;
$L__BB0_525:
	add.s32 	%r1503, %r2302, -1;
	mul.wide.s32 	%rd856, %r1503, 4;
	add.s64 	%rd289, %rd5, %rd856;
	@%p688 bra 	$L__BB0_527;
	ld.global.f32 	%f1667, [%rd289];
	add.s64 	%rd857, %rd1294, %rd286;
	ld.global.f32 	%f1668, [%rd857];
	fma.rn.f32 	%f2492, %f1667, %f1668, %f2492;
$L__BB0_527:
	@%p689 bra 	$L__BB0_529;
	ld.global.f32 	%f1669, [%rd289+4];
	add.s64 	%rd858, %rd1295, %rd286;
	ld.global.f32 	%f1670, [%rd858];
	fma.rn.f32 	%f2492, %f1669, %f1670, %f2492;
$L__BB0_529:
	@%p690 bra 	$L__BB0_531;
	ld.global.f32 	%f1671, [%rd289+8];
	add.s64 	%rd859, %rd1296, %rd286;
	ld.global.f32 	%f1672, [%rd859];
	fma.rn.f32 	%f2492, %f1671, %f1672, %f2492;
$L__BB0_531:
	add.s32 	%r2305, %r2305, 1;
	add.s32 	%r2304, %r2304, 9;
	add.s32 	%r2303, %r2303, %r350;
	add.s32 	%r2302, %r2302, %r350;
	add.s32 	%r2301, %r2301, %r350;
	setp.ne.s32 	%p691, %r2305, 256;
	@%p691 bra 	$L__BB0_513;
	st.global.f32 	[%rd14], %f2492;
$L__BB0_533:
	setp.ge.s32 	%p692, %r1, %r432;
	bar.sync 	0;
	@%p692 bra 	$L__BB0_535;
	ld.global.f32 	%f1673, [%rd14];
	ld.global.f32 	%f1674, [%rd249+2048];
	ld.global.f32 	%f1675, [%rd248+2048];
	ld.global.f32 	%f1676, [%rd247+2048];
	ld.global.f32 	%f1677, [%rd246+2048];
	add.f32 	%f1678, %f1677, 0f3727C5AC;
	sqrt.rn.f32 	%f1679, %f1678;
	setp.geu.f32 	%p693, %f1679, 0f322BCC77;
	abs.f32 	%f1680, %f1679;
	setp.ne.f32 	%p694, %f1680, 0f7F800000;
	selp.f32 	%f1682, %f1679, 0f3F800000, %p694;
	selp.f32 	%f1683, %f1682, 0f3F800000, %p693;
	sub.f32 	%f1684, %f1673, %f1676;
	div.rn.f32 	%f1685, %f1684, %f1683;
	fma.rn.f32 	%f1686, %f1674, %f1685, %f1675;
	st.global.f32 	[%rd30], %f1686;
$L__BB0_535:
	setp.ge.s32 	%p695, %r1, %r432;
	bar.sync 	0;
	@%p695 bra 	$L__BB0_537;
	ld.global.f32 	%f1687, [%rd30];
	fma.rn.f32 	%f1688, %f1687, 0fBBBB989D, 0f3F000000;
	cvt.sat.f32.f32 	%f1689, %f1688;
	mov.f32 	%f1690, 0f4B400001;
	mov.f32 	%f1691, 0f437C0000;
	fma.rm.f32 	%f1692, %f1689, %f1691, %f1690;
	add.f32 	%f1693, %f1692, 0fCB40007F;
	neg.f32 	%f1694, %f1693;
	fma.rn.f32 	%f1695, %f1687, 0fBFB8AA3B, %f1694;
	fma.rn.f32 	%f1696, %f1687, 0fB2A57060, %f1695;
	mov.b32 	%r1504, %f1692;
	shl.b32 	%r1505, %r1504, 23;
	mov.b32 	%f1697, %r1505;
	ex2.approx.ftz.f32 	%f1698, %f1696;
	fma.rn.f32 	%f1699, %f1698, %f1697, 0f3F800000;
	div.rn.f32 	%f1700, %f1687, %f1699;
	st.global.f32 	[%rd202], %f1700;
$L__BB0_537:
	setp.ne.s32 	%p696, %r1, 0;
	bar.sync 	0;
	bar.sync 	0;
	@%p696 bra 	$L__BB0_539;
	mov.b32 	%r1506, 512;
	st.local.v2.u32 	[%rd285], {%r1506, %r428};
	st.local.u32 	[%rd285+8], %r430;
	mov.u64 	%rd860, $str$5;
	cvta.global.u64 	%rd861, %rd860;
	add.u64 	%rd862, %SP, 0;
	{ // callseq 7, 0
	.param .b64 param0;
	st.param.b64 	[param0], %rd861;
	.param .b64 param1;
	st.param.b64 	[param1], %rd862;
	.param .b32 retval0;
	call.uni (retval0), 
	vprintf, 
	(
	param0, 
	param1
	);
	ld.param.b32 	%r1507, [retval0];
	} // callseq 7
$L__BB0_539:
	mul.lo.s32 	%r1509, %r428, %r297;
	mul.lo.s32 	%r447, %r1509, %r430;
	setp.ge.s32 	%p697, %r1, %r447;
	@%p697 bra 	$L__BB0_559;
	div.s32 	%r1511, %r1, %r430;
	mul.lo.s32 	%r1512, %r1511, %r430;
	sub.s32 	%r1513, %r1, %r1512;
	rem.s32 	%r1514, %r1511, %r428;
	mul.lo.s32 	%r1515, %r430, %r428;
	div.s32 	%r1516, %r1, %r1515;
	shr.s32 	%r1517, %r1516, 31;
	shr.u32 	%r1518, %r1517, 24;
	add.s32 	%r1519, %r1516, %r1518;
	and.b32  	%r1520, %r1519, -256;
	sub.s32 	%r1521, %r1516, %r1520;
	shl.b32 	%r1522, %r1515, 8;
	div.s32 	%r1523, %r1, %r1522;
	mul.wide.s32 	%rd863, %r1521, 4;
	add.s64 	%rd864, %rd250, %rd863;
	ld.global.f32 	%f2502, [%rd864+4096];
	setp.gt.s32 	%p698, %r1514, -1;
	setp.le.s32 	%p699, %r1514, %r427;
	and.pred  	%p700, %p698, %p699;
	setp.gt.s32 	%p701, %r1513, -1;
	setp.le.s32 	%p702, %r1513, %r429;
	and.pred  	%p703, %p701, %p702;
	and.pred  	%p82, %p703, %p700;
	shl.b32 	%r1524, %r1523, 9;
	shl.b32 	%r2313, %r1521, 9;
	mul.lo.s32 	%r1525, %r1523, %r428;
	shl.b32 	%r1526, %r1525, 9;
	add.s32 	%r1527, %r1514, %r1526;
	mad.lo.s32 	%r2314, %r1527, %r430, %r1513;
	shl.b32 	%r1528, %r427, 3;
	add.s32 	%r1529, %r1528, 8;
	mul.lo.s32 	%r450, %r1529, %r430;
	mad.lo.s32 	%r1530, %r428, %r1524, %r428;
	add.s32 	%r1531, %r1514, %r1530;
	mad.lo.s32 	%r2312, %r1531, %r430, %r1513;
	or.b32  	%r1532, %r1524, 2;
	mad.lo.s32 	%r1533, %r1532, %r428, %r1514;
	mad.lo.s32 	%r2311, %r1533, %r430, %r1513;
	or.b32  	%r1534, %r1524, 3;
	mad.lo.s32 	%r1535, %r1534, %r428, %r1514;
	mad.lo.s32 	%r2310, %r1535, %r430, %r1513;
	or.b32  	%r1536, %r1524, 4;
	mad.lo.s32 	%r1537, %r1536, %r428, %r1514;
	mad.lo.s32 	%r2309, %r1537, %r430, %r1513;
	mul.wide.s32 	%rd865, %r2313, 4;
	add.s64 	%rd1312, %rd239, %rd865;
	or.b32  	%r1538, %r1524, 7;
	mad.lo.s32 	%r1539, %r1538, %r428, %r1514;
	mad.lo.s32 	%r2308, %r1539, %r430, %r1513;
	or.b32  	%r1540, %r1524, 6;
	mad.lo.s32 	%r1541, %r1540, %r428, %r1514;
	mad.lo.s32 	%r2307, %r1541, %r430, %r1513;
	or.b32  	%r1542, %r1524, 5;
	mad.lo.s32 	%r1543, %r1542, %r428, %r1514;
	mad.lo.s32 	%r2306, %r1543, %r430, %r1513;
	mov.b32 	%r2315, 0;
	not.pred 	%p704, %p82;
$L__BB0_541:
	@%p704 bra 	$L__BB0_543;
	mul.wide.s32 	%rd866, %r2314, 4;
	add.s64 	%rd867, %rd6, %rd866;
	ld.global.f32 	%f1701, [%rd867];
	mul.wide.s32 	%rd868, %r2313, 4;
	add.s64 	%rd869, %rd1298, %rd868;
	ld.global.f32 	%f1702, [%rd869];
	fma.rn.f32 	%f2502, %f1701, %f1702, %f2502;
$L__BB0_543:
	@%p704 bra 	$L__BB0_545;
	mul.wide.s32 	%rd870, %r2312, 4;
	add.s64 	%rd871, %rd6, %rd870;
	ld.global.f32 	%f1703, [%rd871];
	ld.global.f32 	%f1704, [%rd1312];
	fma.rn.f32 	%f2502, %f1703, %f1704, %f2502;
$L__BB0_545:
	@%p704 bra 	$L__BB0_547;
	mul.wide.s32 	%rd872, %r2311, 4;
	add.s64 	%rd873, %rd6, %rd872;
	ld.global.f32 	%f1705, [%rd873];
	ld.global.f32 	%f1706, [%rd1312+4];
	fma.rn.f32 	%f2502, %f1705, %f1706, %f2502;
$L__BB0_547:
	@%p704 bra 	$L__BB0_549;
	mul.wide.s32 	%rd874, %r2310, 4;
	add.s64 	%rd875, %rd6, %rd874;
	ld.global.f32 	%f1707, [%rd875];
	ld.global.f32 	%f1708, [%rd1312+8];
	fma.rn.f32 	%f2502, %f1707, %f1708, %f2502;
$L__BB0_549:
	@%p704 bra 	$L__BB0_551;
	mul.wide.s32 	%rd876, %r2309, 4;
	add.s64 	%rd877, %rd6, %rd876;
	ld.global.f32 	%f1709, [%rd877];
	ld.global.f32 	%f1710, [%rd1312+12];
	fma.rn.f32 	%f2502, %f1709, %f1710, %f2502;
$L__BB0_551:
	@%p704 bra 	$L__BB0_553;
	mul.wide.s32 	%rd878, %r2306, 4;
	add.s64 	%rd879, %rd6, %rd878;
	ld.global.f32 	%f1711, [%rd879];
	ld.global.f32 	%f1712, [%rd1312+16];
	fma.rn.f32 	%f2502, %f1711, %f1712, %f2502;
$L__BB0_553:
	@%p704 bra 	$L__BB0_555;
	mul.wide.s32 	%rd880, %r2307, 4;
	add.s64 	%rd881, %rd6, %rd880;
	ld.global.f32 	%f1713, [%rd881];
	ld.global.f32 	%f1714, [%rd1312+20];
	fma.rn.f32 	%f2502, %f1713, %f1714, %f2502;
$L__BB0_555:
	@%p704 bra 	$L__BB0_557;
	mul.wide.s32 	%rd882, %r2308, 4;
	add.s64 	%rd883, %rd6, %rd882;
	ld.global.f32 	%f1715, [%rd883];
	ld.global.f32 	%f1716, [%rd1312+24];
	fma.rn.f32 	%f2502, %f1715, %f1716, %f2502;
$L__BB0_557:
	add.s32 	%r2315, %r2315, 8;
	add.s32 	%r2314, %r2314, %r450;
	add.s32 	%r2313, %r2313, 8;
	add.s32 	%r2312, %r2312, %r450;
	add.s32 	%r2311, %r2311, %r450;
	add.s32 	%r2310, %r2310, %r450;
	add.s32 	%r2309, %r2309, %r450;
	add.s64 	%rd1312, %rd1312, 32;
	add.s32 	%r2308, %r2308, %r450;
	add.s32 	%r2307, %r2307, %r450;
	add.s32 	%r2306, %r2306, %r450;
	setp.ne.s32 	%p712, %r2315, 512;
	@%p712 bra 	$L__BB0_541;
	st.global.f32 	[%rd14], %f2502;
$L__BB0_559:
	setp.ge.s32 	%p713, %r1, %r447;
	bar.sync 	0;
	@%p713 bra 	$L__BB0_561;
	ld.global.f32 	%f1717, [%rd14];
	ld.global.f32 	%f1718, [%rd249+4096];
	ld.global.f32 	%f1719, [%rd248+4096];
	ld.global.f32 	%f1720, [%rd247+4096];
	ld.global.f32 	%f1721, [%rd246+4096];
	add.f32 	%f1722, %f1721, 0f3727C5AC;
	sqrt.rn.f32 	%f1723, %f1722;
	setp.geu.f32 	%p714, %f1723, 0f322BCC77;
	abs.f32 	%f1724, %f1723;
	setp.ne.f32 	%p715, %f1724, 0f7F800000;
	selp.f32 	%f1726, %f1723, 0f3F800000, %p715;
	selp.f32 	%f1727, %f1726, 0f3F800000, %p714;
	sub.f32 	%f1728, %f1717, %f1720;
	div.rn.f32 	%f1729, %f1728, %f1727;
	fma.rn.f32 	%f1730, %f1718, %f1729, %f1719;
	st.global.f32 	[%rd30], %f1730;
$L__BB0_561:
	mul.wide.s32 	%rd884, %r1, 4;
	add.s64 	%rd293, %rd217, %rd884;
	setp.ge.s32 	%p716, %r1, %r447;
	bar.sync 	0;
	@%p716 bra 	$L__BB0_563;
	ld.global.f32 	%f1731, [%rd30];
	fma.rn.f32 	%f1732, %f1731, 0fBBBB989D, 0f3F000000;
	cvt.sat.f32.f32 	%f1733, %f1732;
	mov.f32 	%f1734, 0f4B400001;
	mov.f32 	%f1735, 0f437C0000;
	fma.rm.f32 	%f1736, %f1733, %f1735, %f1734;
	add.f32 	%f1737, %f1736, 0fCB40007F;
	neg.f32 	%f1738, %f1737;
	fma.rn.f32 	%f1739, %f1731, 0fBFB8AA3B, %f1738;
	fma.rn.f32 	%f1740, %f1731, 0fB2A57060, %f1739;
	mov.b32 	%r1544, %f1736;
	shl.b32 	%r1545, %r1544, 23;
	mov.b32 	%f1741, %r1545;
	ex2.approx.ftz.f32 	%f1742, %f1740;
	fma.rn.f32 	%f1743, %f1742, %f1741, 0f3F800000;
	div.rn.f32 	%f1744, %f1731, %f1743;
	st.global.f32 	[%rd293], %f1744;
$L__BB0_563:
	setp.ge.s32 	%p717, %r1, %r447;
	bar.sync 	0;
	bar.sync 	0;
	@%p717 bra 	$L__BB0_583;
	div.s32 	%r1547, %r1, %r430;
	mul.lo.s32 	%r1548, %r1547, %r430;
	sub.s32 	%r478, %r1, %r1548;
	rem.s32 	%r479, %r1547, %r428;
	mul.lo.s32 	%r1549, %r430, %r428;
	div.s32 	%r1550, %r1, %r1549;
	shr.s32 	%r1551, %r1550, 31;
	shr.u32 	%r1552, %r1551, 24;
	add.s32 	%r1553, %r1550, %r1552;
	and.b32  	%r1554, %r1553, -256;
	sub.s32 	%r1555, %r1550, %r1554;
	shl.b32 	%r1556, %r1549, 8;
	div.s32 	%r1557, %r1, %r1556;
	mul.wide.s32 	%rd885, %r1555, 4;
	add.s64 	%rd886, %rd250, %rd885;
	ld.global.f32 	%f2511, [%rd886+5120];
	setp.gt.s32 	%p718, %r479, -1;
	setp.le.s32 	%p719, %r479, %r427;
	and.pred  	%p720, %p718, %p719;
	setp.gt.s32 	%p721, %r478, -1;
	setp.le.s32 	%p722, %r478, %r429;
	and.pred  	%p723, %p721, %p722;
	and.pred  	%p83, %p723, %p720;
	shl.b32 	%r480, %r1557, 9;
	shl.b32 	%r481, %r1555, 9;
	add.s64 	%rd294, %rd251, 10878976;
	mov.b32 	%r2316, 0;
	not.pred 	%p724, %p83;
	cvt.s64.s32 	%rd892, %r481;
$L__BB0_565:
	@%p724 bra 	$L__BB0_567;
	add.s32 	%r1558, %r2316, %r480;
	mad.lo.s32 	%r1559, %r1558, %r428, %r479;
	mad.lo.s32 	%r1560, %r1559, %r430, %r478;
	add.s32 	%r1561, %r481, %r2316;
	mul.wide.s32 	%rd887, %r1560, 4;
	add.s64 	%rd888, %rd6, %rd887;
	ld.global.f32 	%f1745, [%rd888];
	mul.wide.s32 	%rd889, %r1561, 4;
	add.s64 	%rd890, %rd251, %rd889;
	ld.global.f32 	%f1746, [%rd890+10878976];
	fma.rn.f32 	%f2511, %f1745, %f1746, %f2511;
$L__BB0_567:
	cvt.u64.u32 	%rd891, %r2316;
	add.s64 	%rd893, %rd892, %rd891;
	shl.b64 	%rd894, %rd893, 2;
	add.s64 	%rd295, %rd294, %rd894;
	@%p724 bra 	$L__BB0_569;
	add.s32 	%r1562, %r2316, %r480;
	mad.lo.s32 	%r1563, %r428, %r1562, %r428;
	add.s32 	%r1564, %r1563, %r479;
	mad.lo.s32 	%r1565, %r1564, %r430, %r478;
	mul.wide.s32 	%rd895, %r1565, 4;
	add.s64 	%rd896, %rd6, %rd895;
	ld.global.f32 	%f1747, [%rd896];
	ld.global.f32 	%f1748, [%rd295+4];
	fma.rn.f32 	%f2511, %f1747, %f1748, %f2511;
$L__BB0_569:
	@%p724 bra 	$L__BB0_571;
	add.s32 	%r1566, %r2316, %r480;
	add.s32 	%r1567, %r1566, 2;
	mad.lo.s32 	%r1568, %r1567, %r428, %r479;
	mad.lo.s32 	%r1569, %r1568, %r430, %r478;
	mul.wide.s32 	%rd897, %r1569, 4;
	add.s64 	%rd898, %rd6, %rd897;
	ld.global.f32 	%f1749, [%rd898];
	ld.global.f32 	%f1750, [%rd295+8];
	fma.rn.f32 	%f2511, %f1749, %f1750, %f2511;
$L__BB0_571:
	@%p724 bra 	$L__BB0_573;
	add.s32 	%r1570, %r2316, %r480;
	add.s32 	%r1571, %r1570, 3;
	mad.lo.s32 	%r1572, %r1571, %r428, %r479;
	mad.lo.s32 	%r1573, %r1572, %r430, %r478;
	mul.wide.s32 	%rd899, %r1573, 4;
	add.s64 	%rd900, %rd6, %rd899;
	ld.global.f32 	%f1751, [%rd900];
	ld.global.f32 	%f1752, [%rd295+12];
	fma.rn.f32 	%f2511, %f1751, %f1752, %f2511;
$L__BB0_573:
	@%p724 bra 	$L__BB0_575;
	add.s32 	%r1574, %r2316, %r480;
	add.s32 	%r1575, %r1574, 4;
	mad.lo.s32 	%r1576, %r1575, %r428, %r479;
	mad.lo.s32 	%r1577, %r1576, %r430, %r478;
	mul.wide.s32 	%rd901, %r1577, 4;
	add.s64 	%rd902, %rd6, %rd901;
	ld.global.f32 	%f1753, [%rd902];
	ld.global.f32 	%f1754, [%rd295+16];
	fma.rn.f32 	%f2511, %f1753, %f1754, %f2511;
$L__BB0_575:
	@%p724 bra 	$L__BB0_577;
	add.s32 	%r1578, %r2316, %r480;
	add.s32 	%r1579, %r1578, 5;
	mad.lo.s32 	%r1580, %r1579, %r428, %r479;
	mad.lo.s32 	%r1581, %r1580, %r430, %r478;
	mul.wide.s32 	%rd903, %r1581, 4;
	add.s64 	%rd904, %rd6, %rd903;
	ld.global.f32 	%f1755, [%rd904];
	ld.global.f32 	%f1756, [%rd295+20];
	fma.rn.f32 	%f2511, %f1755, %f1756, %f2511;
$L__BB0_577:
	@%p724 bra 	$L__BB0_579;
	add.s32 	%r1582, %r2316, %r480;
	add.s32 	%r1583, %r1582, 6;
	mad.lo.s32 	%r1584, %r1583, %r428, %r479;
	mad.lo.s32 	%r1585, %r1584, %r430, %r478;
	mul.wide.s32 	%rd905, %r1585, 4;
	add.s64 	%rd906, %rd6, %rd905;
	ld.global.f32 	%f1757, [%rd906];
	ld.global.f32 	%f1758, [%rd295+24];
	fma.rn.f32 	%f2511, %f1757, %f1758, %f2511;
$L__BB0_579:
	@%p724 bra 	$L__BB0_581;
	add.s32 	%r1586, %r2316, %r480;
	add.s32 	%r1587, %r1586, 7;
	mad.lo.s32 	%r1588, %r1587, %r428, %r479;
	mad.lo.s32 	%r1589, %r1588, %r430, %r478;
	mul.wide.s32 	%rd907, %r1589, 4;
	add.s64 	%rd908, %rd6, %rd907;
	ld.global.f32 	%f1759, [%rd908];
	ld.global.f32 	%f1760, [%rd295+28];
	fma.rn.f32 	%f2511, %f1759, %f1760, %f2511;
$L__BB0_581:
	add.s32 	%r2316, %r2316, 8;
	setp.ne.s32 	%p732, %r2316, 512;
	@%p732 bra 	$L__BB0_565;
	st.global.f32 	[%rd14], %f2511;
$L__BB0_583:
	setp.ge.s32 	%p733, %r1, %r447;
	bar.sync 	0;
	@%p733 bra 	$L__BB0_585;
	ld.global.f32 	%f1761, [%rd14];
	ld.global.f32 	%f1762, [%rd249+5120];
	ld.global.f32 	%f1763, [%rd248+5120];
	ld.global.f32 	%f1764, [%rd247+5120];
	ld.global.f32 	%f1765, [%rd246+5120];
	add.f32 	%f1766, %f1765, 0f3727C5AC;
	sqrt.rn.f32 	%f1767, %f1766;
	setp.geu.f32 	%p734, %f1767, 0f322BCC77;
	abs.f32 	%f1768, %f1767;
	setp.ne.f32 	%p735, %f1768, 0f7F800000;
	selp.f32 	%f1770, %f1767, 0f3F800000, %p735;
	selp.f32 	%f1771, %f1770, 0f3F800000, %p734;
	sub.f32 	%f1772, %f1761, %f1764;
	div.rn.f32 	%f1773, %f1772, %f1771;
	fma.rn.f32 	%f1774, %f1762, %f1773, %f1763;
	st.global.f32 	[%rd30], %f1774;
$L__BB0_585:
	add.s64 	%rd296, %rd201, %rd884;
	setp.ge.s32 	%p736, %r1, %r447;
	bar.sync 	0;
	@%p736 bra 	$L__BB0_587;
	ld.global.f32 	%f1775, [%rd30];
	fma.rn.f32 	%f1776, %f1775, 0fBBBB989D, 0f3F000000;
	cvt.sat.f32.f32 	%f1777, %f1776;
	mov.f32 	%f1778, 0f4B400001;
	mov.f32 	%f1779, 0f437C0000;
	fma.rm.f32 	%f1780, %f1777, %f1779, %f1778;
	add.f32 	%f1781, %f1780, 0fCB40007F;
	neg.f32 	%f1782, %f1781;
	fma.rn.f32 	%f1783, %f1775, 0fBFB8AA3B, %f1782;
	fma.rn.f32 	%f1784, %f1775, 0fB2A57060, %f1783;
	mov.b32 	%r1590, %f1780;
	shl.b32 	%r1591, %r1590, 23;
	mov.b32 	%f1785, %r1591;
	ex2.approx.ftz.f32 	%f1786, %f1784;
	fma.rn.f32 	%f1787, %f1786, %f1785, 0f3F800000;
	div.rn.f32 	%f1788, %f1775, %f1787;
	st.global.f32 	[%rd296], %f1788;
$L__BB0_587:
	add.s64 	%rd297, %rd2, %rd884;
	setp.ge.s32 	%p737, %r1, %r48;
	bar.sync 	0;
	bar.sync 	0;
	@%p737 bra 	$L__BB0_589;
	ld.global.f32 	%f1789, [%rd293];
	st.global.f32 	[%rd297], %f1789;
$L__BB0_589:
	bar.sync 	0;
	mul.lo.s32 	%r484, %r430, %r428;
	shl.b32 	%r485, %r428, 8;
	mul.lo.s32 	%r486, %r485, %r430;
	mul.wide.s32 	%rd911, %r447, 4;
	add.s64 	%rd298, %rd14, %rd911;
	add.s64 	%rd299, %rd30, %rd911;
	shl.b32 	%r1593, %r427, 3;
	add.s32 	%r1594, %r1593, 8;
	mul.lo.s32 	%r487, %r1594, %r430;
	add.s64 	%rd1318, %rd246, 6144;
	add.s64 	%rd1319, %rd247, 6144;
	add.s64 	%rd1320, %rd248, 6144;
	add.s64 	%rd1321, %rd249, 6144;
	add.s64 	%rd1322, %rd250, 6144;
	add.s64 	%rd1323, %rd251, 11403264;
	mov.b32 	%r2317, 0;
$L__BB0_590:
	mov.u64 	%rd316, %rd1323;
	mov.u64 	%rd315, %rd1322;
	mov.u64 	%rd314, %rd1321;
	mov.u64 	%rd313, %rd1320;
	mov.u64 	%rd312, %rd1319;
	mov.u64 	%rd311, %rd1318;
	mov.u64 	%rd1329, %rd1317;
	mov.u64 	%rd1328, %rd1316;
	mov.u64 	%rd1327, %rd1315;
	mov.u64 	%rd1326, %rd1314;
	mov.u64 	%rd1325, %rd1313;
	setp.ge.s32 	%p738, %r1, %r447;
	@%p738 bra 	$L__BB0_610;
	div.s32 	%r1596, %r1, %r430;
	mul.lo.s32 	%r1597, %r1596, %r430;
	sub.s32 	%r1598, %r1, %r1597;
	rem.s32 	%r1599, %r1596, %r428;
	div.s32 	%r1600, %r1, %r484;
	shr.s32 	%r1601, %r1600, 31;
	shr.u32 	%r1602, %r1601, 24;
	add.s32 	%r1603, %r1600, %r1602;
	and.b32  	%r1604, %r1603, -256;
	sub.s32 	%r1605, %r1600, %r1604;
	div.s32 	%r1606, %r1, %r486;
	mul.wide.s32 	%rd912, %r1605, 4;
	add.s64 	%rd913, %rd315, %rd912;
	ld.global.f32 	%f2520, [%rd913];
	setp.gt.s32 	%p739, %r1599, -1;
	setp.le.s32 	%p740, %r1599, %r427;
	and.pred  	%p741, %p739, %p740;
	setp.gt.s32 	%p742, %r1598, -1;
	setp.le.s32 	%p743, %r1598, %r429;
	and.pred  	%p744, %p742, %p743;
	and.pred  	%p84, %p744, %p741;
	shl.b32 	%r1607, %r1606, 8;
	shl.b32 	%r2325, %r1605, 8;
	mad.lo.s32 	%r1608, %r485, %r1606, %r1599;
	mad.lo.s32 	%r2326, %r430, %r1608, %r1598;
	mad.lo.s32 	%r1609, %r428, %r1607, %r428;
	add.s32 	%r1610, %r1599, %r1609;
	mad.lo.s32 	%r2324, %r430, %r1610, %r1598;
	mul.wide.s32 	%rd914, %r2325, 4;
	add.s64 	%rd915, %rd316, %rd914;
	add.s64 	%rd1324, %rd915, 16;
	or.b32  	%r1611, %r1607, 2;
	mad.lo.s32 	%r1612, %r428, %r1611, %r1599;
	mad.lo.s32 	%r2323, %r430, %r1612, %r1598;
	or.b32  	%r1613, %r1607, 3;
	mad.lo.s32 	%r1614, %r428, %r1613, %r1599;
	mad.lo.s32 	%r2322, %r430, %r1614, %r1598;
	or.b32  	%r1615, %r1607, 4;
	mad.lo.s32 	%r1616, %r428, %r1615, %r1599;
	mad.lo.s32 	%r2321, %r430, %r1616, %r1598;
	or.b32  	%r1617, %r1607, 7;
	mad.lo.s32 	%r1618, %r428, %r1617, %r1599;
	mad.lo.s32 	%r2320, %r430, %r1618, %r1598;
	or.b32  	%r1619, %r1607, 6;
	mad.lo.s32 	%r1620, %r428, %r1619, %r1599;
	mad.lo.s32 	%r2319, %r430, %r1620, %r1598;
	or.b32  	%r1621, %r1607, 5;
	mad.lo.s32 	%r1622, %r428, %r1621, %r1599;
	mad.lo.s32 	%r2318, %r430, %r1622, %r1598;
	mov.b32 	%r2327, 0;
	not.pred 	%p745, %p84;
$L__BB0_592:
	@%p745 bra 	$L__BB0_594;
	mul.wide.s32 	%rd916, %r2326, 4;
	add.s64 	%rd917, %rd2, %rd916;
	ld.global.f32 	%f1790, [%rd917];
	mul.wide.s32 	%rd918, %r2325, 4;
	add.s64 	%rd919, %rd316, %rd918;
	ld.global.f32 	%f1791, [%rd919];
	fma.rn.f32 	%f2520, %f1790, %f1791, %f2520;
$L__BB0_594:
	@%p745 bra 	$L__BB0_596;
	mul.wide.s32 	%rd920, %r2324, 4;
	add.s64 	%rd921, %rd2, %rd920;
	ld.global.f32 	%f1792, [%rd921];
	ld.global.f32 	%f1793, [%rd1324+-12];
	fma.rn.f32 	%f2520, %f1792, %f1793, %f2520;
$L__BB0_596:
	@%p745 bra 	$L__BB0_598;
	mul.wide.s32 	%rd922, %r2323, 4;
	add.s64 	%rd923, %rd2, %rd922;
	ld.global.f32 	%f1794, [%rd923];
	ld.global.f32 	%f1795, [%rd1324+-8];
	fma.rn.f32 	%f2520, %f1794, %f1795, %f2520;
$L__BB0_598:
	@%p745 bra 	$L__BB0_600;
	mul.wide.s32 	%rd924, %r2322, 4;
	add.s64 	%rd925, %rd2, %rd924;
	ld.global.f32 	%f1796, [%rd925];
	ld.global.f32 	%f1797, [%rd1324+-4];
	fma.rn.f32 	%f2520, %f1796, %f1797, %f2520;
$L__BB0_600:
	@%p745 bra 	$L__BB0_602;
	mul.wide.s32 	%rd926, %r2321, 4;
	add.s64 	%rd927, %rd2, %rd926;
	ld.global.f32 	%f1798, [%rd927];
	ld.global.f32 	%f1799, [%rd1324];
	fma.rn.f32 	%f2520, %f1798, %f1799, %f2520;
$L__BB0_602:
	@%p745 bra 	$L__BB0_604;
	mul.wide.s32 	%rd928, %r2318, 4;
	add.s64 	%rd929, %rd2, %rd928;
	ld.global.f32 	%f1800, [%rd929];
	ld.global.f32 	%f1801, [%rd1324+4];
	fma.rn.f32 	%f2520, %f1800, %f1801, %f2520;
$L__BB0_604:
	@%p745 bra 	$L__BB0_606;
	mul.wide.s32 	%rd930, %r2319, 4;
	add.s64 	%rd931, %rd2, %rd930;
	ld.global.f32 	%f1802, [%rd931];
	ld.global.f32 	%f1803, [%rd1324+8];
	fma.rn.f32 	%f2520, %f1802, %f1803, %f2520;
$L__BB0_606:
	@%p745 bra 	$L__BB0_608;
	mul.wide.s32 	%rd932, %r2320, 4;
	add.s64 	%rd933, %rd2, %rd932;
	ld.global.f32 	%f1804, [%rd933];
	ld.global.f32 	%f1805, [%rd1324+12];
	fma.rn.f32 	%f2520, %f1804, %f1805, %f2520;
$L__BB0_608:
	add.s32 	%r2327, %r2327, 8;
	add.s32 	%r2326, %r2326, %r487;
	add.s32 	%r2325, %r2325, 8;
	add.s32 	%r2324, %r2324, %r487;
	add.s64 	%rd1324, %rd1324, 32;
	add.s32 	%r2323, %r2323, %r487;
	add.s32 	%r2322, %r2322, %r487;
	add.s32 	%r2321, %r2321, %r487;
	add.s32 	%r2320, %r2320, %r487;
	add.s32 	%r2319, %r2319, %r487;
	add.s32 	%r2318, %r2318, %r487;
	setp.ne.s32 	%p753, %r2327, 256;
	@%p753 bra 	$L__BB0_592;
	st.global.f32 	[%rd14], %f2520;
$L__BB0_610:
	bar.sync 	0;
	@%p738 bra 	$L__BB0_612;
	ld.global.f32 	%f1806, [%rd14];
	ld.global.f32 	%f1807, [%rd314];
	ld.global.f32 	%f1808, [%rd313];
	ld.global.f32 	%f1809, [%rd312];
	ld.global.f32 	%f1810, [%rd311];
	add.f32 	%f1811, %f1810, 0f3727C5AC;
	sqrt.rn.f32 	%f1812, %f1811;
	setp.geu.f32 	%p755, %f1812, 0f322BCC77;
	abs.f32 	%f1813, %f1812;
	setp.ne.f32 	%p756, %f1813, 0f7F800000;
	selp.f32 	%f1815, %f1812, 0f3F800000, %p756;
	selp.f32 	%f1816, %f1815, 0f3F800000, %p755;
	sub.f32 	%f1817, %f1806, %f1809;
	div.rn.f32 	%f1818, %f1817, %f1816;
	fma.rn.f32 	%f1819, %f1807, %f1818, %f1808;
	st.global.f32 	[%rd298], %f1819;
$L__BB0_612:
	bar.sync 	0;
	@%p738 bra 	$L__BB0_614;
	ld.global.f32 	%f1820, [%rd298];
	fma.rn.f32 	%f1821, %f1820, 0fBBBB989D, 0f3F000000;
	cvt.sat.f32.f32 	%f1822, %f1821;
	mov.f32 	%f1823, 0f4B400001;
	mov.f32 	%f1824, 0f437C0000;
	fma.rm.f32 	%f1825, %f1822, %f1824, %f1823;
	add.f32 	%f1826, %f1825, 0fCB40007F;
	neg.f32 	%f1827, %f1826;
	fma.rn.f32 	%f1828, %f1820, 0fBFB8AA3B, %f1827;
	fma.rn.f32 	%f1829, %f1820, 0fB2A57060, %f1828;
	mov.b32 	%r1623, %f1825;
	shl.b32 	%r1624, %r1623, 23;
	mov.b32 	%f1830, %r1624;
	ex2.approx.ftz.f32 	%f1831, %f1829;
	fma.rn.f32 	%f1832, %f1831, %f1830, 0f3F800000;
	div.rn.f32 	%f1833, %f1820, %f1832;
	st.global.f32 	[%rd202], %f1833;
$L__BB0_614:
	bar.sync 	0;
	bar.sync 	0;
	@%p738 bra 	$L__BB0_636;
	div.s32 	%r1626, %r1, %r430;
	mul.lo.s32 	%r1627, %r1626, %r430;
	sub.s32 	%r1628, %r1, %r1627;
	rem.s32 	%r518, %r1626, %r428;
	div.s32 	%r1629, %r1, %r484;
	shr.s32 	%r1630, %r1629, 31;
	shr.u32 	%r1631, %r1630, 24;
	add.s32 	%r1632, %r1629, %r1631;
	and.b32  	%r1633, %r1632, -256;
	sub.s32 	%r1634, %r1629, %r1633;
	div.s32 	%r1635, %r1, %r486;
	mul.wide.s32 	%rd934, %r1634, 4;
	add.s64 	%rd935, %rd315, %rd934;
	ld.global.f32 	%f2529, [%rd935+1024];
	add.s32 	%r519, %r518, -1;
	add.s32 	%r520, %r1628, -1;
	shl.b32 	%r521, %r1635, 8;
	mul.lo.s32 	%r522, %r1634, 2304;
	setp.gt.s32 	%p759, %r518, 0;
	setp.le.s32 	%p760, %r519, %r427;
	and.pred  	%p761, %p759, %p760;
	setp.gt.s32 	%p762, %r1628, 0;
	setp.le.s32 	%p763, %r520, %r429;
	and.pred  	%p764, %p762, %p763;
	and.pred  	%p85, %p761, %p764;
	setp.gt.s32 	%p766, %r1628, -1;
	setp.le.s32 	%p767, %r1628, %r429;
	and.pred  	%p768, %p766, %p767;
	and.pred  	%p86, %p761, %p768;
	setp.gt.s32 	%p769, %r1628, -2;
	setp.lt.s32 	%p770, %r1628, %r429;
	and.pred  	%p771, %p769, %p770;
	and.pred  	%p87, %p761, %p771;
	setp.gt.s32 	%p772, %r518, -1;
	setp.le.s32 	%p773, %r518, %r427;
	and.pred  	%p774, %p772, %p773;
	and.pred  	%p88, %p774, %p764;
	and.pred  	%p89, %p774, %p768;
	and.pred  	%p90, %p774, %p771;
	setp.gt.s32 	%p775, %r518, -2;
	setp.lt.s32 	%p776, %r518, %r427;
	and.pred  	%p777, %p775, %p776;
	and.pred  	%p91, %p777, %p764;
	and.pred  	%p92, %p777, %p768;
	and.pred  	%p93, %p777, %p771;
	mov.b32 	%r2328, 0;
	not.pred 	%p778, %p85;
	not.pred 	%p779, %p86;
	not.pred 	%p780, %p87;
	not.pred 	%p781, %p88;
	not.pred 	%p782, %p89;
	not.pred 	%p783, %p90;
	not.pred 	%p784, %p91;
	not.pred 	%p785, %p92;
	not.pred 	%p786, %p93;
$L__BB0_616:
	add.s32 	%r1636, %r2328, %r521;
	mul.lo.s32 	%r524, %r1636, %r428;
	mad.lo.s32 	%r1637, %r2328, 9, %r522;
	add.s32 	%r525, %r524, %r519;
	mad.lo.s32 	%r1638, %r525, %r430, %r520;
	mul.wide.s32 	%rd936, %r1638, 4;
	add.s64 	%rd320, %rd6, %rd936;
	mul.wide.s32 	%rd937, %r1637, 4;
	add.s64 	%rd321, %rd316, %rd937;
	@%p778 bra 	$L__BB0_618;
	ld.global.f32 	%f1834, [%rd320];
	ld.global.f32 	%f1835, [%rd321+262144];
	fma.rn.f32 	%f2529, %f1834, %f1835, %f2529;
$L__BB0_618:
	@%p779 bra 	$L__BB0_620;
	ld.global.f32 	%f1836, [%rd320+4];
	ld.global.f32 	%f1837, [%rd321+262148];
	fma.rn.f32 	%f2529, %f1836, %f1837, %f2529;
$L__BB0_620:
	@%p780 bra 	$L__BB0_622;
	ld.global.f32 	%f1838, [%rd320+8];
	ld.global.f32 	%f1839, [%rd321+262152];
	fma.rn.f32 	%f2529, %f1838, %f1839, %f2529;
$L__BB0_622:
	add.s32 	%r1639, %r524, %r518;
	mad.lo.s32 	%r1640, %r1639, %r430, %r520;
	mul.wide.s32 	%rd938, %r1640, 4;
	add.s64 	%rd322, %rd6, %rd938;
	@%p781 bra 	$L__BB0_624;
	ld.global.f32 	%f1840, [%rd322];
	ld.global.f32 	%f1841, [%rd321+262156];
	fma.rn.f32 	%f2529, %f1840, %f1841, %f2529;
$L__BB0_624:
	@%p782 bra 	$L__BB0_626;
	ld.global.f32 	%f1842, [%rd322+4];
	ld.global.f32 	%f1843, [%rd321+262160];
	fma.rn.f32 	%f2529, %f1842, %f1843, %f2529;
$L__BB0_626:
	@%p783 bra 	$L__BB0_628;
	ld.global.f32 	%f1844, [%rd322+8];
	ld.global.f32 	%f1845, [%rd321+262164];
	fma.rn.f32 	%f2529, %f1844, %f1845, %f2529;
$L__BB0_628:
	add.s32 	%r1641, %r525, 2;
	mad.lo.s32 	%r1642, %r1641, %r430, %r520;
	mul.wide.s32 	%rd939, %r1642, 4;
	add.s64 	%rd323, %rd6, %rd939;
	@%p784 bra 	$L__BB0_630;
	ld.global.f32 	%f1846, [%rd323];
	ld.global.f32 	%f1847, [%rd321+262168];
	fma.rn.f32 	%f2529, %f1846, %f1847, %f2529;
$L__BB0_630:
	@%p785 bra 	$L__BB0_632;
	ld.global.f32 	%f1848, [%rd323+4];
	ld.global.f32 	%f1849, [%rd321+262172];
	fma.rn.f32 	%f2529, %f1848, %f1849, %f2529;
$L__BB0_632:
	@%p786 bra 	$L__BB0_634;
	ld.global.f32 	%f1850, [%rd323+8];
	ld.global.f32 	%f1851, [%rd321+262176];
	fma.rn.f32 	%f2529, %f1850, %f1851, %f2529;
$L__BB0_634:
	add.s32 	%r2328, %r2328, 1;
	setp.ne.s32 	%p787, %r2328, 256;
	@%p787 bra 	$L__BB0_616;
	st.global.f32 	[%rd30], %f2529;
$L__BB0_636:
	setp.ge.s32 	%p788, %r1, %r447;
	bar.sync 	0;
	@%p788 bra 	$L__BB0_638;
	ld.global.f32 	%f1852, [%rd30];
	ld.global.f32 	%f1853, [%rd314+1024];
	ld.global.f32 	%f1854, [%rd313+1024];
	ld.global.f32 	%f1855, [%rd312+1024];
	ld.global.f32 	%f1856, [%rd311+1024];
	add.f32 	%f1857, %f1856, 0f3727C5AC;
	sqrt.rn.f32 	%f1858, %f1857;
	setp.geu.f32 	%p789, %f1858, 0f322BCC77;
	abs.f32 	%f1859, %f1858;
	setp.ne.f32 	%p790, %f1859, 0f7F800000;
	selp.f32 	%f1861, %f1858, 0f3F800000, %p790;
	selp.f32 	%f1862, %f1861, 0f3F800000, %p789;
	sub.f32 	%f1863, %f1852, %f1855;
	div.rn.f32 	%f1864, %f1863, %f1862;
	fma.rn.f32 	%f1865, %f1853, %f1864, %f1854;
	st.global.f32 	[%rd299], %f1865;
$L__BB0_638:
	bar.sync 	0;
	@%p788 bra 	$L__BB0_640;
	ld.global.f32 	%f1866, [%rd299];
	fma.rn.f32 	%f1867, %f1866, 0fBBBB989D, 0f3F000000;
	cvt.sat.f32.f32 	%f1868, %f1867;
	mov.f32 	%f1869, 0f4B400001;
	mov.f32 	%f1870, 0f437C0000;
	fma.rm.f32 	%f1871, %f1868, %f1870, %f1869;
	add.f32 	%f1872, %f1871, 0fCB40007F;
	neg.f32 	%f1873, %f1872;
	fma.rn.f32 	%f1874, %f1866, 0fBFB8AA3B, %f1873;
	fma.rn.f32 	%f1875, %f1866, 0fB2A57060, %f1874;
	mov.b32 	%r1643, %f1871;
	shl.b32 	%r1644, %r1643, 23;
	mov.b32 	%f1876, %r1644;
	ex2.approx.ftz.f32 	%f1877, %f1875;
	fma.rn.f32 	%f1878, %f1877, %f1876, 0f3F800000;
	div.rn.f32 	%f1879, %f1866, %f1878;
	st.global.f32 	[%rd206], %f1879;
$L__BB0_640:
	bar.sync 	0;
	bar.sync 	0;
	@%p788 bra 	$L__BB0_642;
	ld.global.f32 	%f1880, [%rd206];
	ld.global.f32 	%f1881, [%rd297];
	add.f32 	%f1882, %f1880, %f1881;
	st.global.f32 	[%rd297], %f1882;
$L__BB0_642:
	bar.sync 	0;
	bar.sync 	0;
	add.s64 	%rd1323, %rd316, 2621440;
	add.s64 	%rd1322, %rd315, 2048;
	add.s64 	%rd1321, %rd314, 2048;
	add.s64 	%rd1320, %rd313, 2048;
	add.s64 	%rd1319, %rd312, 2048;
	add.s64 	%rd1318, %rd311, 2048;
	add.s32 	%r2317, %r2317, 1;
	setp.ne.s32 	%p793, %r2317, 9;
	add.s64 	%rd1317, %rd1329, 2621440;
	add.s64 	%rd1316, %rd1328, 2621440;
	add.s64 	%rd1315, %rd1327, 2621440;
	add.s64 	%rd1314, %rd1326, 2621440;
	add.s64 	%rd1313, %rd1325, 2621440;
	@%p793 bra 	$L__BB0_590;
	setp.ge.s32 	%p794, %r1, %r432;
	@%p794 bra 	$L__BB0_647;
	div.s32 	%r1645, %r1, %r430;
	mul.lo.s32 	%r1646, %r1645, %r430;
	sub.s32 	%r528, %r1, %r1646;
	rem.s32 	%r529, %r1645, %r428;
	div.s32 	%r1647, %r1, %r484;
	shr.s32 	%r1648, %r1647, 31;
	shr.u32 	%r1649, %r1648, 23;
	add.s32 	%r1650, %r1647, %r1649;
	and.b32  	%r1651, %r1650, -512;
	sub.s32 	%r530, %r1647, %r1651;
	mul.lo.s32 	%r1652, %r428, %r430;
	shl.b32 	%r1653, %r1652, 9;
	div.s32 	%r531, %r1, %r1653;
	setp.gt.s32 	%p795, %r530, 255;
	@%p795 bra 	$L__BB0_646;
	shl.b32 	%r1659, %r531, 8;
	add.s32 	%r1660, %r1659, %r530;
	mad.lo.s32 	%r1661, %r1660, %r428, %r529;
	mad.lo.s32 	%r1662, %r1661, %r430, %r528;
	mul.wide.s32 	%rd942, %r1662, 4;
	add.s64 	%rd943, %rd2, %rd942;
	ld.global.f32 	%f1884, [%rd943];
	st.global.f32 	[%rd202], %f1884;
	bra.uni 	$L__BB0_647;
$L__BB0_646:
	shl.b32 	%r1654, %r531, 8;
	add.s32 	%r1655, %r530, %r1654;
	add.s32 	%r1656, %r1655, -256;
	mad.lo.s32 	%r1657, %r1656, %r428, %r529;
	mad.lo.s32 	%r1658, %r1657, %r430, %r528;
	mul.wide.s32 	%rd940, %r1658, 4;
	add.s64 	%rd941, %rd201, %rd940;
	ld.global.f32 	%f1883, [%rd941];
	st.global.f32 	[%rd202], %f1883;
$L__BB0_647:
	bar.sync 	0;
	@%p794 bra 	$L__BB0_667;
	div.s32 	%r1664, %r1, %r430;
	mul.lo.s32 	%r1665, %r1664, %r430;
	sub.s32 	%r532, %r1, %r1665;
	rem.s32 	%r533, %r1664, %r428;
	div.s32 	%r1666, %r1, %r484;
	shr.s32 	%r1667, %r1666, 31;
	shr.u32 	%r1668, %r1667, 23;
	add.s32 	%r1669, %r1666, %r1668;
	and.b32  	%r1670, %r1669, -512;
	sub.s32 	%r1671, %r1666, %r1670;
	mul.lo.s32 	%r1672, %r428, %r430;
	shl.b32 	%r1673, %r1672, 9;
	div.s32 	%r1674, %r1, %r1673;
	mul.wide.s32 	%rd944, %r1671, 4;
	add.s64 	%rd945, %rd315, %rd944;
	ld.global.f32 	%f2539, [%rd945+2048];
	setp.gt.s32 	%p797, %r533, -1;
	setp.le.s32 	%p798, %r533, %r427;
	and.pred  	%p799, %p797, %p798;
	setp.gt.s32 	%p800, %r532, -1;
	setp.le.s32 	%p801, %r532, %r429;
	and.pred  	%p802, %p800, %p801;
	and.pred  	%p94, %p802, %p799;
	shl.b32 	%r534, %r1674, 9;
	shl.b32 	%r535, %r1671, 9;
	mov.b32 	%r2329, 0;
	not.pred 	%p803, %p94;
	cvt.s64.s32 	%rd951, %r535;
$L__BB0_649:
	@%p803 bra 	$L__BB0_651;
	add.s32 	%r1675, %r2329, %r534;
	mad.lo.s32 	%r1676, %r1675, %r428, %r533;
	mad.lo.s32 	%r1677, %r1676, %r430, %r532;
	add.s32 	%r1678, %r535, %r2329;
	mul.wide.s32 	%rd946, %r1677, 4;
	add.s64 	%rd947, %rd6, %rd946;
	ld.global.f32 	%f1885, [%rd947];
	mul.wide.s32 	%rd948, %r1678, 4;
	add.s64 	%rd949, %rd316, %rd948;
	ld.global.f32 	%f1886, [%rd949+2621440];
	fma.rn.f32 	%f2539, %f1885, %f1886, %f2539;
$L__BB0_651:
	cvt.u64.u32 	%rd950, %r2329;
	add.s64 	%rd952, %rd951, %rd950;
	shl.b64 	%rd953, %rd952, 2;
	add.s64 	%rd335, %rd1323, %rd953;
	@%p803 bra 	$L__BB0_653;
	add.s32 	%r1679, %r2329, %r534;
	mad.lo.s32 	%r1680, %r428, %r1679, %r428;
	add.s32 	%r1681, %r1680, %r533;
	mad.lo.s32 	%r1682, %r1681, %r430, %r532;
	mul.wide.s32 	%rd954, %r1682, 4;
	add.s64 	%rd955, %rd6, %rd954;
	ld.global.f32 	%f1887, [%rd955];
	ld.global.f32 	%f1888, [%rd335+4];
	fma.rn.f32 	%f2539, %f1887, %f1888, %f2539;
$L__BB0_653:
	@%p803 bra 	$L__BB0_655;
	add.s32 	%r1683, %r2329, %r534;
	add.s32 	%r1684, %r1683, 2;
	mad.lo.s32 	%r1685, %r1684, %r428, %r533;
	mad.lo.s32 	%r1686, %r1685, %r430, %r532;
	mul.wide.s32 	%rd956, %r1686, 4;
	add.s64 	%rd957, %rd6, %rd956;
	ld.global.f32 	%f1889, [%rd957];
	ld.global.f32 	%f1890, [%rd335+8];
	fma.rn.f32 	%f2539, %f1889, %f1890, %f2539;
$L__BB0_655:
	@%p803 bra 	$L__BB0_657;
	add.s32 	%r1687, %r2329, %r534;
	add.s32 	%r1688, %r1687, 3;
	mad.lo.s32 	%r1689, %r1688, %r428, %r533;
	mad.lo.s32 	%r1690, %r1689, %r430, %r532;
	mul.wide.s32 	%rd958, %r1690, 4;
	add.s64 	%rd959, %rd6, %rd958;
	ld.global.f32 	%f1891, [%rd959];
	ld.global.f32 	%f1892, [%rd335+12];
	fma.rn.f32 	%f2539, %f1891, %f1892, %f2539;
$L__BB0_657:
	@%p803 bra 	$L__BB0_659;
	add.s32 	%r1691, %r2329, %r534;
	add.s32 	%r1692, %r1691, 4;
	mad.lo.s32 	%r1693, %r1692, %r428, %r533;
	mad.lo.s32 	%r1694, %r1693, %r430, %r532;
	mul.wide.s32 	%rd960, %r1694, 4;
	add.s64 	%rd961, %rd6, %rd960;
	ld.global.f32 	%f1893, [%rd961];
	ld.global.f32 	%f1894, [%rd335+16];
	fma.rn.f32 	%f2539, %f1893, %f1894, %f2539;
$L__BB0_659:
	@%p803 bra 	$L__BB0_661;
	add.s32 	%r1695, %r2329, %r534;
	add.s32 	%r1696, %r1695, 5;
	mad.lo.s32 	%r1697, %r1696, %r428, %r533;
	mad.lo.s32 	%r1698, %r1697, %r430, %r532;
	mul.wide.s32 	%rd962, %r1698, 4;
	add.s64 	%rd963, %rd6, %rd962;
	ld.global.f32 	%f1895, [%rd963];
	ld.global.f32 	%f1896, [%rd335+20];
	fma.rn.f32 	%f2539, %f1895, %f1896, %f2539;
$L__BB0_661:
	@%p803 bra 	$L__BB0_663;
	add.s32 	%r1699, %r2329, %r534;
	add.s32 	%r1700, %r1699, 6;
	mad.lo.s32 	%r1701, %r1700, %r428, %r533;
	mad.lo.s32 	%r1702, %r1701, %r430, %r532;
	mul.wide.s32 	%rd964, %r1702, 4;
	add.s64 	%rd965, %rd6, %rd964;
	ld.global.f32 	%f1897, [%rd965];
	ld.global.f32 	%f1898, [%rd335+24];
	fma.rn.f32 	%f2539, %f1897, %f1898, %f2539;
$L__BB0_663:
	@%p803 bra 	$L__BB0_665;
	add.s32 	%r1703, %r2329, %r534;
	add.s32 	%r1704, %r1703, 7;
	mad.lo.s32 	%r1705, %r1704, %r428, %r533;
	mad.lo.s32 	%r1706, %r1705, %r430, %r532;
	mul.wide.s32 	%rd966, %r1706, 4;
	add.s64 	%rd967, %rd6, %rd966;
	ld.global.f32 	%f1899, [%rd967];
	ld.global.f32 	%f1900, [%rd335+28];
	fma.rn.f32 	%f2539, %f1899, %f1900, %f2539;
$L__BB0_665:
	add.s32 	%r2329, %r2329, 8;
	setp.ne.s32 	%p811, %r2329, 512;
	@%p811 bra 	$L__BB0_649;
	st.global.f32 	[%rd14], %f2539;
$L__BB0_667:
	bar.sync 	0;
	@%p794 bra 	$L__BB0_669;
	ld.global.f32 	%f1901, [%rd14];
	ld.global.f32 	%f1902, [%rd1321];
	ld.global.f32 	%f1903, [%rd1320];
	ld.global.f32 	%f1904, [%rd1319];
	ld.global.f32 	%f1905, [%rd1318];
	add.f32 	%f1906, %f1905, 0f3727C5AC;
	sqrt.rn.f32 	%f1907, %f1906;
	setp.geu.f32 	%p813, %f1907, 0f322BCC77;
	abs.f32 	%f1908, %f1907;
	setp.ne.f32 	%p814, %f1908, 0f7F800000;
	selp.f32 	%f1910, %f1907, 0f3F800000, %p814;
	selp.f32 	%f1911, %f1910, 0f3F800000, %p813;
	sub.f32 	%f1912, %f1901, %f1904;
	div.rn.f32 	%f1913, %f1912, %f1911;
	fma.rn.f32 	%f1914, %f1902, %f1913, %f1903;
	st.global.f32 	[%rd30], %f1914;
$L__BB0_669:
	setp.ge.s32 	%p815, %r1, %r432;
	bar.sync 	0;
	@%p815 bra 	$L__BB0_671;
	ld.global.f32 	%f1915, [%rd30];
	fma.rn.f32 	%f1916, %f1915, 0fBBBB989D, 0f3F000000;
	cvt.sat.f32.f32 	%f1917, %f1916;
	mov.f32 	%f1918, 0f4B400001;
	mov.f32 	%f1919, 0f437C0000;
	fma.rm.f32 	%f1920, %f1917, %f1919, %f1918;
	add.f32 	%f1921, %f1920, 0fCB40007F;
	neg.f32 	%f1922, %f1921;
	fma.rn.f32 	%f1923, %f1915, 0fBFB8AA3B, %f1922;
	fma.rn.f32 	%f1924, %f1915, 0fB2A57060, %f1923;
	mov.b32 	%r1707, %f1920;
	shl.b32 	%r1708, %r1707, 23;
	mov.b32 	%f1925, %r1708;
	ex2.approx.ftz.f32 	%f1926, %f1924;
	fma.rn.f32 	%f1927, %f1926, %f1925, 0f3F800000;
	div.rn.f32 	%f1928, %f1915, %f1927;
	st.global.f32 	[%rd206], %f1928;
$L__BB0_671:
	setp.ne.s32 	%p816, %r1, 0;
	bar.sync 	0;
	bar.sync 	0;
	@%p816 bra 	$L__BB0_673;
	mov.b32 	%r1709, 512;
	st.local.v2.u32 	[%rd285], {%r1709, %r428};
	st.local.u32 	[%rd285+8], %r430;
	mov.u64 	%rd968, $str$6;
	cvta.global.u64 	%rd969, %rd968;
	add.u64 	%rd970, %SP, 0;
	{ // callseq 8, 0
	.param .b64 param0;
	st.param.b64 	[param0], %rd969;
	.param .b64 param1;
	st.param.b64 	[param1], %rd970;
	.param .b32 retval0;
	call.uni (retval0), 
	vprintf, 
	(
	param0, 
	param1
	);
	ld.param.b32 	%r1710, [retval0];
	} // callseq 8
$L__BB0_673:
	shr.s32 	%r1712, %r2, 31;
	shr.u32 	%r1713, %r1712, 26;
	add.s32 	%r1714, %r2, %r1713;
	shr.s32 	%r538, %r1714, 6;
	add.s32 	%r539, %r538, 1;
	shr.s32 	%r1715, %r5, 31;
	shr.u32 	%r1716, %r1715, 26;
	add.s32 	%r1717, %r5, %r1716;
	shr.s32 	%r540, %r1717, 6;
	add.s32 	%r541, %r540, 1;
	mad.lo.s32 	%r1718, %r722, %r538, %r722;
	shl.b32 	%r1719, %r1718, 10;
	mad.lo.s32 	%r542, %r1719, %r540, %r1719;
	setp.ge.s32 	%p817, %r1, %r542;
	@%p817 bra 	$L__BB0_695;
	div.s32 	%r1721, %r1, %r541;
	mul.lo.s32 	%r1722, %r1721, %r541;
	sub.s32 	%r1723, %r1, %r1722;
	rem.s32 	%r1724, %r1721, %r539;
	mul.lo.s32 	%r1725, %r541, %r539;
	div.s32 	%r1726, %r1, %r1725;
	shr.s32 	%r1727, %r1726, 31;
	shr.u32 	%r1728, %r1727, 22;
	add.s32 	%r1729, %r1726, %r1728;
	and.b32  	%r1730, %r1729, -1024;
	sub.s32 	%r1731, %r1726, %r1730;
	shl.b32 	%r1732, %r1725, 10;
	div.s32 	%r1733, %r1, %r1732;
	mul.wide.s32 	%rd971, %r1731, 4;
	add.s64 	%rd972, %rd315, %rd971;
	ld.global.f32 	%f2548, [%rd972+4096];
	shl.b32 	%r543, %r1724, 1;
	add.s32 	%r544, %r543, -1;
	shl.b32 	%r1734, %r1723, 1;
	add.s32 	%r545, %r1734, -1;
	shl.b32 	%r546, %r1733, 9;
	mul.lo.s32 	%r547, %r1731, 4608;
	setp.gt.s32 	%p818, %r1724, 0;
	setp.le.s32 	%p819, %r544, %r427;
	and.pred  	%p820, %p818, %p819;
	setp.gt.s32 	%p821, %r1723, 0;
	setp.le.s32 	%p822, %r545, %r429;
	and.pred  	%p823, %p821, %p822;
	and.pred  	%p95, %p820, %p823;
	setp.gt.s32 	%p825, %r1723, -1;
	setp.le.s32 	%p826, %r1734, %r429;
	and.pred  	%p827, %p825, %p826;
	and.pred  	%p96, %p820, %p827;
	setp.lt.s32 	%p829, %r1734, %r429;
	and.pred  	%p830, %p825, %p829;
	and.pred  	%p97, %p820, %p830;
	setp.gt.s32 	%p832, %r1724, -1;
	setp.le.s32 	%p833, %r543, %r427;
	and.pred  	%p834, %p832, %p833;
	and.pred  	%p98, %p834, %p823;
	and.pred  	%p99, %p834, %p827;
	and.pred  	%p100, %p834, %p830;
	setp.lt.s32 	%p835, %r543, %r427;
	and.pred  	%p836, %p832, %p835;
	and.pred  	%p101, %p836, %p823;
	and.pred  	%p102, %p836, %p827;
	and.pred  	%p103, %p836, %p830;
	mov.b32 	%r2330, 0;
	not.pred 	%p837, %p95;
	not.pred 	%p838, %p96;
	not.pred 	%p839, %p97;
	not.pred 	%p840, %p98;
	not.pred 	%p841, %p99;
	not.pred 	%p842, %p100;
	not.pred 	%p843, %p101;
	not.pred 	%p844, %p102;
	not.pred 	%p845, %p103;
$L__BB0_675:
	add.s32 	%r1735, %r2330, %r546;
	mul.lo.s32 	%r549, %r1735, %r428;
	mad.lo.s32 	%r1736, %r2330, 9, %r547;
	add.s32 	%r550, %r549, %r544;
	mad.lo.s32 	%r1737, %r550, %r430, %r545;
	mul.wide.s32 	%rd973, %r1737, 4;
	add.s64 	%rd336, %rd5, %rd973;
	mul.wide.s32 	%rd974, %r1736, 4;
	add.s64 	%rd337, %rd316, %rd974;
	@%p837 bra 	$L__BB0_677;
	ld.global.f32 	%f1929, [%rd336];
	ld.global.f32 	%f1930, [%rd337+3670016];
	fma.rn.f32 	%f2548, %f1929, %f1930, %f2548;
$L__BB0_677:
	@%p838 bra 	$L__BB0_679;
	ld.global.f32 	%f1931, [%rd336+4];
	ld.global.f32 	%f1932, [%rd337+3670020];
	fma.rn.f32 	%f2548, %f1931, %f1932, %f2548;
$L__BB0_679:
	@%p839 bra 	$L__BB0_681;
	ld.global.f32 	%f1933, [%rd336+8];
	ld.global.f32 	%f1934, [%rd337+3670024];
	fma.rn.f32 	%f2548, %f1933, %f1934, %f2548;
$L__BB0_681:
	add.s32 	%r1738, %r549, %r543;
	mad.lo.s32 	%r1739, %r1738, %r430, %r545;
	mul.wide.s32 	%rd975, %r1739, 4;
	add.s64 	%rd338, %rd5, %rd975;
	@%p840 bra 	$L__BB0_683;
	ld.global.f32 	%f1935, [%rd338];
	ld.global.f32 	%f1936, [%rd337+3670028];
	fma.rn.f32 	%f2548, %f1935, %f1936, %f2548;
$L__BB0_683:
	@%p841 bra 	$L__BB0_685;
	ld.global.f32 	%f1937, [%rd338+4];
	ld.global.f32 	%f1938, [%rd337+3670032];
	fma.rn.f32 	%f2548, %f1937, %f1938, %f2548;
$L__BB0_685:
	@%p842 bra 	$L__BB0_687;
	ld.global.f32 	%f1939, [%rd338+8];
	ld.global.f32 	%f1940, [%rd337+3670036];
	fma.rn.f32 	%f2548, %f1939, %f1940, %f2548;
$L__BB0_687:
	add.s32 	%r1740, %r550, 2;
	mad.lo.s32 	%r1741, %r1740, %r430, %r545;
	mul.wide.s32 	%rd976, %r1741, 4;
	add.s64 	%rd339, %rd5, %rd976;
	@%p843 bra 	$L__BB0_689;
	ld.global.f32 	%f1941, [%rd339];
	ld.global.f32 	%f1942, [%rd337+3670040];
	fma.rn.f32 	%f2548, %f1941, %f1942, %f2548;
$L__BB0_689:
	@%p844 bra 	$L__BB0_691;
	ld.global.f32 	%f1943, [%rd339+4];
	ld.global.f32 	%f1944, [%rd337+3670044];
	fma.rn.f32 	%f2548, %f1943, %f1944, %f2548;
$L__BB0_691:
	@%p845 bra 	$L__BB0_693;
	ld.global.f32 	%f1945, [%rd339+8];
	ld.global.f32 	%f1946, [%rd337+3670048];
	fma.rn.f32 	%f2548, %f1945, %f1946, %f2548;
$L__BB0_693:
	add.s32 	%r2330, %r2330, 1;
	setp.ne.s32 	%p846, %r2330, 512;
	@%p846 bra 	$L__BB0_675;
	st.global.f32 	[%rd14], %f2548;
$L__BB0_695:
	setp.ge.s32 	%p847, %r1, %r542;
	bar.sync 	0;
	@%p847 bra 	$L__BB0_697;
	ld.global.f32 	%f1947, [%rd14];
	ld.global.f32 	%f1948, [%rd314+4096];
	ld.global.f32 	%f1949, [%rd313+4096];
	ld.global.f32 	%f1950, [%rd312+4096];
	ld.global.f32 	%f1951, [%rd311+4096];
	add.f32 	%f1952, %f1951, 0f3727C5AC;
	sqrt.rn.f32 	%f1953, %f1952;
	setp.geu.f32 	%p848, %f1953, 0f322BCC77;
	abs.f32 	%f1954, %f1953;
	setp.ne.f32 	%p849, %f1954, 0f7F800000;
	selp.f32 	%f1956, %f1953, 0f3F800000, %p849;
	selp.f32 	%f1957, %f1956, 0f3F800000, %p848;
	sub.f32 	%f1958, %f1947, %f1950;
	div.rn.f32 	%f1959, %f1958, %f1957;
	fma.rn.f32 	%f1960, %f1948, %f1959, %f1949;
	st.global.f32 	[%rd30], %f1960;
$L__BB0_697:
	setp.ge.s32 	%p850, %r1, %r542;
	bar.sync 	0;
	@%p850 bra 	$L__BB0_699;
	ld.global.f32 	%f1961, [%rd30];
	fma.rn.f32 	%f1962, %f1961, 0fBBBB989D, 0f3F000000;
	cvt.sat.f32.f32 	%f1963, %f1962;
	mov.f32 	%f1964, 0f4B400001;
	mov.f32 	%f1965, 0f437C0000;
	fma.rm.f32 	%f1966, %f1963, %f1965, %f1964;
	add.f32 	%f1967, %f1966, 0fCB40007F;
	neg.f32 	%f1968, %f1967;
	fma.rn.f32 	%f1969, %f1961, 0fBFB8AA3B, %f1968;
	fma.rn.f32 	%f1970, %f1961, 0fB2A57060, %f1969;
	mov.b32 	%r1742, %f1966;
	shl.b32 	%r1743, %r1742, 23;
	mov.b32 	%f1971, %r1743;
	ex2.approx.ftz.f32 	%f1972, %f1970;
	fma.rn.f32 	%f1973, %f1972, %f1971, 0f3F800000;
	div.rn.f32 	%f1974, %f1961, %f1973;
	st.global.f32 	[%rd202], %f1974;
$L__BB0_699:
	setp.ne.s32 	%p851, %r1, 0;
	bar.sync 	0;
	bar.sync 	0;
	@%p851 bra 	$L__BB0_701;
	mov.b32 	%r1744, 1024;
	st.local.v2.u32 	[%rd285], {%r1744, %r539};
	st.local.u32 	[%rd285+8], %r541;
	mov.u64 	%rd977, $str$7;
	cvta.global.u64 	%rd978, %rd977;
	add.u64 	%rd979, %SP, 0;
	{ // callseq 9, 0
	.param .b64 param0;
	st.param.b64 	[param0], %rd978;
	.param .b64 param1;
	st.param.b64 	[param1], %rd979;
	.param .b32 retval0;
	call.uni (retval0), 
	vprintf, 
	(
	param0, 
	param1
	);
	ld.param.b32 	%r1745, [retval0];
	} // callseq 9
$L__BB0_701:
	mul.lo.s32 	%r1747, %r539, %r431;
	mul.lo.s32 	%r552, %r1747, %r541;
	setp.ge.s32 	%p852, %r1, %r552;
	@%p852 bra 	$L__BB0_721;
	div.s32 	%r1749, %r1, %r541;
	mul.lo.s32 	%r1750, %r1749, %r541;
	sub.s32 	%r553, %r1, %r1750;
	rem.s32 	%r554, %r1749, %r539;
	mul.lo.s32 	%r1751, %r541, %r539;
	div.s32 	%r1752, %r1, %r1751;
	shr.s32 	%r1753, %r1752, 31;
	shr.u32 	%r1754, %r1753, 23;
	add.s32 	%r1755, %r1752, %r1754;
	and.b32  	%r1756, %r1755, -512;
	sub.s32 	%r1757, %r1752, %r1756;
	shl.b32 	%r1758, %r1751, 9;
	div.s32 	%r1759, %r1, %r1758;
	mul.wide.s32 	%rd980, %r1757, 4;
	add.s64 	%rd981, %rd315, %rd980;
	ld.global.f32 	%f2558, [%rd981+8192];
	setp.gt.s32 	%p853, %r554, -1;
	setp.le.s32 	%p854, %r554, %r538;
	and.pred  	%p855, %p853, %p854;
	setp.gt.s32 	%p856, %r553, -1;
	setp.le.s32 	%p857, %r553, %r540;
	and.pred  	%p858, %p856, %p857;
	and.pred  	%p104, %p858, %p855;
	shl.b32 	%r555, %r1759, 10;
	shl.b32 	%r556, %r1757, 10;
	add.s64 	%rd340, %rd316, 41418752;
	mov.b32 	%r2331, 0;
	not.pred 	%p859, %p104;
	cvt.s64.s32 	%rd987, %r556;
$L__BB0_703:
	@%p859 bra 	$L__BB0_705;
	add.s32 	%r1760, %r2331, %r555;
	mad.lo.s32 	%r1761, %r1760, %r539, %r554;
	mad.lo.s32 	%r1762, %r1761, %r541, %r553;
	add.s32 	%r1763, %r556, %r2331;
	mul.wide.s32 	%rd982, %r1762, 4;
	add.s64 	%rd983, %rd6, %rd982;
	ld.global.f32 	%f1975, [%rd983];
	mul.wide.s32 	%rd984, %r1763, 4;
	add.s64 	%rd985, %rd316, %rd984;
	ld.global.f32 	%f1976, [%rd985+41418752];
	fma.rn.f32 	%f2558, %f1975, %f1976, %f2558;
$L__BB0_705:
	cvt.u64.u32 	%rd986, %r2331;
	add.s64 	%rd988, %rd987, %rd986;
	shl.b64 	%rd989, %rd988, 2;
	add.s64 	%rd341, %rd340, %rd989;
	@%p859 bra 	$L__BB0_707;
	add.s32 	%r1764, %r2331, %r555;
	mad.lo.s32 	%r1765, %r539, %r1764, %r539;
	add.s32 	%r1766, %r1765, %r554;
	mad.lo.s32 	%r1767, %r1766, %r541, %r553;
	mul.wide.s32 	%rd990, %r1767, 4;
	add.s64 	%rd991, %rd6, %rd990;
	ld.global.f32 	%f1977, [%rd991];
	ld.global.f32 	%f1978, [%rd341+4];
	fma.rn.f32 	%f2558, %f1977, %f1978, %f2558;
$L__BB0_707:
	@%p859 bra 	$L__BB0_709;
	add.s32 	%r1768, %r2331, %r555;
	add.s32 	%r1769, %r1768, 2;
	mad.lo.s32 	%r1770, %r1769, %r539, %r554;
	mad.lo.s32 	%r1771, %r1770, %r541, %r553;
	mul.wide.s32 	%rd992, %r1771, 4;
	add.s64 	%rd993, %rd6, %rd992;
	ld.global.f32 	%f1979, [%rd993];
	ld.global.f32 	%f1980, [%rd341+8];
	fma.rn.f32 	%f2558, %f1979, %f1980, %f2558;
$L__BB0_709:
	@%p859 bra 	$L__BB0_711;
	add.s32 	%r1772, %r2331, %r555;
	add.s32 	%r1773, %r1772, 3;
	mad.lo.s32 	%r1774, %r1773, %r539, %r554;
	mad.lo.s32 	%r1775, %r1774, %r541, %r553;
	mul.wide.s32 	%rd994, %r1775, 4;
	add.s64 	%rd995, %rd6, %rd994;
	ld.global.f32 	%f1981, [%rd995];
	ld.global.f32 	%f1982, [%rd341+12];
	fma.rn.f32 	%f2558, %f1981, %f1982, %f2558;
$L__BB0_711:
	@%p859 bra 	$L__BB0_713;
	add.s32 	%r1776, %r2331, %r555;
	add.s32 	%r1777, %r1776, 4;
	mad.lo.s32 	%r1778, %r1777, %r539, %r554;
	mad.lo.s32 	%r1779, %r1778, %r541, %r553;
	mul.wide.s32 	%rd996, %r1779, 4;
	add.s64 	%rd997, %rd6, %rd996;
	ld.global.f32 	%f1983, [%rd997];
	ld.global.f32 	%f1984, [%rd341+16];
	fma.rn.f32 	%f2558, %f1983, %f1984, %f2558;
$L__BB0_713:
	@%p859 bra 	$L__BB0_715;
	add.s32 	%r1780, %r2331, %r555;
	add.s32 	%r1781, %r1780, 5;
	mad.lo.s32 	%r1782, %r1781, %r539, %r554;
	mad.lo.s32 	%r1783, %r1782, %r541, %r553;
	mul.wide.s32 	%rd998, %r1783, 4;
	add.s64 	%rd999, %rd6, %rd998;
	ld.global.f32 	%f1985, [%rd999];
	ld.global.f32 	%f1986, [%rd341+20];
	fma.rn.f32 	%f2558, %f1985, %f1986, %f2558;
$L__BB0_715:
	@%p859 bra 	$L__BB0_717;
	add.s32 	%r1784, %r2331, %r555;
	add.s32 	%r1785, %r1784, 6;
	mad.lo.s32 	%r1786, %r1785, %r539, %r554;
	mad.lo.s32 	%r1787, %r1786, %r541, %r553;
	mul.wide.s32 	%rd1000, %r1787, 4;
	add.s64 	%rd1001, %rd6, %rd1000;
	ld.global.f32 	%f1987, [%rd1001];
	ld.global.f32 	%f1988, [%rd341+24];
	fma.rn.f32 	%f2558, %f1987, %f1988, %f2558;
$L__BB0_717:
	@%p859 bra 	$L__BB0_719;
	add.s32 	%r1788, %r2331, %r555;
	add.s32 	%r1789, %r1788, 7;
	mad.lo.s32 	%r1790, %r1789, %r539, %r554;
	mad.lo.s32 	%r1791, %r1790, %r541, %r553;
	mul.wide.s32 	%rd1002, %r1791, 4;
	add.s64 	%rd1003, %rd6, %rd1002;
	ld.global.f32 	%f1989, [%rd1003];
	ld.global.f32 	%f1990, [%rd341+28];
	fma.rn.f32 	%f2558, %f1989, %f1990, %f2558;
$L__BB0_719:
	add.s32 	%r2331, %r2331, 8;
	setp.ne.s32 	%p867, %r2331, 1024;
	@%p867 bra 	$L__BB0_703;
	st.global.f32 	[%rd14], %f2558;
$L__BB0_721:
	setp.ge.s32 	%p868, %r1, %r552;
	bar.sync 	0;
	@%p868 bra 	$L__BB0_723;
	ld.global.f32 	%f1991, [%rd14];
	ld.global.f32 	%f1992, [%rd314+8192];
	ld.global.f32 	%f1993, [%rd313+8192];
	ld.global.f32 	%f1994, [%rd312+8192];
	ld.global.f32 	%f1995, [%rd311+8192];
	add.f32 	%f1996, %f1995, 0f3727C5AC;
	sqrt.rn.f32 	%f1997, %f1996;
	setp.geu.f32 	%p869, %f1997, 0f322BCC77;
	abs.f32 	%f1998, %f1997;
	setp.ne.f32 	%p870, %f1998, 0f7F800000;
	selp.f32 	%f2000, %f1997, 0f3F800000, %p870;
	selp.f32 	%f2001, %f2000, 0f3F800000, %p869;
	sub.f32 	%f2002, %f1991, %f1994;
	div.rn.f32 	%f2003, %f2002, %f2001;
	fma.rn.f32 	%f2004, %f1992, %f2003, %f1993;
	st.global.f32 	[%rd30], %f2004;
$L__BB0_723:
	setp.ge.s32 	%p871, %r1, %r552;
	bar.sync 	0;
	@%p871 bra 	$L__BB0_725;
	ld.global.f32 	%f2005, [%rd30];
	fma.rn.f32 	%f2006, %f2005, 0fBBBB989D, 0f3F000000;
	cvt.sat.f32.f32 	%f2007, %f2006;
	mov.f32 	%f2008, 0f4B400001;
	mov.f32 	%f2009, 0f437C0000;
	fma.rm.f32 	%f2010, %f2007, %f2009, %f2008;
	add.f32 	%f2011, %f2010, 0fCB40007F;
	neg.f32 	%f2012, %f2011;
	fma.rn.f32 	%f2013, %f2005, 0fBFB8AA3B, %f2012;
	fma.rn.f32 	%f2014, %f2005, 0fB2A57060, %f2013;
	mov.b32 	%r1792, %f2010;
	shl.b32 	%r1793, %r1792, 23;
	mov.b32 	%f2015, %r1793;
	ex2.approx.ftz.f32 	%f2016, %f2014;
	fma.rn.f32 	%f2017, %f2016, %f2015, 0f3F800000;
	div.rn.f32 	%f2018, %f2005, %f2017;
	st.global.f32 	[%rd293], %f2018;
$L__BB0_725:
	setp.ge.s32 	%p872, %r1, %r552;
	bar.sync 	0;
	bar.sync 	0;
	@%p872 bra 	$L__BB0_745;
	div.s32 	%r1795, %r1, %r541;
	mul.lo.s32 	%r1796, %r1795, %r541;
	sub.s32 	%r559, %r1, %r1796;
	rem.s32 	%r560, %r1795, %r539;
	mul.lo.s32 	%r1797, %r541, %r539;
	div.s32 	%r1798, %r1, %r1797;
	shr.s32 	%r1799, %r1798, 31;
	shr.u32 	%r1800, %r1799, 23;
	add.s32 	%r1801, %r1798, %r1800;
	and.b32  	%r1802, %r1801, -512;
	sub.s32 	%r1803, %r1798, %r1802;
	shl.b32 	%r1804, %r1797, 9;
	div.s32 	%r1805, %r1, %r1804;
	mul.wide.s32 	%rd1004, %r1803, 4;
	add.s64 	%rd1005, %rd315, %rd1004;
	ld.global.f32 	%f2567, [%rd1005+10240];
	setp.gt.s32 	%p873, %r560, -1;
	setp.le.s32 	%p874, %r560, %r538;
	and.pred  	%p875, %p873, %p874;
	setp.gt.s32 	%p876, %r559, -1;
	setp.le.s32 	%p877, %r559, %r540;
	and.pred  	%p878, %p876, %p877;
	and.pred  	%p105, %p878, %p875;
	shl.b32 	%r561, %r1805, 10;
	shl.b32 	%r562, %r1803, 10;
	add.s64 	%rd342, %rd316, 43515904;
	mov.b32 	%r2332, 0;
	not.pred 	%p879, %p105;
	cvt.s64.s32 	%rd1011, %r562;
$L__BB0_727:
	@%p879 bra 	$L__BB0_729;
	add.s32 	%r1806, %r2332, %r561;
	mad.lo.s32 	%r1807, %r1806, %r539, %r560;
	mad.lo.s32 	%r1808, %r1807, %r541, %r559;
	add.s32 	%r1809, %r562, %r2332;
	mul.wide.s32 	%rd1006, %r1808, 4;
	add.s64 	%rd1007, %rd6, %rd1006;
	ld.global.f32 	%f2019, [%rd1007];
	mul.wide.s32 	%rd1008, %r1809, 4;
	add.s64 	%rd1009, %rd316, %rd1008;
	ld.global.f32 	%f2020, [%rd1009+43515904];
	fma.rn.f32 	%f2567, %f2019, %f2020, %f2567;
$L__BB0_729:
	cvt.u64.u32 	%rd1010, %r2332;
	add.s64 	%rd1012, %rd1011, %rd1010;
	shl.b64 	%rd1013, %rd1012, 2;
	add.s64 	%rd343, %rd342, %rd1013;
	@%p879 bra 	$L__BB0_731;
	add.s32 	%r1810, %r2332, %r561;
	mad.lo.s32 	%r1811, %r539, %r1810, %r539;
	add.s32 	%r1812, %r1811, %r560;
	mad.lo.s32 	%r1813, %r1812, %r541, %r559;
	mul.wide.s32 	%rd1014, %r1813, 4;
	add.s64 	%rd1015, %rd6, %rd1014;
	ld.global.f32 	%f2021, [%rd1015];
	ld.global.f32 	%f2022, [%rd343+4];
	fma.rn.f32 	%f2567, %f2021, %f2022, %f2567;
$L__BB0_731:
	@%p879 bra 	$L__BB0_733;
	add.s32 	%r1814, %r2332, %r561;
	add.s32 	%r1815, %r1814, 2;
	mad.lo.s32 	%r1816, %r1815, %r539, %r560;
	mad.lo.s32 	%r1817, %r1816, %r541, %r559;
	mul.wide.s32 	%rd1016, %r1817, 4;
	add.s64 	%rd1017, %rd6, %rd1016;
	ld.global.f32 	%f2023, [%rd1017];
	ld.global.f32 	%f2024, [%rd343+8];
	fma.rn.f32 	%f2567, %f2023, %f2024, %f2567;
$L__BB0_733:
	@%p879 bra 	$L__BB0_735;
	add.s32 	%r1818, %r2332, %r561;
	add.s32 	%r1819, %r1818, 3;
	mad.lo.s32 	%r1820, %r1819, %r539, %r560;
	mad.lo.s32 	%r1821, %r1820, %r541, %r559;
	mul.wide.s32 	%rd1018, %r1821, 4;
	add.s64 	%rd1019, %rd6, %rd1018;
	ld.global.f32 	%f2025, [%rd1019];
	ld.global.f32 	%f2026, [%rd343+12];
	fma.rn.f32 	%f2567, %f2025, %f2026, %f2567;
$L__BB0_735:
	@%p879 bra 	$L__BB0_737;
	add.s32 	%r1822, %r2332, %r561;
	add.s32 	%r1823, %r1822, 4;
	mad.lo.s32 	%r1824, %r1823, %r539, %r560;
	mad.lo.s32 	%r1825, %r1824, %r541, %r559;
	mul.wide.s32 	%rd1020, %r1825, 4;
	add.s64 	%rd1021, %rd6, %rd1020;
	ld.global.f32 	%f2027, [%rd1021];
	ld.global.f32 	%f2028, [%rd343+16];
	fma.rn.f32 	%f2567, %f2027, %f2028, %f2567;
$L__BB0_737:
	@%p879 bra 	$L__BB0_739;
	add.s32 	%r1826, %r2332, %r561;
	add.s32 	%r1827, %r1826, 5;
	mad.lo.s32 	%r1828, %r1827, %r539, %r560;
	mad.lo.s32 	%r1829, %r1828, %r541, %r559;
	mul.wide.s32 	%rd1022, %r1829, 4;
	add.s64 	%rd1023, %rd6, %rd1022;
	ld.global.f32 	%f2029, [%rd1023];
	ld.global.f32 	%f2030, [%rd343+20];
	fma.rn.f32 	%f2567, %f2029, %f2030, %f2567;
$L__BB0_739:
	@%p879 bra 	$L__BB0_741;
	add.s32 	%r1830, %r2332, %r561;
	add.s32 	%r1831, %r1830, 6;
	mad.lo.s32 	%r1832, %r1831, %r539, %r560;
	mad.lo.s32 	%r1833, %r1832, %r541, %r559;
	mul.wide.s32 	%rd1024, %r1833, 4;
	add.s64 	%rd1025, %rd6, %rd1024;
	ld.global.f32 	%f2031, [%rd1025];
	ld.global.f32 	%f2032, [%rd343+24];
	fma.rn.f32 	%f2567, %f2031, %f2032, %f2567;
$L__BB0_741:
	@%p879 bra 	$L__BB0_743;
	add.s32 	%r1834, %r2332, %r561;
	add.s32 	%r1835, %r1834, 7;
	mad.lo.s32 	%r1836, %r1835, %r539, %r560;
	mad.lo.s32 	%r1837, %r1836, %r541, %r559;
	mul.wide.s32 	%rd1026, %r1837, 4;
	add.s64 	%rd1027, %rd6, %rd1026;
	ld.global.f32 	%f2033, [%rd1027];
	ld.global.f32 	%f2034, [%rd343+28];
	fma.rn.f32 	%f2567, %f2033, %f2034, %f2567;
$L__BB0_743:
	add.s32 	%r2332, %r2332, 8;
	setp.ne.s32 	%p887, %r2332, 1024;
	@%p887 bra 	$L__BB0_727;
	st.global.f32 	[%rd14], %f2567;
$L__BB0_745:
	setp.ge.s32 	%p888, %r1, %r552;
	bar.sync 	0;
	@%p888 bra 	$L__BB0_747;
	ld.global.f32 	%f2035, [%rd14];
	ld.global.f32 	%f2036, [%rd314+10240];
	ld.global.f32 	%f2037, [%rd313+10240];
	ld.global.f32 	%f2038, [%rd312+10240];
	ld.global.f32 	%f2039, [%rd311+10240];
	add.f32 	%f2040, %f2039, 0f3727C5AC;
	sqrt.rn.f32 	%f2041, %f2040;
	setp.geu.f32 	%p889, %f2041, 0f322BCC77;
	abs.f32 	%f2042, %f2041;
	setp.ne.f32 	%p890, %f2042, 0f7F800000;
	selp.f32 	%f2044, %f2041, 0f3F800000, %p890;
	selp.f32 	%f2045, %f2044, 0f3F800000, %p889;
	sub.f32 	%f2046, %f2035, %f2038;
	div.rn.f32 	%f2047, %f2046, %f2045;
	fma.rn.f32 	%f2048, %f2036, %f2047, %f2037;
	st.global.f32 	[%rd30], %f2048;
$L__BB0_747:
	setp.ge.s32 	%p891, %r1, %r552;
	bar.sync 	0;
	@%p891 bra 	$L__BB0_749;
	ld.global.f32 	%f2049, [%rd30];
	fma.rn.f32 	%f2050, %f2049, 0fBBBB989D, 0f3F000000;
	cvt.sat.f32.f32 	%f2051, %f2050;
	mov.f32 	%f2052, 0f4B400001;
	mov.f32 	%f2053, 0f437C0000;
	fma.rm.f32 	%f2054, %f2051, %f2053, %f2052;
	add.f32 	%f2055, %f2054, 0fCB40007F;
	neg.f32 	%f2056, %f2055;
	fma.rn.f32 	%f2057, %f2049, 0fBFB8AA3B, %f2056;
	fma.rn.f32 	%f2058, %f2049, 0fB2A57060, %f2057;
	mov.b32 	%r1838, %f2054;
	shl.b32 	%r1839, %r1838, 23;
	mov.b32 	%f2059, %r1839;
	ex2.approx.ftz.f32 	%f2060, %f2058;
	fma.rn.f32 	%f2061, %f2060, %f2059, 0f3F800000;
	div.rn.f32 	%f2062, %f2049, %f2061;
	st.global.f32 	[%rd296], %f2062;
$L__BB0_749:
	setp.ge.s32 	%p892, %r1, %r48;
	bar.sync 	0;
	bar.sync 	0;
	@%p892 bra 	$L__BB0_751;
	ld.global.f32 	%f2063, [%rd293];
	st.global.f32 	[%rd297], %f2063;
$L__BB0_751:
	bar.sync 	0;
	mul.lo.s32 	%r565, %r541, %r539;
	shl.b32 	%r566, %r539, 9;
	mul.lo.s32 	%r567, %r566, %r541;
	mul.wide.s32 	%rd1028, %r552, 4;
	add.s64 	%rd344, %rd14, %rd1028;
	add.s64 	%rd345, %rd30, %rd1028;
	shl.b32 	%r1841, %r538, 3;
	add.s32 	%r1842, %r1841, 8;
	mul.lo.s32 	%r568, %r1842, %r541;
	add.s64 	%rd1330, %rd311, 12288;
	add.s64 	%rd1331, %rd312, 12288;
	add.s64 	%rd1332, %rd313, 12288;
	add.s64 	%rd1333, %rd314, 12288;
	add.s64 	%rd1334, %rd315, 12288;
	add.s64 	%rd1335, %rd316, 45613056;
	mov.b32 	%r2333, 0;
$L__BB0_752:
	mov.u64 	%rd361, %rd1334;
	mov.u64 	%rd360, %rd1333;
	mov.u64 	%rd359, %rd1332;
	mov.u64 	%rd358, %rd1331;
	mov.u64 	%rd357, %rd1330;
	mov.u64 	%rd355, %rd1328;
	mov.u64 	%rd353, %rd1326;
	mov.u64 	%rd352, %rd1325;
	setp.ge.s32 	%p893, %r1, %r552;
	@%p893 bra 	$L__BB0_772;
	div.s32 	%r1844, %r1, %r541;
	mul.lo.s32 	%r1845, %r1844, %r541;
	sub.s32 	%r1846, %r1, %r1845;
	rem.s32 	%r1847, %r1844, %r539;
	div.s32 	%r1848, %r1, %r565;
	shr.s32 	%r1849, %r1848, 31;
	shr.u32 	%r1850, %r1849, 23;
	add.s32 	%r1851, %r1848, %r1850;
	and.b32  	%r1852, %r1851, -512;
	sub.s32 	%r1853, %r1848, %r1852;
	div.s32 	%r1854, %r1, %r567;
	mul.wide.s32 	%rd1029, %r1853, 4;
	add.s64 	%rd1030, %rd361, %rd1029;
	ld.global.f32 	%f2576, [%rd1030];
	setp.gt.s32 	%p894, %r1847, -1;
	setp.le.s32 	%p895, %r1847, %r538;
	and.pred  	%p896, %p894, %p895;
	setp.gt.s32 	%p897, %r1846, -1;
	setp.le.s32 	%p898, %r1846, %r540;
	and.pred  	%p899, %p897, %p898;
	and.pred  	%p106, %p899, %p896;
	shl.b32 	%r1855, %r1854, 9;
	shl.b32 	%r2341, %r1853, 9;
	mad.lo.s32 	%r1856, %r566, %r1854, %r1847;
	mad.lo.s32 	%r2342, %r541, %r1856, %r1846;
	mad.lo.s32 	%r1857, %r539, %r1855, %r539;
	add.s32 	%r1858, %r1847, %r1857;
	mad.lo.s32 	%r2340, %r541, %r1858, %r1846;
	mul.wide.s32 	%rd1031, %r2341, 4;
	add.s64 	%rd1032, %rd1335, %rd1031;
	add.s64 	%rd1336, %rd1032, 16;
	or.b32  	%r1859, %r1855, 2;
	mad.lo.s32 	%r1860, %r539, %r1859, %r1847;
	mad.lo.s32 	%r2339, %r541, %r1860, %r1846;
	or.b32  	%r1861, %r1855, 3;
	mad.lo.s32 	%r1862, %r539, %r1861, %r1847;
	mad.lo.s32 	%r2338, %r541, %r1862, %r1846;
	or.b32  	%r1863, %r1855, 4;
	mad.lo.s32 	%r1864, %r539, %r1863, %r1847;
	mad.lo.s32 	%r2337, %r541, %r1864, %r1846;
	or.b32  	%r1865, %r1855, 7;
	mad.lo.s32 	%r1866, %r539, %r1865, %r1847;
	mad.lo.s32 	%r2336, %r541, %r1866, %r1846;
	or.b32  	%r1867, %r1855, 6;
	mad.lo.s32 	%r1868, %r539, %r1867, %r1847;
	mad.lo.s32 	%r2335, %r541, %r1868, %r1846;
	or.b32  	%r1869, %r1855, 5;
	mad.lo.s32 	%r1870, %r539, %r1869, %r1847;
	mad.lo.s32 	%r2334, %r541, %r1870, %r1846;
	mov.b32 	%r2343, 0;
	not.pred 	%p900, %p106;
$L__BB0_754:
	@%p900 bra 	$L__BB0_756;
	mul.wide.s32 	%rd1033, %r2342, 4;
	add.s64 	%rd1034, %rd2, %rd1033;
	ld.global.f32 	%f2064, [%rd1034];
	mul.wide.s32 	%rd1035, %r2341, 4;
	add.s64 	%rd1036, %rd1335, %rd1035;
	ld.global.f32 	%f2065, [%rd1036];
	fma.rn.f32 	%f2576, %f2064, %f2065, %f2576;
$L__BB0_756:
	@%p900 bra 	$L__BB0_758;
	mul.wide.s32 	%rd1037, %r2340, 4;
	add.s64 	%rd1038, %rd2, %rd1037;
	ld.global.f32 	%f2066, [%rd1038];
	ld.global.f32 	%f2067, [%rd1336+-12];
	fma.rn.f32 	%f2576, %f2066, %f2067, %f2576;
$L__BB0_758:
	@%p900 bra 	$L__BB0_760;
	mul.wide.s32 	%rd1039, %r2339, 4;
	add.s64 	%rd1040, %rd2, %rd1039;
	ld.global.f32 	%f2068, [%rd1040];
	ld.global.f32 	%f2069, [%rd1336+-8];
	fma.rn.f32 	%f2576, %f2068, %f2069, %f2576;
$L__BB0_760:
	@%p900 bra 	$L__BB0_762;
	mul.wide.s32 	%rd1041, %r2338, 4;
	add.s64 	%rd1042, %rd2, %rd1041;
	ld.global.f32 	%f2070, [%rd1042];
	ld.global.f32 	%f2071, [%rd1336+-4];
	fma.rn.f32 	%f2576, %f2070, %f2071, %f2576;
$L__BB0_762:
	@%p900 bra 	$L__BB0_764;
	mul.wide.s32 	%rd1043, %r2337, 4;
	add.s64 	%rd1044, %rd2, %rd1043;
	ld.global.f32 	%f2072, [%rd1044];
	ld.global.f32 	%f2073, [%rd1336];
	fma.rn.f32 	%f2576, %f2072, %f2073, %f2576;
$L__BB0_764:
	@%p900 bra 	$L__BB0_766;
	mul.wide.s32 	%rd1045, %r2334, 4;
	add.s64 	%rd1046, %rd2, %rd1045;
	ld.global.f32 	%f2074, [%rd1046];
	ld.global.f32 	%f2075, [%rd1336+4];
	fma.rn.f32 	%f2576, %f2074, %f2075, %f2576;
$L__BB0_766:
	@%p900 bra 	$L__BB0_768;
	mul.wide.s32 	%rd1047, %r2335, 4;
	add.s64 	%rd1048, %rd2, %rd1047;
	ld.global.f32 	%f2076, [%rd1048];
	ld.global.f32 	%f2077, [%rd1336+8];
	fma.rn.f32 	%f2576, %f2076, %f2077, %f2576;
$L__BB0_768:
	@%p900 bra 	$L__BB0_770;
	mul.wide.s32 	%rd1049, %r2336, 4;
	add.s64 	%rd1050, %rd2, %rd1049;
	ld.global.f32 	%f2078, [%rd1050];
	ld.global.f32 	%f2079, [%rd1336+12];
	fma.rn.f32 	%f2576, %f2078, %f2079, %f2576;
$L__BB0_770:
	add.s32 	%r2343, %r2343, 8;
	add.s32 	%r2342, %r2342, %r568;
	add.s32 	%r2341, %r2341, 8;
	add.s32 	%r2340, %r2340, %r568;
	add.s64 	%rd1336, %rd1336, 32;
	add.s32 	%r2339, %r2339, %r568;
	add.s32 	%r2338, %r2338, %r568;
	add.s32 	%r2337, %r2337, %r568;
	add.s32 	%r2336, %r2336, %r568;
	add.s32 	%r2335, %r2335, %r568;
	add.s32 	%r2334, %r2334, %r568;
	setp.ne.s32 	%p908, %r2343, 512;
	@%p908 bra 	$L__BB0_754;
	st.global.f32 	[%rd14], %f2576;
$L__BB0_772:
	bar.sync 	0;
	@%p893 bra 	$L__BB0_774;
	ld.global.f32 	%f2080, [%rd14];
	ld.global.f32 	%f2081, [%rd360];
	ld.global.f32 	%f2082, [%rd359];
	ld.global.f32 	%f2083, [%rd358];
	ld.global.f32 	%f2084, [%rd357];
	add.f32 	%f2085, %f2084, 0f3727C5AC;
	sqrt.rn.f32 	%f2086, %f2085;
	setp.geu.f32 	%p910, %f2086, 0f322BCC77;
	abs.f32 	%f2087, %f2086;
	setp.ne.f32 	%p911, %f2087, 0f7F800000;
	selp.f32 	%f2089, %f2086, 0f3F800000, %p911;
	selp.f32 	%f2090, %f2089, 0f3F800000, %p910;
	sub.f32 	%f2091, %f2080, %f2083;
	div.rn.f32 	%f2092, %f2091, %f2090;
	fma.rn.f32 	%f2093, %f2081, %f2092, %f2082;
	st.global.f32 	[%rd344], %f2093;
$L__BB0_774:
	bar.sync 	0;
	@%p893 bra 	$L__BB0_776;
	ld.global.f32 	%f2094, [%rd344];
	fma.rn.f32 	%f2095, %f2094, 0fBBBB989D, 0f3F000000;
	cvt.sat.f32.f32 	%f2096, %f2095;
	mov.f32 	%f2097, 0f4B400001;
	mov.f32 	%f2098, 0f437C0000;
	fma.rm.f32 	%f2099, %f2096, %f2098, %f2097;
	add.f32 	%f2100, %f2099, 0fCB40007F;
	neg.f32 	%f2101, %f2100;
	fma.rn.f32 	%f2102, %f2094, 0fBFB8AA3B, %f2101;
	fma.rn.f32 	%f2103, %f2094, 0fB2A57060, %f2102;
	mov.b32 	%r1871, %f2099;
	shl.b32 	%r1872, %r1871, 23;
	mov.b32 	%f2104, %r1872;
	ex2.approx.ftz.f32 	%f2105, %f2103;
	fma.rn.f32 	%f2106, %f2105, %f2104, 0f3F800000;
	div.rn.f32 	%f2107, %f2094, %f2106;
	st.global.f32 	[%rd202], %f2107;
$L__BB0_776:
	bar.sync 	0;
	bar.sync 	0;
	@%p893 bra 	$L__BB0_798;
	div.s32 	%r1874, %r1, %r541;
	mul.lo.s32 	%r1875, %r1874, %r541;
	sub.s32 	%r1876, %r1, %r1875;
	rem.s32 	%r599, %r1874, %r539;
	div.s32 	%r1877, %r1, %r565;
	shr.s32 	%r1878, %r1877, 31;
	shr.u32 	%r1879, %r1878, 23;
	add.s32 	%r1880, %r1877, %r1879;
	and.b32  	%r1881, %r1880, -512;
	sub.s32 	%r1882, %r1877, %r1881;
	div.s32 	%r1883, %r1, %r567;
	mul.wide.s32 	%rd1051, %r1882, 4;
	add.s64 	%rd1052, %rd361, %rd1051;
	ld.global.f32 	%f2585, [%rd1052+2048];
	add.s32 	%r600, %r599, -1;
	add.s32 	%r601, %r1876, -1;
	shl.b32 	%r602, %r1883, 9;
	mul.lo.s32 	%r603, %r1882, 4608;
	setp.gt.s32 	%p914, %r599, 0;
	setp.le.s32 	%p915, %r600, %r538;
	and.pred  	%p916, %p914, %p915;
	setp.gt.s32 	%p917, %r1876, 0;
	setp.le.s32 	%p918, %r601, %r540;
	and.pred  	%p919, %p917, %p918;
	and.pred  	%p107, %p916, %p919;
	setp.gt.s32 	%p921, %r1876, -1;
	setp.le.s32 	%p922, %r1876, %r540;
	and.pred  	%p923, %p921, %p922;
	and.pred  	%p108, %p916, %p923;
	setp.gt.s32 	%p924, %r1876, -2;
	setp.lt.s32 	%p925, %r1876, %r540;
	and.pred  	%p926, %p924, %p925;
	and.pred  	%p109, %p916, %p926;
	setp.gt.s32 	%p927, %r599, -1;
	setp.le.s32 	%p928, %r599, %r538;
	and.pred  	%p929, %p927, %p928;
	and.pred  	%p110, %p929, %p919;
	and.pred  	%p111, %p929, %p923;
	and.pred  	%p112, %p929, %p926;
	setp.gt.s32 	%p930, %r599, -2;
	setp.lt.s32 	%p931, %r599, %r538;
	and.pred  	%p932, %p930, %p931;
	and.pred  	%p113, %p932, %p919;
	and.pred  	%p114, %p932, %p923;
	and.pred  	%p115, %p932, %p926;
	mov.b32 	%r2344, 0;
	not.pred 	%p933, %p107;
	not.pred 	%p934, %p108;
	not.pred 	%p935, %p109;
	not.pred 	%p936, %p110;
	not.pred 	%p937, %p111;
	not.pred 	%p938, %p112;
	not.pred 	%p939, %p113;
	not.pred 	%p940, %p114;
	not.pred 	%p941, %p115;
$L__BB0_778:
	add.s32 	%r1884, %r2344, %r602;
	mul.lo.s32 	%r605, %r1884, %r539;
	mad.lo.s32 	%r1885, %r2344, 9, %r603;
	add.s32 	%r606, %r605, %r600;
	mad.lo.s32 	%r1886, %r606, %r541, %r601;
	mul.wide.s32 	%rd1053, %r1886, 4;
	add.s64 	%rd366, %rd6, %rd1053;
	mul.wide.s32 	%rd1054, %r1885, 4;
	add.s64 	%rd367, %rd1335, %rd1054;
	@%p933 bra 	$L__BB0_780;
	ld.global.f32 	%f2108, [%rd366];
	ld.global.f32 	%f2109, [%rd367+1048576];
	fma.rn.f32 	%f2585, %f2108, %f2109, %f2585;
$L__BB0_780:
	@%p934 bra 	$L__BB0_782;
	ld.global.f32 	%f2110, [%rd366+4];
	ld.global.f32 	%f2111, [%rd367+1048580];
	fma.rn.f32 	%f2585, %f2110, %f2111, %f2585;
$L__BB0_782:
	@%p935 bra 	$L__BB0_784;
	ld.global.f32 	%f2112, [%rd366+8];
	ld.global.f32 	%f2113, [%rd367+1048584];
	fma.rn.f32 	%f2585, %f2112, %f2113, %f2585;
$L__BB0_784:
	add.s32 	%r1887, %r605, %r599;
	mad.lo.s32 	%r1888, %r1887, %r541, %r601;
	mul.wide.s32 	%rd1055, %r1888, 4;
	add.s64 	%rd368, %rd6, %rd1055;
	@%p936 bra 	$L__BB0_786;
	ld.global.f32 	%f2114, [%rd368];
	ld.global.f32 	%f2115, [%rd367+1048588];
	fma.rn.f32 	%f2585, %f2114, %f2115, %f2585;
$L__BB0_786:
	@%p937 bra 	$L__BB0_788;
	ld.global.f32 	%f2116, [%rd368+4];
	ld.global.f32 	%f2117, [%rd367+1048592];
	fma.rn.f32 	%f2585, %f2116, %f2117, %f2585;
$L__BB0_788:
	@%p938 bra 	$L__BB0_790;
	ld.global.f32 	%f2118, [%rd368+8];
	ld.global.f32 	%f2119, [%rd367+1048596];
	fma.rn.f32 	%f2585, %f2118, %f2119, %f2585;
$L__BB0_790:
	add.s32 	%r1889, %r606, 2;
	mad.lo.s32 	%r1890, %r1889, %r541, %r601;
	mul.wide.s32 	%rd1056, %r1890, 4;
	add.s64 	%rd369, %rd6, %rd1056;
	@%p939 bra 	$L__BB0_792;
	ld.global.f32 	%f2120, [%rd369];
	ld.global.f32 	%f2121, [%rd367+1048600];
	fma.rn.f32 	%f2585, %f2120, %f2121, %f2585;
$L__BB0_792:
	@%p940 bra 	$L__BB0_794;
	ld.global.f32 	%f2122, [%rd369+4];
	ld.global.f32 	%f2123, [%rd367+1048604];
	fma.rn.f32 	%f2585, %f2122, %f2123, %f2585;
$L__BB0_794:
	@%p941 bra 	$L__BB0_796;
	ld.global.f32 	%f2124, [%rd369+8];
	ld.global.f32 	%f2125, [%rd367+1048608];
	fma.rn.f32 	%f2585, %f2124, %f2125, %f2585;
$L__BB0_796:
	add.s32 	%r2344, %r2344, 1;
	setp.ne.s32 	%p942, %r2344, 512;
	@%p942 bra 	$L__BB0_778;
	st.global.f32 	[%rd30], %f2585;
$L__BB0_798:
	setp.ge.s32 	%p943, %r1, %r552;
	bar.sync 	0;
	@%p943 bra 	$L__BB0_800;
	ld.global.f32 	%f2126, [%rd30];
	ld.global.f32 	%f2127, [%rd360+2048];
	ld.global.f32 	%f2128, [%rd359+2048];
	ld.global.f32 	%f2129, [%rd358+2048];
	ld.global.f32 	%f2130, [%rd357+2048];
	add.f32 	%f2131, %f2130, 0f3727C5AC;
	sqrt.rn.f32 	%f2132, %f2131;
	setp.geu.f32 	%p944, %f2132, 0f322BCC77;
	abs.f32 	%f2133, %f2132;
	setp.ne.f32 	%p945, %f2133, 0f7F800000;
	selp.f32 	%f2135, %f2132, 0f3F800000, %p945;
	selp.f32 	%f2136, %f2135, 0f3F800000, %p944;
	sub.f32 	%f2137, %f2126, %f2129;
	div.rn.f32 	%f2138, %f2137, %f2136;
	fma.rn.f32 	%f2139, %f2127, %f2138, %f2128;
	st.global.f32 	[%rd345], %f2139;
$L__BB0_800:
	bar.sync 	0;
	@%p943 bra 	$L__BB0_802;
	ld.global.f32 	%f2140, [%rd345];
	fma.rn.f32 	%f2141, %f2140, 0fBBBB989D, 0f3F000000;
	cvt.sat.f32.f32 	%f2142, %f2141;
	mov.f32 	%f2143, 0f4B400001;
	mov.f32 	%f2144, 0f437C0000;
	fma.rm.f32 	%f2145, %f2142, %f2144, %f2143;
	add.f32 	%f2146, %f2145, 0fCB40007F;
	neg.f32 	%f2147, %f2146;
	fma.rn.f32 	%f2148, %f2140, 0fBFB8AA3B, %f2147;
	fma.rn.f32 	%f2149, %f2140, 0fB2A57060, %f2148;
	mov.b32 	%r1891, %f2145;
	shl.b32 	%r1892, %r1891, 23;
	mov.b32 	%f2150, %r1892;
	ex2.approx.ftz.f32 	%f2151, %f2149;
	fma.rn.f32 	%f2152, %f2151, %f2150, 0f3F800000;
	div.rn.f32 	%f2153, %f2140, %f2152;
	st.global.f32 	[%rd206], %f2153;
$L__BB0_802:
	bar.sync 	0;
	bar.sync 	0;
	@%p943 bra 	$L__BB0_804;
	ld.global.f32 	%f2154, [%rd206];
	ld.global.f32 	%f2155, [%rd297];
	add.f32 	%f2156, %f2154, %f2155;
	st.global.f32 	[%rd297], %f2156;
$L__BB0_804:
	bar.sync 	0;
	bar.sync 	0;
	add.s64 	%rd1335, %rd1335, 10485760;
	add.s64 	%rd1334, %rd361, 4096;
	add.s64 	%rd1333, %rd360, 4096;
	add.s64 	%rd1332, %rd359, 4096;
	add.s64 	%rd1331, %rd358, 4096;
	add.s64 	%rd1330, %rd357, 4096;
	add.s32 	%r2333, %r2333, 1;
	setp.ne.s32 	%p948, %r2333, 3;
	add.s64 	%rd1329, %rd1329, 10485760;
	add.s64 	%rd1328, %rd355, 10485760;
	add.s64 	%rd1327, %rd1327, 10485760;
	add.s64 	%rd1326, %rd353, 10485760;
	add.s64 	%rd1325, %rd352, 10485760;
	@%p948 bra 	$L__BB0_752;
	setp.ge.s32 	%p949, %r1, %r542;
	@%p949 bra 	$L__BB0_809;
	div.s32 	%r1893, %r1, %r541;
	mul.lo.s32 	%r1894, %r1893, %r541;
	sub.s32 	%r609, %r1, %r1894;
	rem.s32 	%r610, %r1893, %r539;
	div.s32 	%r1895, %r1, %r565;
	shr.s32 	%r1896, %r1895, 31;
	shr.u32 	%r1897, %r1896, 22;
	add.s32 	%r1898, %r1895, %r1897;
	and.b32  	%r1899, %r1898, -1024;
	sub.s32 	%r611, %r1895, %r1899;
	mul.lo.s32 	%r1900, %r539, %r541;
	shl.b32 	%r1901, %r1900, 10;
	div.s32 	%r612, %r1, %r1901;
	setp.gt.s32 	%p950, %r611, 511;
	@%p950 bra 	$L__BB0_808;
	shl.b32 	%r1907, %r612, 9;
	add.s32 	%r1908, %r1907, %r611;
	mad.lo.s32 	%r1909, %r1908, %r539, %r610;
	mad.lo.s32 	%r1910, %r1909, %r541, %r609;
	mul.wide.s32 	%rd1059, %r1910, 4;
	add.s64 	%rd1060, %rd2, %rd1059;
	ld.global.f32 	%f2158, [%rd1060];
	st.global.f32 	[%rd202], %f2158;
	bra.uni 	$L__BB0_809;
$L__BB0_808:
	shl.b32 	%r1902, %r612, 9;
	add.s32 	%r1903, %r611, %r1902;
	add.s32 	%r1904, %r1903, -512;
	mad.lo.s32 	%r1905, %r1904, %r539, %r610;
	mad.lo.s32 	%r1906, %r1905, %r541, %r609;
	mul.wide.s32 	%rd1057, %r1906, 4;
	add.s64 	%rd1058, %rd201, %rd1057;
	ld.global.f32 	%f2157, [%rd1058];
	st.global.f32 	[%rd202], %f2157;
$L__BB0_809:
	bar.sync 	0;
	@%p949 bra 	$L__BB0_829;
	div.s32 	%r1912, %r1, %r541;
	mul.lo.s32 	%r1913, %r1912, %r541;
	sub.s32 	%r1914, %r1, %r1913;
	rem.s32 	%r1915, %r1912, %r539;
	div.s32 	%r1916, %r1, %r565;
	shr.s32 	%r1917, %r1916, 31;
	shr.u32 	%r1918, %r1917, 22;
	add.s32 	%r1919, %r1916, %r1918;
	and.b32  	%r1920, %r1919, -1024;
	sub.s32 	%r1921, %r1916, %r1920;
	mul.lo.s32 	%r1922, %r539, %r541;
	shl.b32 	%r1923, %r1922, 10;
	div.s32 	%r1924, %r1, %r1923;
	mul.wide.s32 	%rd1061, %r1921, 4;
	add.s64 	%rd1062, %rd361, %rd1061;
	ld.global.f32 	%f2595, [%rd1062+4096];
	setp.gt.s32 	%p952, %r1915, -1;
	setp.le.s32 	%p953, %r1915, %r538;
	and.pred  	%p954, %p952, %p953;
	setp.gt.s32 	%p955, %r1914, -1;
	setp.le.s32 	%p956, %r1914, %r540;
	and.pred  	%p957, %p955, %p956;
	and.pred  	%p116, %p957, %p954;
	shl.b32 	%r1925, %r1924, 10;
	shl.b32 	%r2352, %r1921, 10;
	mul.lo.s32 	%r1926, %r1924, %r539;
	shl.b32 	%r1927, %r1926, 10;
	add.s32 	%r1928, %r1915, %r1927;
	mad.lo.s32 	%r2353, %r1928, %r541, %r1914;
	mad.lo.s32 	%r1929, %r539, %r1925, %r539;
	add.s32 	%r1930, %r1915, %r1929;
	mad.lo.s32 	%r2351, %r1930, %r541, %r1914;
	or.b32  	%r1931, %r1925, 2;
	mad.lo.s32 	%r1932, %r1931, %r539, %r1915;
	mad.lo.s32 	%r2350, %r1932, %r541, %r1914;
	or.b32  	%r1933, %r1925, 3;
	mad.lo.s32 	%r1934, %r1933, %r539, %r1915;
	mad.lo.s32 	%r2349, %r1934, %r541, %r1914;
	or.b32  	%r1935, %r1925, 4;
	mad.lo.s32 	%r1936, %r1935, %r539, %r1915;
	mad.lo.s32 	%r2348, %r1936, %r541, %r1914;
	mul.wide.s32 	%rd1063, %r2352, 4;
	add.s64 	%rd1337, %rd352, %rd1063;
	or.b32  	%r1937, %r1925, 7;
	mad.lo.s32 	%r1938, %r1937, %r539, %r1915;
	mad.lo.s32 	%r2347, %r1938, %r541, %r1914;
	or.b32  	%r1939, %r1925, 6;
	mad.lo.s32 	%r1940, %r1939, %r539, %r1915;
	mad.lo.s32 	%r2346, %r1940, %r541, %r1914;
	or.b32  	%r1941, %r1925, 5;
	mad.lo.s32 	%r1942, %r1941, %r539, %r1915;
	mad.lo.s32 	%r2345, %r1942, %r541, %r1914;
	mov.b32 	%r2354, 0;
	not.pred 	%p958, %p116;
$L__BB0_811:
	@%p958 bra 	$L__BB0_813;
	mul.wide.s32 	%rd1064, %r2353, 4;
	add.s64 	%rd1065, %rd6, %rd1064;
	ld.global.f32 	%f2159, [%rd1065];
	mul.wide.s32 	%rd1066, %r2352, 4;
	add.s64 	%rd1067, %rd1335, %rd1066;
	ld.global.f32 	%f2160, [%rd1067];
	fma.rn.f32 	%f2595, %f2159, %f2160, %f2595;
$L__BB0_813:
	@%p958 bra 	$L__BB0_815;
	mul.wide.s32 	%rd1068, %r2351, 4;
	add.s64 	%rd1069, %rd6, %rd1068;
	ld.global.f32 	%f2161, [%rd1069];
	ld.global.f32 	%f2162, [%rd1337];
	fma.rn.f32 	%f2595, %f2161, %f2162, %f2595;
$L__BB0_815:
	@%p958 bra 	$L__BB0_817;
	mul.wide.s32 	%rd1070, %r2350, 4;
	add.s64 	%rd1071, %rd6, %rd1070;
	ld.global.f32 	%f2163, [%rd1071];
	ld.global.f32 	%f2164, [%rd1337+4];
	fma.rn.f32 	%f2595, %f2163, %f2164, %f2595;
$L__BB0_817:
	@%p958 bra 	$L__BB0_819;
	mul.wide.s32 	%rd1072, %r2349, 4;
	add.s64 	%rd1073, %rd6, %rd1072;
	ld.global.f32 	%f2165, [%rd1073];
	ld.global.f32 	%f2166, [%rd1337+8];
	fma.rn.f32 	%f2595, %f2165, %f2166, %f2595;
$L__BB0_819:
	@%p958 bra 	$L__BB0_821;
	mul.wide.s32 	%rd1074, %r2348, 4;
	add.s64 	%rd1075, %rd6, %rd1074;
	ld.global.f32 	%f2167, [%rd1075];
	ld.global.f32 	%f2168, [%rd1337+12];
	fma.rn.f32 	%f2595, %f2167, %f2168, %f2595;
$L__BB0_821:
	@%p958 bra 	$L__BB0_823;
	mul.wide.s32 	%rd1076, %r2345, 4;
	add.s64 	%rd1077, %rd6, %rd1076;
	ld.global.f32 	%f2169, [%rd1077];
	ld.global.f32 	%f2170, [%rd1337+16];
	fma.rn.f32 	%f2595, %f2169, %f2170, %f2595;
$L__BB0_823:
	@%p958 bra 	$L__BB0_825;
	mul.wide.s32 	%rd1078, %r2346, 4;
	add.s64 	%rd1079, %rd6, %rd1078;
	ld.global.f32 	%f2171, [%rd1079];
	ld.global.f32 	%f2172, [%rd1337+20];
	fma.rn.f32 	%f2595, %f2171, %f2172, %f2595;
$L__BB0_825:
	@%p958 bra 	$L__BB0_827;
	mul.wide.s32 	%rd1080, %r2347, 4;
	add.s64 	%rd1081, %rd6, %rd1080;
	ld.global.f32 	%f2173, [%rd1081];
	ld.global.f32 	%f2174, [%rd1337+24];
	fma.rn.f32 	%f2595, %f2173, %f2174, %f2595;
$L__BB0_827:
	add.s32 	%r2354, %r2354, 8;
	add.s32 	%r2353, %r2353, %r568;
	add.s32 	%r2352, %r2352, 8;
	add.s32 	%r2351, %r2351, %r568;
	add.s32 	%r2350, %r2350, %r568;
	add.s32 	%r2349, %r2349, %r568;
	add.s32 	%r2348, %r2348, %r568;
	add.s64 	%rd1337, %rd1337, 32;
	add.s32 	%r2347, %r2347, %r568;
	add.s32 	%r2346, %r2346, %r568;
	add.s32 	%r2345, %r2345, %r568;
	setp.ne.s32 	%p966, %r2354, 1024;
	@%p966 bra 	$L__BB0_811;
	st.global.f32 	[%rd14], %f2595;
$L__BB0_829:
	setp.ge.s32 	%p967, %r1, %r542;
	bar.sync 	0;
	@%p967 bra 	$L__BB0_831;
	ld.global.f32 	%f2175, [%rd14];
	ld.global.f32 	%f2176, [%rd1333];
	ld.global.f32 	%f2177, [%rd1332];
	ld.global.f32 	%f2178, [%rd1331];
	ld.global.f32 	%f2179, [%rd1330];
	add.f32 	%f2180, %f2179, 0f3727C5AC;
	sqrt.rn.f32 	%f2181, %f2180;
	setp.geu.f32 	%p968, %f2181, 0f322BCC77;
	abs.f32 	%f2182, %f2181;
	setp.ne.f32 	%p969, %f2182, 0f7F800000;
	selp.f32 	%f2184, %f2181, 0f3F800000, %p969;
	selp.f32 	%f2185, %f2184, 0f3F800000, %p968;
	sub.f32 	%f2186, %f2175, %f2178;
	div.rn.f32 	%f2187, %f2186, %f2185;
	fma.rn.f32 	%f2188, %f2176, %f2187, %f2177;
	st.global.f32 	[%rd30], %f2188;
$L__BB0_831:
	setp.ge.s32 	%p970, %r1, %r542;
	bar.sync 	0;
	@%p970 bra 	$L__BB0_833;
	ld.global.f32 	%f2189, [%rd30];
	fma.rn.f32 	%f2190, %f2189, 0fBBBB989D, 0f3F000000;
	cvt.sat.f32.f32 	%f2191, %f2190;
	mov.f32 	%f2192, 0f4B400001;
	mov.f32 	%f2193, 0f437C0000;
	fma.rm.f32 	%f2194, %f2191, %f2193, %f2192;
	add.f32 	%f2195, %f2194, 0fCB40007F;
	neg.f32 	%f2196, %f2195;
	fma.rn.f32 	%f2197, %f2189, 0fBFB8AA3B, %f2196;
	fma.rn.f32 	%f2198, %f2189, 0fB2A57060, %f2197;
	mov.b32 	%r1943, %f2194;
	shl.b32 	%r1944, %r1943, 23;
	mov.b32 	%f2199, %r1944;
	ex2.approx.ftz.f32 	%f2200, %f2198;
	fma.rn.f32 	%f2201, %f2200, %f2199, 0f3F800000;
	div.rn.f32 	%f2202, %f2189, %f2201;
	st.global.f32 	[%rd206], %f2202;
$L__BB0_833:
	setp.ne.s32 	%p971, %r1, 0;
	bar.sync 	0;
	bar.sync 	0;
	@%p971 bra 	$L__BB0_835;
	mov.b32 	%r1945, 1024;
	st.local.v2.u32 	[%rd285], {%r1945, %r539};
	st.local.u32 	[%rd285+8], %r541;
	mov.u64 	%rd1082, $str$8;
	cvta.global.u64 	%rd1083, %rd1082;
	add.u64 	%rd1084, %SP, 0;
	{ // callseq 10, 0
	.param .b64 param0;
	st.param.b64 	[param0], %rd1083;
	.param .b64 param1;
	st.param.b64 	[param1], %rd1084;
	.param .b32 retval0;
	call.uni (retval0), 
	vprintf, 
	(
	param0, 
	param1
	);
	ld.param.b32 	%r1946, [retval0];
	} // callseq 10
$L__BB0_835:
	setp.ge.s32 	%p972, %r1, %r552;
	@%p972 bra 	$L__BB0_855;
	div.s32 	%r1949, %r1, %r541;
	mul.lo.s32 	%r1950, %r1949, %r541;
	sub.s32 	%r1951, %r1, %r1950;
	rem.s32 	%r1952, %r1949, %r539;
	div.s32 	%r1953, %r1, %r565;
	shr.s32 	%r1954, %r1953, 31;
	shr.u32 	%r1955, %r1954, 23;
	add.s32 	%r1956, %r1953, %r1955;
	and.b32  	%r1957, %r1956, -512;
	sub.s32 	%r1958, %r1953, %r1957;
	div.s32 	%r1959, %r1, %r567;
	mul.wide.s32 	%rd1085, %r1958, 4;
	add.s64 	%rd1086, %rd361, %rd1085;
	ld.global.f32 	%f2604, [%rd1086+8192];
	setp.gt.s32 	%p973, %r1952, -1;
	setp.le.s32 	%p974, %r1952, %r538;
	and.pred  	%p975, %p973, %p974;
	setp.gt.s32 	%p976, %r1951, -1;
	setp.le.s32 	%p977, %r1951, %r540;
	and.pred  	%p978, %p976, %p977;
	and.pred  	%p117, %p978, %p975;
	shl.b32 	%r1960, %r1959, 10;
	shl.b32 	%r2362, %r1958, 10;
	mul.lo.s32 	%r1961, %r1959, %r539;
	shl.b32 	%r1962, %r1961, 10;
	add.s32 	%r1963, %r1952, %r1962;
	mad.lo.s32 	%r2363, %r1963, %r541, %r1951;
	mad.lo.s32 	%r1964, %r539, %r1960, %r539;
	add.s32 	%r1965, %r1952, %r1964;
	mad.lo.s32 	%r2361, %r1965, %r541, %r1951;
	or.b32  	%r1966, %r1960, 2;
	mad.lo.s32 	%r1967, %r1966, %r539, %r1952;
	mad.lo.s32 	%r2360, %r1967, %r541, %r1951;
	or.b32  	%r1968, %r1960, 3;
	mad.lo.s32 	%r1969, %r1968, %r539, %r1952;
	mad.lo.s32 	%r2359, %r1969, %r541, %r1951;
	or.b32  	%r1970, %r1960, 4;
	mad.lo.s32 	%r1971, %r1970, %r539, %r1952;
	mad.lo.s32 	%r2358, %r1971, %r541, %r1951;
	mul.wide.s32 	%rd1087, %r2362, 4;
	add.s64 	%rd1338, %rd353, %rd1087;
	or.b32  	%r1972, %r1960, 7;
	mad.lo.s32 	%r1973, %r1972, %r539, %r1952;
	mad.lo.s32 	%r2357, %r1973, %r541, %r1951;
	or.b32  	%r1974, %r1960, 6;
	mad.lo.s32 	%r1975, %r1974, %r539, %r1952;
	mad.lo.s32 	%r2356, %r1975, %r541, %r1951;
	or.b32  	%r1976, %r1960, 5;
	mad.lo.s32 	%r1977, %r1976, %r539, %r1952;
	mad.lo.s32 	%r2355, %r1977, %r541, %r1951;
	mov.b32 	%r2364, 0;
	not.pred 	%p979, %p117;
$L__BB0_837:
	@%p979 bra 	$L__BB0_839;
	mul.wide.s32 	%rd1088, %r2363, 4;
	add.s64 	%rd1089, %rd5, %rd1088;
	ld.global.f32 	%f2203, [%rd1089];
	mul.wide.s32 	%rd1090, %r2362, 4;
	add.s64 	%rd1091, %rd1327, %rd1090;
	ld.global.f32 	%f2204, [%rd1091];
	fma.rn.f32 	%f2604, %f2203, %f2204, %f2604;
$L__BB0_839:
	@%p979 bra 	$L__BB0_841;
	mul.wide.s32 	%rd1092, %r2361, 4;
	add.s64 	%rd1093, %rd5, %rd1092;
	ld.global.f32 	%f2205, [%rd1093];
	ld.global.f32 	%f2206, [%rd1338];
	fma.rn.f32 	%f2604, %f2205, %f2206, %f2604;
$L__BB0_841:
	@%p979 bra 	$L__BB0_843;
	mul.wide.s32 	%rd1094, %r2360, 4;
	add.s64 	%rd1095, %rd5, %rd1094;
	ld.global.f32 	%f2207, [%rd1095];
	ld.global.f32 	%f2208, [%rd1338+4];
	fma.rn.f32 	%f2604, %f2207, %f2208, %f2604;
$L__BB0_843:
	@%p979 bra 	$L__BB0_845;
	mul.wide.s32 	%rd1096, %r2359, 4;
	add.s64 	%rd1097, %rd5, %rd1096;
	ld.global.f32 	%f2209, [%rd1097];
	ld.global.f32 	%f2210, [%rd1338+8];
	fma.rn.f32 	%f2604, %f2209, %f2210, %f2604;
$L__BB0_845:
	@%p979 bra 	$L__BB0_847;
	mul.wide.s32 	%rd1098, %r2358, 4;
	add.s64 	%rd1099, %rd5, %rd1098;
	ld.global.f32 	%f2211, [%rd1099];
	ld.global.f32 	%f2212, [%rd1338+12];
	fma.rn.f32 	%f2604, %f2211, %f2212, %f2604;
$L__BB0_847:
	@%p979 bra 	$L__BB0_849;
	mul.wide.s32 	%rd1100, %r2355, 4;
	add.s64 	%rd1101, %rd5, %rd1100;
	ld.global.f32 	%f2213, [%rd1101];
	ld.global.f32 	%f2214, [%rd1338+16];
	fma.rn.f32 	%f2604, %f2213, %f2214, %f2604;
$L__BB0_849:
	@%p979 bra 	$L__BB0_851;
	mul.wide.s32 	%rd1102, %r2356, 4;
	add.s64 	%rd1103, %rd5, %rd1102;
	ld.global.f32 	%f2215, [%rd1103];
	ld.global.f32 	%f2216, [%rd1338+20];
	fma.rn.f32 	%f2604, %f2215, %f2216, %f2604;
$L__BB0_851:
	@%p979 bra 	$L__BB0_853;
	mul.wide.s32 	%rd1104, %r2357, 4;
	add.s64 	%rd1105, %rd5, %rd1104;
	ld.global.f32 	%f2217, [%rd1105];
	ld.global.f32 	%f2218, [%rd1338+24];
	fma.rn.f32 	%f2604, %f2217, %f2218, %f2604;
$L__BB0_853:
	add.s32 	%r2364, %r2364, 8;
	add.s32 	%r2363, %r2363, %r568;
	add.s32 	%r2362, %r2362, 8;
	add.s32 	%r2361, %r2361, %r568;
	add.s32 	%r2360, %r2360, %r568;
	add.s32 	%r2359, %r2359, %r568;
	add.s32 	%r2358, %r2358, %r568;
	add.s64 	%rd1338, %rd1338, 32;
	add.s32 	%r2357, %r2357, %r568;
	add.s32 	%r2356, %r2356, %r568;
	add.s32 	%r2355, %r2355, %r568;
	setp.ne.s32 	%p987, %r2364, 1024;
	@%p987 bra 	$L__BB0_837;
	st.global.f32 	[%rd14], %f2604;
$L__BB0_855:
	setp.ge.s32 	%p988, %r1, %r552;
	bar.sync 	0;
	@%p988 bra 	$L__BB0_857;
	ld.global.f32 	%f2219, [%rd14];
	ld.global.f32 	%f2220, [%rd360+8192];
	ld.global.f32 	%f2221, [%rd359+8192];
	ld.global.f32 	%f2222, [%rd358+8192];
	ld.global.f32 	%f2223, [%rd357+8192];
	add.f32 	%f2224, %f2223, 0f3727C5AC;
	sqrt.rn.f32 	%f2225, %f2224;
	setp.geu.f32 	%p989, %f2225, 0f322BCC77;
	abs.f32 	%f2226, %f2225;
	setp.ne.f32 	%p990, %f2226, 0f7F800000;
	selp.f32 	%f2228, %f2225, 0f3F800000, %p990;
	selp.f32 	%f2229, %f2228, 0f3F800000, %p989;
	sub.f32 	%f2230, %f2219, %f2222;
	div.rn.f32 	%f2231, %f2230, %f2229;
	fma.rn.f32 	%f2232, %f2220, %f2231, %f2221;
	st.global.f32 	[%rd30], %f2232;
$L__BB0_857:
	setp.ge.s32 	%p991, %r1, %r552;
	bar.sync 	0;
	@%p991 bra 	$L__BB0_859;
	ld.global.f32 	%f2233, [%rd30];
	fma.rn.f32 	%f2234, %f2233, 0fBBBB989D, 0f3F000000;
	cvt.sat.f32.f32 	%f2235, %f2234;
	mov.f32 	%f2236, 0f4B400001;
	mov.f32 	%f2237, 0f437C0000;
	fma.rm.f32 	%f2238, %f2235, %f2237, %f2236;
	add.f32 	%f2239, %f2238, 0fCB40007F;
	neg.f32 	%f2240, %f2239;
	fma.rn.f32 	%f2241, %f2233, 0fBFB8AA3B, %f2240;
	fma.rn.f32 	%f2242, %f2233, 0fB2A57060, %f2241;
	mov.b32 	%r1978, %f2238;
	shl.b32 	%r1979, %r1978, 23;
	mov.b32 	%f2243, %r1979;
	ex2.approx.ftz.f32 	%f2244, %f2242;
	fma.rn.f32 	%f2245, %f2244, %f2243, 0f3F800000;
	div.rn.f32 	%f2246, %f2233, %f2245;
	st.global.f32 	[%rd293], %f2246;
$L__BB0_859:
	setp.ge.s32 	%p992, %r1, %r552;
	bar.sync 	0;
	bar.sync 	0;
	mov.f32 	%f2613, 0fFF7FFFFF;
	@%p992 bra 	$L__BB0_936;
	div.s32 	%r1980, %r1, %r541;
	mul.lo.s32 	%r1981, %r1980, %r541;
	sub.s32 	%r671, %r1, %r1981;
	rem.s32 	%r672, %r1980, %r539;
	div.s32 	%r1982, %r1, %r565;
	shr.s32 	%r1983, %r1982, 31;
	shr.u32 	%r1984, %r1983, 23;
	add.s32 	%r1985, %r1982, %r1984;
	and.b32  	%r1986, %r1985, -512;
	sub.s32 	%r1987, %r1982, %r1986;
	div.s32 	%r1988, %r1, %r567;
	add.s32 	%r673, %r671, -2;
	shl.b32 	%r1989, %r1988, 9;
	add.s32 	%r1990, %r1989, %r1987;
	mul.lo.s32 	%r674, %r1990, %r539;
	add.s32 	%r1991, %r672, -2;
	setp.gt.s32 	%p993, %r672, 1;
	setp.le.s32 	%p994, %r1991, %r538;
	and.pred  	%p118, %p993, %p994;
	add.s32 	%r675, %r674, %r1991;
	setp.gt.s32 	%p995, %r671, 1;
	setp.le.s32 	%p996, %r673, %r540;
	and.pred  	%p119, %p995, %p996;
	and.pred  	%p998, %p118, %p119;
	mad.lo.s32 	%r676, %r675, %r541, %r673;
	mul.wide.s32 	%rd1106, %r676, 4;
	add.s64 	%rd387, %rd217, %rd1106;
	not.pred 	%p999, %p998;
	@%p999 bra 	$L__BB0_863;
	ld.global.f32 	%f595, [%rd387];
	setp.leu.f32 	%p1000, %f595, 0fFF7FFFFF;
	@%p1000 bra 	$L__BB0_863;
	mov.f32 	%f2613, %f595;
$L__BB0_863:
	add.s32 	%r1992, %r671, -1;
	setp.gt.s32 	%p1001, %r671, 0;
	setp.le.s32 	%p1002, %r1992, %r540;
	and.pred  	%p120, %p1001, %p1002;
	and.pred  	%p1003, %p118, %p120;
	not.pred 	%p1004, %p1003;
	@%p1004 bra 	$L__BB0_866;
	ld.global.f32 	%f597, [%rd387+4];
	setp.leu.f32 	%p1005, %f597, %f2613;
	@%p1005 bra 	$L__BB0_866;
	mov.f32 	%f2613, %f597;
$L__BB0_866:
	setp.gt.s32 	%p1006, %r671, -1;
	setp.le.s32 	%p1007, %r671, %r540;
	and.pred  	%p121, %p1006, %p1007;
	and.pred  	%p1008, %p118, %p121;
	not.pred 	%p1009, %p1008;
	@%p1009 bra 	$L__BB0_869;
	ld.global.f32 	%f599, [%rd387+8];
	setp.leu.f32 	%p1010, %f599, %f2613;
	@%p1010 bra 	$L__BB0_869;
	mov.f32 	%f2613, %f599;
$L__BB0_869:
	setp.gt.s32 	%p1011, %r671, -2;
	setp.lt.s32 	%p1012, %r671, %r540;
	and.pred  	%p122, %p1011, %p1012;
	setp.gt.s32 	%p1013, %r672, 1;
	setp.le.s32 	%p1014, %r1991, %r538;
	and.pred  	%p1015, %p1013, %p1014;
	and.pred  	%p1016, %p1015, %p122;
	not.pred 	%p1017, %p1016;
	@%p1017 bra 	$L__BB0_872;
	ld.global.f32 	%f601, [%rd387+12];
	setp.leu.f32 	%p1018, %f601, %f2613;
	@%p1018 bra 	$L__BB0_872;
	mov.f32 	%f2613, %f601;
$L__BB0_872:
	add.s32 	%r1994, %r671, 2;
	setp.gt.s32 	%p1019, %r671, -3;
	setp.le.s32 	%p1020, %r1994, %r540;
	and.pred  	%p123, %p1019, %p1020;
	setp.gt.s32 	%p1021, %r672, 1;
	add.s32 	%r1995, %r672, -2;
	setp.le.s32 	%p1022, %r1995, %r538;
	and.pred  	%p1023, %p1021, %p1022;
	and.pred  	%p1024, %p1023, %p123;
	not.pred 	%p1025, %p1024;
	@%p1025 bra 	$L__BB0_875;
	ld.global.f32 	%f603, [%rd387+16];
	setp.leu.f32 	%p1026, %f603, %f2613;
	@%p1026 bra 	$L__BB0_875;
	mov.f32 	%f2613, %f603;
$L__BB0_875:
	add.s32 	%r1996, %r672, -1;
	setp.gt.s32 	%p1027, %r672, 0;
	setp.le.s32 	%p1028, %r1996, %r538;
	and.pred  	%p124, %p1027, %p1028;
	and.pred  	%p1029, %p124, %p119;
	add.s32 	%r1997, %r676, %r541;
	mul.wide.s32 	%rd1107, %r1997, 4;
	add.s64 	%rd388, %rd217, %rd1107;
	not.pred 	%p1030, %p1029;
	@%p1030 bra 	$L__BB0_878;
	ld.global.f32 	%f605, [%rd388];
	setp.leu.f32 	%p1031, %f605, %f2613;
	@%p1031 bra 	$L__BB0_878;
	mov.f32 	%f2613, %f605;
$L__BB0_878:
	and.pred  	%p1032, %p124, %p120;
	not.pred 	%p1033, %p1032;
	@%p1033 bra 	$L__BB0_881;
	ld.global.f32 	%f607, [%rd388+4];
	setp.leu.f32 	%p1034, %f607, %f2613;
	@%p1034 bra 	$L__BB0_881;
	mov.f32 	%f2613, %f607;
$L__BB0_881:
	and.pred  	%p1035, %p124, %p121;
	not.pred 	%p1036, %p1035;
	@%p1036 bra 	$L__BB0_884;
	ld.global.f32 	%f609, [%rd388+8];
	setp.leu.f32 	%p1037, %f609, %f2613;
	@%p1037 bra 	$L__BB0_884;
	mov.f32 	%f2613, %f609;
$L__BB0_884:
	and.pred  	%p1038, %p124, %p122;
	not.pred 	%p1039, %p1038;
	@%p1039 bra 	$L__BB0_887;
	ld.global.f32 	%f611, [%rd388+12];
	setp.leu.f32 	%p1040, %f611, %f2613;
	@%p1040 bra 	$L__BB0_887;
	mov.f32 	%f2613, %f611;
$L__BB0_887:
	and.pred  	%p1041, %p124, %p123;
	not.pred 	%p1042, %p1041;
	@%p1042 bra 	$L__BB0_890;
	ld.global.f32 	%f613, [%rd388+16];
	setp.leu.f32 	%p1043, %f613, %f2613;
	@%p1043 bra 	$L__BB0_890;
	mov.f32 	%f2613, %f613;
$L__BB0_890:
	setp.gt.s32 	%p1044, %r672, -1;
	setp.le.s32 	%p1045, %r672, %r538;
	and.pred  	%p125, %p1044, %p1045;
	add.s32 	%r1998, %r674, %r672;
	and.pred  	%p1046, %p125, %p119;
	mad.lo.s32 	%r1999, %r1998, %r541, %r673;
	mul.wide.s32 	%rd1108, %r1999, 4;
	add.s64 	%rd389, %rd217, %rd1108;
	not.pred 	%p1047, %p1046;
	@%p1047 bra 	$L__BB0_893;
	ld.global.f32 	%f615, [%rd389];
	setp.leu.f32 	%p1048, %f615, %f2613;
	@%p1048 bra 	$L__BB0_893;
	mov.f32 	%f2613, %f615;
$L__BB0_893:
	and.pred  	%p1049, %p125, %p120;
	not.pred 	%p1050, %p1049;
	@%p1050 bra 	$L__BB0_896;
	ld.global.f32 	%f617, [%rd389+4];
	setp.leu.f32 	%p1051, %f617, %f2613;
	@%p1051 bra 	$L__BB0_896;
	mov.f32 	%f2613, %f617;
$L__BB0_896:
	and.pred  	%p1052, %p125, %p121;
	not.pred 	%p1053, %p1052;
	@%p1053 bra 	$L__BB0_899;
	ld.global.f32 	%f619, [%rd389+8];
	setp.leu.f32 	%p1054, %f619, %f2613;
	@%p1054 bra 	$L__BB0_899;
	mov.f32 	%f2613, %f619;
$L__BB0_899:
	and.pred  	%p1055, %p125, %p122;
	not.pred 	%p1056, %p1055;
	@%p1056 bra 	$L__BB0_902;
	ld.global.f32 	%f621, [%rd389+12];
	setp.leu.f32 	%p1057, %f621, %f2613;
	@%p1057 bra 	$L__BB0_902;
	mov.f32 	%f2613, %f621;
$L__BB0_902:
	and.pred  	%p1058, %p125, %p123;
	not.pred 	%p1059, %p1058;
	@%p1059 bra 	$L__BB0_905;
	ld.global.f32 	%f623, [%rd389+16];
	setp.leu.f32 	%p1060, %f623, %f2613;
	@%p1060 bra 	$L__BB0_905;
	mov.f32 	%f2613, %f623;
$L__BB0_905:
	setp.gt.s32 	%p1061, %r672, -2;
	setp.lt.s32 	%p1062, %r672, %r538;
	and.pred  	%p126, %p1061, %p1062;
	add.s32 	%r2000, %r675, 3;
	and.pred  	%p1063, %p126, %p119;
	mad.lo.s32 	%r2001, %r2000, %r541, %r673;
	mul.wide.s32 	%rd1109, %r2001, 4;
	add.s64 	%rd390, %rd217, %rd1109;
	not.pred 	%p1064, %p1063;
	@%p1064 bra 	$L__BB0_908;
	ld.global.f32 	%f625, [%rd390];
	setp.leu.f32 	%p1065, %f625, %f2613;
	@%p1065 bra 	$L__BB0_908;
	mov.f32 	%f2613, %f625;
$L__BB0_908:
	and.pred  	%p1066, %p126, %p120;
	not.pred 	%p1067, %p1066;
	@%p1067 bra 	$L__BB0_911;
	ld.global.f32 	%f627, [%rd390+4];
	setp.leu.f32 	%p1068, %f627, %f2613;
	@%p1068 bra 	$L__BB0_911;
	mov.f32 	%f2613, %f627;
$L__BB0_911:
	and.pred  	%p1069, %p126, %p121;
	not.pred 	%p1070, %p1069;
	@%p1070 bra 	$L__BB0_914;
	ld.global.f32 	%f629, [%rd390+8];
	setp.leu.f32 	%p1071, %f629, %f2613;
	@%p1071 bra 	$L__BB0_914;
	mov.f32 	%f2613, %f629;
$L__BB0_914:
	and.pred  	%p1072, %p126, %p122;
	not.pred 	%p1073, %p1072;
	@%p1073 bra 	$L__BB0_917;
	ld.global.f32 	%f631, [%rd390+12];
	setp.leu.f32 	%p1074, %f631, %f2613;
	@%p1074 bra 	$L__BB0_917;
	mov.f32 	%f2613, %f631;
$L__BB0_917:
	and.pred  	%p1075, %p126, %p123;
	not.pred 	%p1076, %p1075;
	@%p1076 bra 	$L__BB0_920;
	ld.global.f32 	%f633, [%rd390+16];
	setp.leu.f32 	%p1077, %f633, %f2613;
	@%p1077 bra 	$L__BB0_920;
	mov.f32 	%f2613, %f633;
$L__BB0_920:
	add.s32 	%r2002, %r672, 2;
	setp.gt.s32 	%p1078, %r672, -3;
	setp.le.s32 	%p1079, %r2002, %r538;
	and.pred  	%p127, %p1078, %p1079;
	add.s32 	%r2003, %r675, 4;
	and.pred  	%p1080, %p127, %p119;
	mad.lo.s32 	%r2004, %r2003, %r541, %r673;
	mul.wide.s32 	%rd1110, %r2004, 4;
	add.s64 	%rd391, %rd217, %rd1110;
	not.pred 	%p1081, %p1080;
	@%p1081 bra 	$L__BB0_923;
	ld.global.f32 	%f635, [%rd391];
	setp.leu.f32 	%p1082, %f635, %f2613;
	@%p1082 bra 	$L__BB0_923;
	mov.f32 	%f2613, %f635;
$L__BB0_923:
	and.pred  	%p1083, %p127, %p120;
	not.pred 	%p1084, %p1083;
	@%p1084 bra 	$L__BB0_926;
	ld.global.f32 	%f637, [%rd391+4];
	setp.leu.f32 	%p1085, %f637, %f2613;
	@%p1085 bra 	$L__BB0_926;
	mov.f32 	%f2613, %f637;
$L__BB0_926:
	and.pred  	%p1086, %p127, %p121;
	not.pred 	%p1087, %p1086;
	@%p1087 bra 	$L__BB0_929;
	ld.global.f32 	%f639, [%rd391+8];
	setp.leu.f32 	%p1088, %f639, %f2613;
	@%p1088 bra 	$L__BB0_929;
	mov.f32 	%f2613, %f639;
$L__BB0_929:
	and.pred  	%p1089, %p127, %p122;
	not.pred 	%p1090, %p1089;
	@%p1090 bra 	$L__BB0_932;
	ld.global.f32 	%f641, [%rd391+12];
	setp.leu.f32 	%p1091, %f641, %f2613;
	@%p1091 bra 	$L__BB0_932;
	mov.f32 	%f2613, %f641;
$L__BB0_932:
	and.pred  	%p1092, %p127, %p123;
	not.pred 	%p1093, %p1092;
	@%p1093 bra 	$L__BB0_935;
	ld.global.f32 	%f643, [%rd391+16];
	setp.leu.f32 	%p1094, %f643, %f2613;
	@%p1094 bra 	$L__BB0_935;
	mov.f32 	%f2613, %f643;
$L__BB0_935:
	st.global.f32 	[%rd296], %f2613;
$L__BB0_936:
	setp.ge.s32 	%p1095, %r1, %r552;
	bar.sync 	0;
	mov.f32 	%f2638, 0fFF7FFFFF;
	@%p1095 bra 	$L__BB0_1013;
	div.s32 	%r2005, %r1, %r567;
	div.s32 	%r2006, %r1, %r541;
	mul.lo.s32 	%r2007, %r2006, %r541;
	sub.s32 	%r677, %r1, %r2007;
	rem.s32 	%r678, %r2006, %r539;
	div.s32 	%r2008, %r1, %r565;
	shr.s32 	%r2009, %r2008, 31;
	shr.u32 	%r2010, %r2009, 23;
	add.s32 	%r2011, %r2008, %r2010;
	and.b32  	%r2012, %r2011, -512;
	sub.s32 	%r2013, %r2008, %r2012;
	add.s32 	%r679, %r677, -2;
	shl.b32 	%r2014, %r2005, 9;
	add.s32 	%r2015, %r2013, %r2014;
	mul.lo.s32 	%r680, %r2015, %r539;
	add.s32 	%r2016, %r678, -2;
	setp.gt.s32 	%p1096, %r678, 1;
	setp.le.s32 	%p1097, %r2016, %r538;
	and.pred  	%p128, %p1096, %p1097;
	add.s32 	%r681, %r680, %r2016;
	setp.gt.s32 	%p1098, %r677, 1;
	setp.le.s32 	%p1099, %r679, %r540;
	and.pred  	%p129, %p1098, %p1099;
	and.pred  	%p1101, %p128, %p129;
	mad.lo.s32 	%r682, %r681, %r541, %r679;
	mul.wide.s32 	%rd1111, %r682, 4;
	add.s64 	%rd392, %rd201, %rd1111;
	not.pred 	%p1102, %p1101;
	@%p1102 bra 	$L__BB0_940;
	ld.global.f32 	%f645, [%rd392];
	setp.leu.f32 	%p1103, %f645, 0fFF7FFFFF;
	@%p1103 bra 	$L__BB0_940;
	mov.f32 	%f2638, %f645;
$L__BB0_940:
	add.s32 	%r2017, %r677, -1;
	setp.gt.s32 	%p1104, %r677, 0;
	setp.le.s32 	%p1105, %r2017, %r540;
	and.pred  	%p130, %p1104, %p1105;
	and.pred  	%p1106, %p128, %p130;
	not.pred 	%p1107, %p1106;
	@%p1107 bra 	$L__BB0_943;
	ld.global.f32 	%f647, [%rd392+4];
	setp.leu.f32 	%p1108, %f647, %f2638;
	@%p1108 bra 	$L__BB0_943;
	mov.f32 	%f2638, %f647;
$L__BB0_943:
	setp.gt.s32 	%p1109, %r677, -1;
	setp.le.s32 	%p1110, %r677, %r540;
	and.pred  	%p131, %p1109, %p1110;
	and.pred  	%p1111, %p128, %p131;
	not.pred 	%p1112, %p1111;
	@%p1112 bra 	$L__BB0_946;
	ld.global.f32 	%f649, [%rd392+8];
	setp.leu.f32 	%p1113, %f649, %f2638;
	@%p1113 bra 	$L__BB0_946;
	mov.f32 	%f2638, %f649;
$L__BB0_946:
	setp.gt.s32 	%p1114, %r677, -2;
	setp.lt.s32 	%p1115, %r677, %r540;
	and.pred  	%p132, %p1114, %p1115;
	setp.gt.s32 	%p1116, %r678, 1;
	setp.le.s32 	%p1117, %r2016, %r538;
	and.pred  	%p1118, %p1116, %p1117;
	and.pred  	%p1119, %p1118, %p132;
	not.pred 	%p1120, %p1119;
	@%p1120 bra 	$L__BB0_949;
	ld.global.f32 	%f651, [%rd392+12];
	setp.leu.f32 	%p1121, %f651, %f2638;
	@%p1121 bra 	$L__BB0_949;
	mov.f32 	%f2638, %f651;
$L__BB0_949:
	add.s32 	%r2019, %r677, 2;
	setp.gt.s32 	%p1122, %r677, -3;
	setp.le.s32 	%p1123, %r2019, %r540;
	and.pred  	%p133, %p1122, %p1123;
	setp.gt.s32 	%p1124, %r678, 1;
	add.s32 	%r2020, %r678, -2;
	setp.le.s32 	%p1125, %r2020, %r538;
	and.pred  	%p1126, %p1124, %p1125;
	and.pred  	%p1127, %p1126, %p133;
	not.pred 	%p1128, %p1127;
	@%p1128 bra 	$L__BB0_952;
	ld.global.f32 	%f653, [%rd392+16];
	setp.leu.f32 	%p1129, %f653, %f2638;
	@%p1129 bra 	$L__BB0_952;
	mov.f32 	%f2638, %f653;
$L__BB0_952:
	add.s32 	%r2021, %r678, -1;
	setp.gt.s32 	%p1130, %r678, 0;
	setp.le.s32 	%p1131, %r2021, %r538;
	and.pred  	%p134, %p1130, %p1131;
	and.pred  	%p1132, %p134, %p129;
	add.s32 	%r2022, %r682, %r541;
	mul.wide.s32 	%rd1112, %r2022, 4;
	add.s64 	%rd393, %rd201, %rd1112;
	not.pred 	%p1133, %p1132;
	@%p1133 bra 	$L__BB0_955;
	ld.global.f32 	%f655, [%rd393];
	setp.leu.f32 	%p1134, %f655, %f2638;
	@%p1134 bra 	$L__BB0_955;
	mov.f32 	%f2638, %f655;
$L__BB0_955:
	and.pred  	%p1135, %p134, %p130;
	not.pred 	%p1136, %p1135;
	@%p1136 bra 	$L__BB0_958;
	ld.global.f32 	%f657, [%rd393+4];
	setp.leu.f32 	%p1137, %f657, %f2638;
	@%p1137 bra 	$L__BB0_958;
	mov.f32 	%f2638, %f657;
$L__BB0_958:
	and.pred  	%p1138, %p134, %p131;
	not.pred 	%p1139, %p1138;
	@%p1139 bra 	$L__BB0_961;
	ld.global.f32 	%f659, [%rd393+8];
	setp.leu.f32 	%p1140, %f659, %f2638;
	@%p1140 bra 	$L__BB0_961;
	mov.f32 	%f2638, %f659;
$L__BB0_961:
	and.pred  	%p1141, %p134, %p132;
	not.pred 	%p1142, %p1141;
	@%p1142 bra 	$L__BB0_964;
	ld.global.f32 	%f661, [%rd393+12];
	setp.leu.f32 	%p1143, %f661, %f2638;
	@%p1143 bra 	$L__BB0_964;
	mov.f32 	%f2638, %f661;
$L__BB0_964:
	and.pred  	%p1144, %p134, %p133;
	not.pred 	%p1145, %p1144;
	@%p1145 bra 	$L__BB0_967;
	ld.global.f32 	%f663, [%rd393+16];
	setp.leu.f32 	%p1146, %f663, %f2638;
	@%p1146 bra 	$L__BB0_967;
	mov.f32 	%f2638, %f663;
$L__BB0_967:
	setp.gt.s32 	%p1147, %r678, -1;
	setp.le.s32 	%p1148, %r678, %r538;
	and.pred  	%p135, %p1147, %p1148;
	add.s32 	%r2023, %r680, %r678;
	and.pred  	%p1149, %p135, %p129;
	mad.lo.s32 	%r2024, %r2023, %r541, %r679;
	mul.wide.s32 	%rd1113, %r2024, 4;
	add.s64 	%rd394, %rd201, %rd1113;
	not.pred 	%p1150, %p1149;
	@%p1150 bra 	$L__BB0_970;
	ld.global.f32 	%f665, [%rd394];
	setp.leu.f32 	%p1151, %f665, %f2638;
	@%p1151 bra 	$L__BB0_970;
	mov.f32 	%f2638, %f665;
$L__BB0_970:
	and.pred  	%p1152, %p135, %p130;
	not.pred 	%p1153, %p1152;
	@%p1153 bra 	$L__BB0_973;
	ld.global.f32 	%f667, [%rd394+4];
	setp.leu.f32 	%p1154, %f667, %f2638;
	@%p1154 bra 	$L__BB0_973;
	mov.f32 	%f2638, %f667;
$L__BB0_973:
	and.pred  	%p1155, %p135, %p131;
	not.pred 	%p1156, %p1155;
	@%p1156 bra 	$L__BB0_976;
	ld.global.f32 	%f669, [%rd394+8];
	setp.leu.f32 	%p1157, %f669, %f2638;
	@%p1157 bra 	$L__BB0_976;
	mov.f32 	%f2638, %f669;
$L__BB0_976:
	and.pred  	%p1158, %p135, %p132;
	not.pred 	%p1159, %p1158;
	@%p1159 bra 	$L__BB0_979;
	ld.global.f32 	%f671, [%rd394+12];
	setp.leu.f32 	%p1160, %f671, %f2638;
	@%p1160 bra 	$L__BB0_979;
	mov.f32 	%f2638, %f671;
$L__BB0_979:
	and.pred  	%p1161, %p135, %p133;
	not.pred 	%p1162, %p1161;
	@%p1162 bra 	$L__BB0_982;
	ld.global.f32 	%f673, [%rd394+16];
	setp.leu.f32 	%p1163, %f673, %f2638;
	@%p1163 bra 	$L__BB0_982;
	mov.f32 	%f2638, %f673;
$L__BB0_982:
	setp.gt.s32 	%p1164, %r678, -2;
	setp.lt.s32 	%p1165, %r678, %r538;
	and.pred  	%p136, %p1164, %p1165;
	add.s32 	%r2025, %r681, 3;
	and.pred  	%p1166, %p136, %p129;
	mad.lo.s32 	%r2026, %r2025, %r541, %r679;
	mul.wide.s32 	%rd1114, %r2026, 4;
	add.s64 	%rd395, %rd201, %rd1114;
	not.pred 	%p1167, %p1166;
	@%p1167 bra 	$L__BB0_985;
	ld.global.f32 	%f675, [%rd395];
	setp.leu.f32 	%p1168, %f675, %f2638;
	@%p1168 bra 	$L__BB0_985;
	mov.f32 	%f2638, %f675;
$L__BB0_985:
	and.pred  	%p1169, %p136, %p130;
	not.pred 	%p1170, %p1169;
	@%p1170 bra 	$L__BB0_988;
	ld.global.f32 	%f677, [%rd395+4];
	setp.leu.f32 	%p1171, %f677, %f2638;
	@%p1171 bra 	$L__BB0_988;
	mov.f32 	%f2638, %f677;
$L__BB0_988:
	and.pred  	%p1172, %p136, %p131;
	not.pred 	%p1173, %p1172;
	@%p1173 bra 	$L__BB0_991;
	ld.global.f32 	%f679, [%rd395+8];
	setp.leu.f32 	%p1174, %f679, %f2638;
	@%p1174 bra 	$L__BB0_991;
	mov.f32 	%f2638, %f679;
$L__BB0_991:
	and.pred  	%p1175, %p136, %p132;
	not.pred 	%p1176, %p1175;
	@%p1176 bra 	$L__BB0_994;
	ld.global.f32 	%f681, [%rd395+12];
	setp.leu.f32 	%p1177, %f681, %f2638;
	@%p1177 bra 	$L__BB0_994;
	mov.f32 	%f2638, %f681;
$L__BB0_994:
	and.pred  	%p1178, %p136, %p133;
	not.pred 	%p1179, %p1178;
	@%p1179 bra 	$L__BB0_997;
	ld.global.f32 	%f683, [%rd395+16];
	setp.leu.f32 	%p1180, %f683, %f2638;
	@%p1180 bra 	$L__BB0_997;
	mov.f32 	%f2638, %f683;
$L__BB0_997:
	add.s32 	%r2027, %r678, 2;
	setp.gt.s32 	%p1181, %r678, -3;
	setp.le.s32 	%p1182, %r2027, %r538;
	and.pred  	%p137, %p1181, %p1182;
	add.s32 	%r2028, %r681, 4;
	and.pred  	%p1183, %p137, %p129;
	mad.lo.s32 	%r2029, %r2028, %r541, %r679;
	mul.wide.s32 	%rd1115, %r2029, 4;
	add.s64 	%rd396, %rd201, %rd1115;
	not.pred 	%p1184, %p1183;
	@%p1184 bra 	$L__BB0_1000;
	ld.global.f32 	%f685, [%rd396];
	setp.leu.f32 	%p1185, %f685, %f2638;
	@%p1185 bra 	$L__BB0_1000;
	mov.f32 	%f2638, %f685;
$L__BB0_1000:
	and.pred  	%p1186, %p137, %p130;
	not.pred 	%p1187, %p1186;
	@%p1187 bra 	$L__BB0_1003;
	ld.global.f32 	%f687, [%rd396+4];
	setp.leu.f32 	%p1188, %f687, %f2638;
	@%p1188 bra 	$L__BB0_1003;
	mov.f32 	%f2638, %f687;
$L__BB0_1003:
	and.pred  	%p1189, %p137, %p131;
	not.pred 	%p1190, %p1189;
	@%p1190 bra 	$L__BB0_1006;
	ld.global.f32 	%f689, [%rd396+8];
	setp.leu.f32 	%p1191, %f689, %f2638;
	@%p1191 bra 	$L__BB0_1006;
	mov.f32 	%f2638, %f689;
$L__BB0_1006:
	and.pred  	%p1192, %p137, %p132;
	not.pred 	%p1193, %p1192;
	@%p1193 bra 	$L__BB0_1009;
	ld.global.f32 	%f691, [%rd396+12];
	setp.leu.f32 	%p1194, %f691, %f2638;
	@%p1194 bra 	$L__BB0_1009;
	mov.f32 	%f2638, %f691;
$L__BB0_1009:
	and.pred  	%p1195, %p137, %p133;
	not.pred 	%p1196, %p1195;
	@%p1196 bra 	$L__BB0_1012;
	ld.global.f32 	%f693, [%rd396+16];
	setp.leu.f32 	%p1197, %f693, %f2638;
	@%p1197 bra 	$L__BB0_1012;
	mov.f32 	%f2638, %f693;
$L__BB0_1012:
	st.global.f32 	[%rd297], %f2638;
$L__BB0_1013:
	setp.ge.s32 	%p1198, %r1, %r552;
	bar.sync 	0;
	mov.f32 	%f2663, 0fFF7FFFFF;
	@%p1198 bra 	$L__BB0_1090;
	div.s32 	%r2030, %r1, %r567;
	div.s32 	%r2031, %r1, %r541;
	mul.lo.s32 	%r2032, %r2031, %r541;
	sub.s32 	%r683, %r1, %r2032;
	rem.s32 	%r684, %r2031, %r539;
	div.s32 	%r2033, %r1, %r565;
	shr.s32 	%r2034, %r2033, 31;
	shr.u32 	%r2035, %r2034, 23;
	add.s32 	%r2036, %r2033, %r2035;
	and.b32  	%r2037, %r2036, -512;
	sub.s32 	%r2038, %r2033, %r2037;
	add.s32 	%r685, %r683, -2;
	shl.b32 	%r2039, %r2030, 9;
	add.s32 	%r2040, %r2038, %r2039;
	mul.lo.s32 	%r686, %r2040, %r539;
	add.s32 	%r2041, %r684, -2;
	setp.gt.s32 	%p1199, %r684, 1;
	setp.le.s32 	%p1200, %r2041, %r538;
	and.pred  	%p138, %p1199, %p1200;
	add.s32 	%r687, %r686, %r2041;
	setp.gt.s32 	%p1201, %r683, 1;
	setp.le.s32 	%p1202, %r685, %r540;
	and.pred  	%p139, %p1201, %p1202;
	and.pred  	%p1204, %p138, %p139;
	mad.lo.s32 	%r688, %r687, %r541, %r685;
	mul.wide.s32 	%rd1116, %r688, 4;
	add.s64 	%rd397, %rd2, %rd1116;
	not.pred 	%p1205, %p1204;
	@%p1205 bra 	$L__BB0_1017;
	ld.global.f32 	%f695, [%rd397];
	setp.leu.f32 	%p1206, %f695, 0fFF7FFFFF;
	@%p1206 bra 	$L__BB0_1017;
	mov.f32 	%f2663, %f695;
$L__BB0_1017:
	add.s32 	%r2042, %r683, -1;
	setp.gt.s32 	%p1207, %r683, 0;
	setp.le.s32 	%p1208, %r2042, %r540;
	and.pred  	%p140, %p1207, %p1208;
	and.pred  	%p1209, %p138, %p140;
	not.pred 	%p1210, %p1209;
	@%p1210 bra 	$L__BB0_1020;
	ld.global.f32 	%f697, [%rd397+4];
	setp.leu.f32 	%p1211, %f697, %f2663;
	@%p1211 bra 	$L__BB0_1020;
	mov.f32 	%f2663, %f697;
$L__BB0_1020:
	setp.gt.s32 	%p1212, %r683, -1;
	setp.le.s32 	%p1213, %r683, %r540;
	and.pred  	%p141, %p1212, %p1213;
	and.pred  	%p1214, %p138, %p141;
	not.pred 	%p1215, %p1214;
	@%p1215 bra 	$L__BB0_1023;
	ld.global.f32 	%f699, [%rd397+8];
	setp.leu.f32 	%p1216, %f699, %f2663;
	@%p1216 bra 	$L__BB0_1023;
	mov.f32 	%f2663, %f699;
$L__BB0_1023:
	setp.gt.s32 	%p1217, %r683, -2;
	setp.lt.s32 	%p1218, %r683, %r540;
	and.pred  	%p142, %p1217, %p1218;
	setp.gt.s32 	%p1219, %r684, 1;
	setp.le.s32 	%p1220, %r2041, %r538;
	and.pred  	%p1221, %p1219, %p1220;
	and.pred  	%p1222, %p1221, %p142;
	not.pred 	%p1223, %p1222;
	@%p1223 bra 	$L__BB0_1026;
	ld.global.f32 	%f701, [%rd397+12];
	setp.leu.f32 	%p1224, %f701, %f2663;
	@%p1224 bra 	$L__BB0_1026;
	mov.f32 	%f2663, %f701;
$L__BB0_1026:
	add.s32 	%r2044, %r683, 2;
	setp.gt.s32 	%p1225, %r683, -3;
	setp.le.s32 	%p1226, %r2044, %r540;
	and.pred  	%p143, %p1225, %p1226;
	setp.gt.s32 	%p1227, %r684, 1;
	add.s32 	%r2045, %r684, -2;
	setp.le.s32 	%p1228, %r2045, %r538;
	and.pred  	%p1229, %p1227, %p1228;
	and.pred  	%p1230, %p1229, %p143;
	not.pred 	%p1231, %p1230;
	@%p1231 bra 	$L__BB0_1029;
	ld.global.f32 	%f703, [%rd397+16];
	setp.leu.f32 	%p1232, %f703, %f2663;
	@%p1232 bra 	$L__BB0_1029;
	mov.f32 	%f2663, %f703;
$L__BB0_1029:
	add.s32 	%r2046, %r684, -1;
	setp.gt.s32 	%p1233, %r684, 0;
	setp.le.s32 	%p1234, %r2046, %r538;
	and.pred  	%p144, %p1233, %p1234;
	and.pred  	%p1235, %p144, %p139;
	add.s32 	%r2047, %r688, %r541;
	mul.wide.s32 	%rd1117, %r2047, 4;
	add.s64 	%rd398, %rd2, %rd1117;
	not.pred 	%p1236, %p1235;
	@%p1236 bra 	$L__BB0_1032;
	ld.global.f32 	%f705, [%rd398];
	setp.leu.f32 	%p1237, %f705, %f2663;
	@%p1237 bra 	$L__BB0_1032;
	mov.f32 	%f2663, %f705;
$L__BB0_1032:
	and.pred  	%p1238, %p144, %p140;
	not.pred 	%p1239, %p1238;
	@%p1239 bra 	$L__BB0_1035;
	ld.global.f32 	%f707, [%rd398+4];
	setp.leu.f32 	%p1240, %f707, %f2663;
	@%p1240 bra 	$L__BB0_1035;
	mov.f32 	%f2663, %f707;
$L__BB0_1035:
	and.pred  	%p1241, %p144, %p141;
	not.pred 	%p1242, %p1241;
	@%p1242 bra 	$L__BB0_1038;
	ld.global.f32 	%f709, [%rd398+8];
	setp.leu.f32 	%p1243, %f709, %f2663;
	@%p1243 bra 	$L__BB0_1038;
	mov.f32 	%f2663, %f709;
$L__BB0_1038:
	and.pred  	%p1244, %p144, %p142;
	not.pred 	%p1245, %p1244;
	@%p1245 bra 	$L__BB0_1041;
	ld.global.f32 	%f711, [%rd398+12];
	setp.leu.f32 	%p1246, %f711, %f2663;
	@%p1246 bra 	$L__BB0_1041;
	mov.f32 	%f2663, %f711;
$L__BB0_1041:
	and.pred  	%p1247, %p144, %p143;
	not.pred 	%p1248, %p1247;
	@%p1248 bra 	$L__BB0_1044;
	ld.global.f32 	%f713, [%rd398+16];
	setp.leu.f32 	%p1249, %f713, %f2663;
	@%p1249 bra 	$L__BB0_1044;
	mov.f32 	%f2663, %f713;
$L__BB0_1044:
	setp.gt.s32 	%p1250, %r684, -1;
	setp.le.s32 	%p1251, %r684, %r538;
	and.pred  	%p145, %p1250, %p1251;
	add.s32 	%r2048, %r686, %r684;
	and.pred  	%p1252, %p145, %p139;
	mad.lo.s32 	%r2049, %r2048, %r541, %r685;
	mul.wide.s32 	%rd1118, %r2049, 4;
	add.s64 	%rd399, %rd2, %rd1118;
	not.pred 	%p1253, %p1252;
	@%p1253 bra 	$L__BB0_1047;
	ld.global.f32 	%f715, [%rd399];
	setp.leu.f32 	%p1254, %f715, %f2663;
	@%p1254 bra 	$L__BB0_1047;
	mov.f32 	%f2663, %f715;
$L__BB0_1047:
	and.pred  	%p1255, %p145, %p140;
	not.pred 	%p1256, %p1255;
	@%p1256 bra 	$L__BB0_1050;
	ld.global.f32 	%f717, [%rd399+4];
	setp.leu.f32 	%p1257, %f717, %f2663;
	@%p1257 bra 	$L__BB0_1050;
	mov.f32 	%f2663, %f717;
$L__BB0_1050:
	and.pred  	%p1258, %p145, %p141;
	not.pred 	%p1259, %p1258;
	@%p1259 bra 	$L__BB0_1053;
	ld.global.f32 	%f719, [%rd399+8];
	setp.leu.f32 	%p1260, %f719, %f2663;
	@%p1260 bra 	$L__BB0_1053;
	mov.f32 	%f2663, %f719;
$L__BB0_1053:
	and.pred  	%p1261, %p145, %p142;
	not.pred 	%p1262, %p1261;
	@%p1262 bra 	$L__BB0_1056;
	ld.global.f32 	%f721, [%rd399+12];
	setp.leu.f32 	%p1263, %f721, %f2663;
	@%p1263 bra 	$L__BB0_1056;
	mov.f32 	%f2663, %f721;
$L__BB0_1056:
	and.pred  	%p1264, %p145, %p143;
	not.pred 	%p1265, %p1264;
	@%p1265 bra 	$L__BB0_1059;
	ld.global.f32 	%f723, [%rd399+16];
	setp.leu.f32 	%p1266, %f723, %f2663;
	@%p1266 bra 	$L__BB0_1059;
	mov.f32 	%f2663, %f723;
$L__BB0_1059:
	setp.gt.s32 	%p1267, %r684, -2;
	setp.lt.s32 	%p1268, %r684, %r538;
	and.pred  	%p146, %p1267, %p1268;
	add.s32 	%r2050, %r687, 3;
	and.pred  	%p1269, %p146, %p139;
	mad.lo.s32 	%r2051, %r2050, %r541, %r685;
	mul.wide.s32 	%rd1119, %r2051, 4;
	add.s64 	%rd400, %rd2, %rd1119;
	not.pred 	%p1270, %p1269;
	@%p1270 bra 	$L__BB0_1062;
	ld.global.f32 	%f725, [%rd400];
	setp.leu.f32 	%p1271, %f725, %f2663;
	@%p1271 bra 	$L__BB0_1062;
	mov.f32 	%f2663, %f725;
$L__BB0_1062:
	and.pred  	%p1272, %p146, %p140;
	not.pred 	%p1273, %p1272;
	@%p1273 bra 	$L__BB0_1065;
	ld.global.f32 	%f727, [%rd400+4];
	setp.leu.f32 	%p1274, %f727, %f2663;
	@%p1274 bra 	$L__BB0_1065;
	mov.f32 	%f2663, %f727;
$L__BB0_1065:
	and.pred  	%p1275, %p146, %p141;
	not.pred 	%p1276, %p1275;
	@%p1276 bra 	$L__BB0_1068;
	ld.global.f32 	%f729, [%rd400+8];
	setp.leu.f32 	%p1277, %f729, %f2663;
	@%p1277 bra 	$L__BB0_1068;
	mov.f32 	%f2663, %f729;
$L__BB0_1068:
	and.pred  	%p1278, %p146, %p142;
	not.pred 	%p1279, %p1278;
	@%p1279 bra 	$L__BB0_1071;
	ld.global.f32 	%f731, [%rd400+12];
	setp.leu.f32 	%p1280, %f731, %f2663;
	@%p1280 bra 	$L__BB0_1071;
	mov.f32 	%f2663, %f731;
$L__BB0_1071:
	and.pred  	%p1281, %p146, %p143;
	not.pred 	%p1282, %p1281;
	@%p1282 bra 	$L__BB0_1074;
	ld.global.f32 	%f733, [%rd400+16];
	setp.leu.f32 	%p1283, %f733, %f2663;
	@%p1283 bra 	$L__BB0_1074;
	mov.f32 	%f2663, %f733;
$L__BB0_1074:
	add.s32 	%r2052, %r684, 2;
	setp.gt.s32 	%p1284, %r684, -3;
	setp.le.s32 	%p1285, %r2052, %r538;
	and.pred  	%p147, %p1284, %p1285;
	add.s32 	%r2053, %r687, 4;
	and.pred  	%p1286, %p147, %p139;
	mad.lo.s32 	%r2054, %r2053, %r541, %r685;
	mul.wide.s32 	%rd1120, %r2054, 4;
	add.s64 	%rd401, %rd2, %rd1120;
	not.pred 	%p1287, %p1286;
	@%p1287 bra 	$L__BB0_1077;
	ld.global.f32 	%f735, [%rd401];
	setp.leu.f32 	%p1288, %f735, %f2663;
	@%p1288 bra 	$L__BB0_1077;
	mov.f32 	%f2663, %f735;
$L__BB0_1077:
	and.pred  	%p1289, %p147, %p140;
	not.pred 	%p1290, %p1289;
	@%p1290 bra 	$L__BB0_1080;
	ld.global.f32 	%f737, [%rd401+4];
	setp.leu.f32 	%p1291, %f737, %f2663;
	@%p1291 bra 	$L__BB0_1080;
	mov.f32 	%f2663, %f737;
$L__BB0_1080:
	and.pred  	%p1292, %p147, %p141;
	not.pred 	%p1293, %p1292;
	@%p1293 bra 	$L__BB0_1083;
	ld.global.f32 	%f739, [%rd401+8];
	setp.leu.f32 	%p1294, %f739, %f2663;
	@%p1294 bra 	$L__BB0_1083;
	mov.f32 	%f2663, %f739;
$L__BB0_1083:
	and.pred  	%p1295, %p147, %p142;
	not.pred 	%p1296, %p1295;
	@%p1296 bra 	$L__BB0_1086;
	ld.global.f32 	%f741, [%rd401+12];
	setp.leu.f32 	%p1297, %f741, %f2663;
	@%p1297 bra 	$L__BB0_1086;
	mov.f32 	%f2663, %f741;
$L__BB0_1086:
	and.pred  	%p1298, %p147, %p143;
	not.pred 	%p1299, %p1298;
	@%p1299 bra 	$L__BB0_1089;
	ld.global.f32 	%f743, [%rd401+16];
	setp.leu.f32 	%p1300, %f743, %f2663;
	@%p1300 bra 	$L__BB0_1089;
	mov.f32 	%f2663, %f743;
$L__BB0_1089:
	st.global.f32 	[%rd202], %f2663;
$L__BB0_1090:
	ld.param.u64 	%rd1224, [_Z14full_inferencePfS_PKfS1_S1_S1_S1_S1_iiiiS_S_S_S_S_S_S__param_1];
	bar.sync 	0;
	mul.lo.s32 	%r2055, %r722, %r565;
	shl.b32 	%r2056, %r2055, 11;
	setp.ge.s32 	%p1301, %r1, %r2056;
	cvta.to.global.u64 	%rd402, %rd1224;
	mul.wide.s32 	%rd1121, %r1, 4;
	add.s64 	%rd403, %rd402, %rd1121;
	@%p1301 bra 	$L__BB0_1098;
	div.s32 	%r2057, %r1, %r541;
	mul.lo.s32 	%r2058, %r2057, %r541;
	sub.s32 	%r689, %r1, %r2058;
	rem.s32 	%r690, %r2057, %r539;
	div.s32 	%r2059, %r1, %r565;
	shr.s32 	%r2060, %r2059, 31;
	shr.u32 	%r2061, %r2060, 21;
	add.s32 	%r2062, %r2059, %r2061;
	and.b32  	%r2063, %r2062, -2048;
	sub.s32 	%r691, %r2059, %r2063;
	mul.lo.s32 	%r2064, %r539, %r541;
	shl.b32 	%r2065, %r2064, 11;
	div.s32 	%r692, %r1, %r2065;
	setp.gt.s32 	%p1302, %r691, 511;
	@%p1302 bra 	$L__BB0_1093;
	shl.b32 	%r2081, %r692, 9;
	add.s32 	%r2082, %r2081, %r691;
	mad.lo.s32 	%r2083, %r2082, %r539, %r690;
	mad.lo.s32 	%r2084, %r2083, %r541, %r689;
	mul.wide.s32 	%rd1128, %r2084, 4;
	add.s64 	%rd1129, %rd217, %rd1128;
	ld.global.f32 	%f2256, [%rd1129];
	st.global.f32 	[%rd403], %f2256;
	bra.uni 	$L__BB0_1098;
$L__BB0_1093:
	setp.gt.u32 	%p1303, %r691, 1023;
	@%p1303 bra 	$L__BB0_1095;
	shl.b32 	%r2076, %r692, 9;
	add.s32 	%r2077, %r691, %r2076;
	add.s32 	%r2078, %r2077, -512;
	mad.lo.s32 	%r2079, %r2078, %r539, %r690;
	mad.lo.s32 	%r2080, %r2079, %r541, %r689;
	mul.wide.s32 	%rd1126, %r2080, 4;
	add.s64 	%rd1127, %rd201, %rd1126;
	ld.global.f32 	%f2255, [%rd1127];
	st.global.f32 	[%rd403], %f2255;
	bra.uni 	$L__BB0_1098;
$L__BB0_1095:
	setp.gt.u32 	%p1304, %r691, 1535;
	@%p1304 bra 	$L__BB0_1097;
	shl.b32 	%r2071, %r692, 9;
	add.s32 	%r2072, %r691, %r2071;
	add.s32 	%r2073, %r2072, -1024;
	mad.lo.s32 	%r2074, %r2073, %r539, %r690;
	mad.lo.s32 	%r2075, %r2074, %r541, %r689;
	mul.wide.s32 	%rd1124, %r2075, 4;
	add.s64 	%rd1125, %rd2, %rd1124;
	ld.global.f32 	%f2254, [%rd1125];
	st.global.f32 	[%rd403], %f2254;
	bra.uni 	$L__BB0_1098;
$L__BB0_1097:
	shl.b32 	%r2066, %r692, 9;
	add.s32 	%r2067, %r691, %r2066;
	add.s32 	%r2068, %r2067, -1536;
	mad.lo.s32 	%r2069, %r2068, %r539, %r690;
	mad.lo.s32 	%r2070, %r2069, %r541, %r689;
	mul.wide.s32 	%rd1122, %r2070, 4;
	add.s64 	%rd1123, %rd6, %rd1122;
	ld.global.f32 	%f2253, [%rd1123];
	st.global.f32 	[%rd403], %f2253;
$L__BB0_1098:
	setp.ge.s32 	%p1305, %r1, %r542;
	bar.sync 	0;
	@%p1305 bra 	$L__BB0_1118;
	div.s32 	%r2086, %r1, %r541;
	mul.lo.s32 	%r2087, %r2086, %r541;
	sub.s32 	%r2088, %r1, %r2087;
	rem.s32 	%r2089, %r2086, %r539;
	div.s32 	%r2090, %r1, %r565;
	shr.s32 	%r2091, %r2090, 31;
	shr.u32 	%r2092, %r2091, 22;
	add.s32 	%r2093, %r2090, %r2092;
	and.b32  	%r2094, %r2093, -1024;
	sub.s32 	%r2095, %r2090, %r2094;
	mul.lo.s32 	%r2096, %r539, %r541;
	shl.b32 	%r2097, %r2096, 10;
	div.s32 	%r2098, %r1, %r2097;
	mul.wide.s32 	%rd1130, %r2095, 4;
	add.s64 	%rd1131, %rd361, %rd1130;
	ld.global.f32 	%f2688, [%rd1131+10240];
	setp.gt.s32 	%p1306, %r2089, -1;
	setp.le.s32 	%p1307, %r2089, %r538;
	and.pred  	%p1308, %p1306, %p1307;
	setp.gt.s32 	%p1309, %r2088, -1;
	setp.le.s32 	%p1310, %r2088, %r540;
	and.pred  	%p1311, %p1309, %p1310;
	and.pred  	%p148, %p1311, %p1308;
	shl.b32 	%r2099, %r2098, 11;
	shl.b32 	%r2372, %r2095, 11;
	mul.lo.s32 	%r2100, %r2098, %r539;
	shl.b32 	%r2101, %r2100, 11;
	add.s32 	%r2102, %r2089, %r2101;
	mad.lo.s32 	%r2373, %r2102, %r541, %r2088;
	mad.lo.s32 	%r2103, %r539, %r2099, %r539;
	add.s32 	%r2104, %r2089, %r2103;
	mad.lo.s32 	%r2371, %r2104, %r541, %r2088;
	or.b32  	%r2105, %r2099, 2;
	mad.lo.s32 	%r2106, %r2105, %r539, %r2089;
	mad.lo.s32 	%r2370, %r2106, %r541, %r2088;
	or.b32  	%r2107, %r2099, 3;
	mad.lo.s32 	%r2108, %r2107, %r539, %r2089;
	mad.lo.s32 	%r2369, %r2108, %r541, %r2088;
	or.b32  	%r2109, %r2099, 4;
	mad.lo.s32 	%r2110, %r2109, %r539, %r2089;
	mad.lo.s32 	%r2368, %r2110, %r541, %r2088;
	mul.wide.s32 	%rd1132, %r2372, 4;
	add.s64 	%rd1339, %rd355, %rd1132;
	or.b32  	%r2111, %r2099, 7;
	mad.lo.s32 	%r2112, %r2111, %r539, %r2089;
	mad.lo.s32 	%r2367, %r2112, %r541, %r2088;
	or.b32  	%r2113, %r2099, 6;
	mad.lo.s32 	%r2114, %r2113, %r539, %r2089;
	mad.lo.s32 	%r2366, %r2114, %r541, %r2088;
	or.b32  	%r2115, %r2099, 5;
	mad.lo.s32 	%r2116, %r2115, %r539, %r2089;
	mad.lo.s32 	%r2365, %r2116, %r541, %r2088;
	mov.b32 	%r2374, 0;
	not.pred 	%p1312, %p148;
$L__BB0_1100:
	@%p1312 bra 	$L__BB0_1102;
	mul.wide.s32 	%rd1133, %r2373, 4;
	add.s64 	%rd1134, %rd402, %rd1133;
	ld.global.f32 	%f2257, [%rd1134];
	mul.wide.s32 	%rd1135, %r2372, 4;
	add.s64 	%rd1136, %rd1329, %rd1135;
	ld.global.f32 	%f2258, [%rd1136];
	fma.rn.f32 	%f2688, %f2257, %f2258, %f2688;
$L__BB0_1102:
	@%p1312 bra 	$L__BB0_1104;
	mul.wide.s32 	%rd1137, %r2371, 4;
	add.s64 	%rd1138, %rd402, %rd1137;
	ld.global.f32 	%f2259, [%rd1138];
	ld.global.f32 	%f2260, [%rd1339];
	fma.rn.f32 	%f2688, %f2259, %f2260, %f2688;
$L__BB0_1104:
	@%p1312 bra 	$L__BB0_1106;
	mul.wide.s32 	%rd1139, %r2370, 4;
	add.s64 	%rd1140, %rd402, %rd1139;
	ld.global.f32 	%f2261, [%rd1140];
	ld.global.f32 	%f2262, [%rd1339+4];
	fma.rn.f32 	%f2688, %f2261, %f2262, %f2688;
$L__BB0_1106:
	@%p1312 bra 	$L__BB0_1108;
	mul.wide.s32 	%rd1141, %r2369, 4;
	add.s64 	%rd1142, %rd402, %rd1141;
	ld.global.f32 	%f2263, [%rd1142];
	ld.global.f32 	%f2264, [%rd1339+8];
	fma.rn.f32 	%f2688, %f2263, %f2264, %f2688;
$L__BB0_1108:
	@%p1312 bra 	$L__BB0_1110;
	mul.wide.s32 	%rd1143, %r2368, 4;
	add.s64 	%rd1144, %rd402, %rd1143;
	ld.global.f32 	%f2265, [%rd1144];
	ld.global.f32 	%f2266, [%rd1339+12];
	fma.rn.f32 	%f2688, %f2265, %f2266, %f2688;
$L__BB0_1110:
	@%p1312 bra 	$L__BB0_1112;
	mul.wide.s32 	%rd1145, %r2365, 4;
	add.s64 	%rd1146, %rd402, %rd1145;
	ld.global.f32 	%f2267, [%rd1146];
	ld.global.f32 	%f2268, [%rd1339+16];
	fma.rn.f32 	%f2688, %f2267, %f2268, %f2688;
$L__BB0_1112:
	@%p1312 bra 	$L__BB0_1114;
	mul.wide.s32 	%rd1147, %r2366, 4;
	add.s64 	%rd1148, %rd402, %rd1147;
	ld.global.f32 	%f2269, [%rd1148];
	ld.global.f32 	%f2270, [%rd1339+20];
	fma.rn.f32 	%f2688, %f2269, %f2270, %f2688;
$L__BB0_1114:
	@%p1312 bra 	$L__BB0_1116;
	mul.wide.s32 	%rd1149, %r2367, 4;
	add.s64 	%rd1150, %rd402, %rd1149;
	ld.global.f32 	%f2271, [%rd1150];
	ld.global.f32 	%f2272, [%rd1339+24];
	fma.rn.f32 	%f2688, %f2271, %f2272, %f2688;
$L__BB0_1116:
	add.s32 	%r2374, %r2374, 8;
	add.s32 	%r2373, %r2373, %r568;
	add.s32 	%r2372, %r2372, 8;
	add.s32 	%r2371, %r2371, %r568;
	add.s32 	%r2370, %r2370, %r568;
	add.s32 	%r2369, %r2369, %r568;
	add.s32 	%r2368, %r2368, %r568;
	add.s64 	%rd1339, %rd1339, 32;
	add.s32 	%r2367, %r2367, %r568;
	add.s32 	%r2366, %r2366, %r568;
	add.s32 	%r2365, %r2365, %r568;
	setp.ne.s32 	%p1320, %r2374, 2048;
	@%p1320 bra 	$L__BB0_1100;
	st.global.f32 	[%rd14], %f2688;
$L__BB0_1118:
	setp.ge.s32 	%p1321, %r1, %r542;
	bar.sync 	0;
	@%p1321 bra 	$L__BB0_1120;
	ld.global.f32 	%f2273, [%rd14];
	ld.global.f32 	%f2274, [%rd360+10240];
	ld.global.f32 	%f2275, [%rd359+10240];
	ld.global.f32 	%f2276, [%rd358+10240];
	ld.global.f32 	%f2277, [%rd357+10240];
	add.f32 	%f2278, %f2277, 0f3727C5AC;
	sqrt.rn.f32 	%f2279, %f2278;
	setp.geu.f32 	%p1322, %f2279, 0f322BCC77;
	abs.f32 	%f2280, %f2279;
	setp.ne.f32 	%p1323, %f2280, 0f7F800000;
	selp.f32 	%f2282, %f2279, 0f3F800000, %p1323;
	selp.f32 	%f2283, %f2282, 0f3F800000, %p1322;
	sub.f32 	%f2284, %f2273, %f2276;
	div.rn.f32 	%f2285, %f2284, %f2283;
	fma.rn.f32 	%f2286, %f2274, %f2285, %f2275;
	st.global.f32 	[%rd30], %f2286;
$L__BB0_1120:
	setp.ge.s32 	%p1324, %r1, %r542;
	bar.sync 	0;
	@%p1324 bra 	$L__BB0_1122;
	ld.global.f32 	%f2287, [%rd30];
	fma.rn.f32 	%f2288, %f2287, 0fBBBB989D, 0f3F000000;
	cvt.sat.f32.f32 	%f2289, %f2288;
	mov.f32 	%f2290, 0f4B400001;
	mov.f32 	%f2291, 0f437C0000;
	fma.rm.f32 	%f2292, %f2289, %f2291, %f2290;
	add.f32 	%f2293, %f2292, 0fCB40007F;
	neg.f32 	%f2294, %f2293;
	fma.rn.f32 	%f2295, %f2287, 0fBFB8AA3B, %f2294;
	fma.rn.f32 	%f2296, %f2287, 0fB2A57060, %f2295;
	mov.b32 	%r2117, %f2292;
	shl.b32 	%r2118, %r2117, 23;
	mov.b32 	%f2297, %r2118;
	ex2.approx.ftz.f32 	%f2298, %f2296;
	fma.rn.f32 	%f2299, %f2298, %f2297, 0f3F800000;
	div.rn.f32 	%f2300, %f2287, %f2299;
	st.global.f32 	[%rd403], %f2300;
$L__BB0_1122:
	setp.ne.s32 	%p1325, %r1, 0;
	bar.sync 	0;
	bar.sync 	0;
	@%p1325 bra 	$L__BB0_1144;
	mov.b32 	%r2119, 1024;
	st.local.v2.u32 	[%rd285], {%r2119, %r539};
	st.local.u32 	[%rd285+8], %r541;
	mov.u64 	%rd1151, $str$9;
	cvta.global.u64 	%rd1152, %rd1151;
	add.u64 	%rd1153, %SP, 0;
	{ // callseq 11, 0
	.param .b64 param0;
	st.param.b64 	[param0], %rd1152;
	.param .b64 param1;
	st.param.b64 	[param1], %rd1153;
	.param .b32 retval0;
	call.uni (retval0), 
	vprintf, 
	(
	param0, 
	param1
	);
	ld.param.b32 	%r2120, [retval0];
	} // callseq 11
	mov.u64 	%rd1154, $str$10;
	cvta.global.u64 	%rd1155, %rd1154;
	{ // callseq 12, 0
	.param .b64 param0;
	st.param.b64 	[param0], %rd1155;
	.param .b64 param1;
	st.param.b64 	[param1], 0;
	.param .b32 retval0;
	call.uni (retval0), 
	vprintf, 
	(
	param0, 
	param1
	);
	ld.param.b32 	%r2122, [retval0];
	} // callseq 12
	st.local.v2.u32 	[%rd285], {%r2119, %r539};
	st.local.u32 	[%rd285+8], %r541;
	mov.u64 	%rd1156, $str$11;
	cvta.global.u64 	%rd1157, %rd1156;
	{ // callseq 13, 0
	.param .b64 param0;
	st.param.b64 	[param0], %rd1157;
	.param .b64 param1;
	st.param.b64 	[param1], %rd1153;
	.param .b32 retval0;
	call.uni (retval0), 
	vprintf, 
	(
	param0, 
	param1
	);
	ld.param.b32 	%r2124, [retval0];
	} // callseq 13
	mov.u64 	%rd1158, $str$12;
	cvta.global.u64 	%rd1159, %rd1158;
	{ // callseq 14, 0
	.param .b64 param0;
	st.param.b64 	[param0], %rd1159;
	.param .b64 param1;
	st.param.b64 	[param1], 0;
	.param .b32 retval0;
	call.uni (retval0), 
	vprintf, 
	(
	param0, 
	param1
	);
	ld.param.b32 	%r2126, [retval0];
	} // callseq 14
	ld.global.f32 	%f2696, [%rd402];
	abs.f32 	%f2301, %f2696;
	setp.num.f32 	%p1326, %f2301, %f2301;
	@%p1326 bra 	$L__BB0_1125;
	mov.b32 	%r2128, 0;
	st.local.u32 	[%rd285], %r2128;
	mov.u64 	%rd1160, $str$13;
	cvta.global.u64 	%rd1161, %rd1160;
	{ // callseq 15, 0
	.param .b64 param0;
	st.param.b64 	[param0], %rd1161;
	.param .b64 param1;
	st.param.b64 	[param1], %rd1153;
	.param .b32 retval0;
	call.uni (retval0), 
	vprintf, 
	(
	param0, 
	param1
	);
	ld.param.b32 	%r2129, [retval0];
	} // callseq 15
	ld.global.f32 	%f2696, [%rd402];
$L__BB0_1125:
	cvt.f64.f32 	%fd1, %f2696;
	st.local.f64 	[%rd285], %fd1;
	mov.u64 	%rd1163, $str$14;
	cvta.global.u64 	%rd1164, %rd1163;
	{ // callseq 16, 0
	.param .b64 param0;
	st.param.b64 	[param0], %rd1164;
	.param .b64 param1;
	st.param.b64 	[param1], %rd1153;
	.param .b32 retval0;
	call.uni (retval0), 
	vprintf, 
	(
	param0, 
	param1
	);
	ld.param.b32 	%r2131, [retval0];
	} // callseq 16
	ld.global.f32 	%f2697, [%rd402+4];
	abs.f32 	%f2302, %f2697;
	setp.num.f32 	%p1327, %f2302, %f2302;
	@%p1327 bra 	$L__BB0_1127;
	mov.b32 	%r2133, 1;
	st.local.u32 	[%rd285], %r2133;
	mov.u64 	%rd1166, $str$13;
	cvta.global.u64 	%rd1167, %rd1166;
	{ // callseq 17, 0
	.param .b64 param0;
	st.param.b64 	[param0], %rd1167;
	.param .b64 param1;
	st.param.b64 	[param1], %rd1153;
	.param .b32 retval0;
	call.uni (retval0), 
	vprintf, 
	(
	param0, 
	param1
	);
	ld.param.b32 	%r2134, [retval0];
	} // callseq 17
	ld.global.f32 	%f2697, [%rd402+4];
$L__BB0_1127:
	cvt.f64.f32 	%fd2, %f2697;
	st.local.f64 	[%rd285], %fd2;
	cvta.global.u64 	%rd1170, %rd1163;
	{ // callseq 18, 0
	.param .b64 param0;
	st.param.b64 	[param0], %rd1170;
	.param .b64 param1;
	st.param.b64 	[param1], %rd1153;
	.param .b32 retval0;
	call.uni (retval0), 
	vprintf, 
	(
	param0, 
	param1
	);
	ld.param.b32 	%r2136, [retval0];
	} // callseq 18
	ld.global.f32 	%f2698, [%rd402+8];
	abs.f32 	%f2303, %f2698;
	setp.num.f32 	%p1328, %f2303, %f2303;
	@%p1328 bra 	$L__BB0_1129;
	mov.b32 	%r2138, 2;
	st.local.u32 	[%rd285], %r2138;
	mov.u64 	%rd1172, $str$13;
	cvta.global.u64 	%rd1173, %rd1172;
	{ // callseq 19, 0
	.param .b64 param0;
	st.param.b64 	[param0], %rd1173;
	.param .b64 param1;
	st.param.b64 	[param1], %rd1153;
	.param .b32 retval0;
	call.uni (retval0), 
	vprintf, 
	(
	param0, 
	param1
	);
	ld.param.b32 	%r2139, [retval0];
	} // callseq 19
	ld.global.f32 	%f2698, [%rd402+8];
$L__BB0_1129:
	cvt.f64.f32 	%fd3, %f2698;
	st.local.f64 	[%rd285], %fd3;
	cvta.global.u64 	%rd1176, %rd1163;
	{ // callseq 20, 0
	.param .b64 param0;
	st.param.b64 	[param0], %rd1176;
	.param .b64 param1;
	st.param.b64 	[param1], %rd1153;
	.param .b32 retval0;
	call.uni (retval0), 
	vprintf, 
	(
	param0, 
	param1
	);
	ld.param.b32 	%r2141, [retval0];
	} // callseq 20
	ld.global.f32 	%f2699, [%rd402+12];
	abs.f32 	%f2304, %f2699;
	setp.num.f32 	%p1329, %f2304, %f2304;
	@%p1329 bra 	$L__BB0_1131;
	mov.b32 	%r2143, 3;
	st.local.u32 	[%rd285], %r2143;
	mov.u64 	%rd1178, $str$13;
	cvta.global.u64 	%rd1179, %rd1178;
	{ // callseq 21, 0
	.param .b64 param0;
	st.param.b64 	[param0], %rd1179;
	.param .b64 param1;
	st.param.b64 	[param1], %rd1153;
	.param .b32 retval0;
	call.uni (retval0), 
	vprintf, 
	(
	param0, 
	param1
	);
	ld.param.b32 	%r2144, [retval0];
	} // callseq 21
	ld.global.f32 	%f2699, [%rd402+12];
$L__BB0_1131:
	cvt.f64.f32 	%fd4, %f2699;
	st.local.f64 	[%rd285], %fd4;
	cvta.global.u64 	%rd1182, %rd1163;
	{ // callseq 22, 0
	.param .b64 param0;
	st.param.b64 	[param0], %rd1182;
	.param .b64 param1;
	st.param.b64 	[param1], %rd1153;
	.param .b32 retval0;
	call.uni (retval0), 
	vprintf, 
	(
	param0, 
	param1
	);
	ld.param.b32 	%r2146, [retval0];
	} // callseq 22
	ld.global.f32 	%f2700, [%rd402+16];
	abs.f32 	%f2305, %f2700;
	setp.num.f32 	%p1330, %f2305, %f2305;
	@%p1330 bra 	$L__BB0_1133;
	mov.b32 	%r2148, 4;
	st.local.u32 	[%rd285], %r2148;
	mov.u64 	%rd1184, $str$13;
	cvta.global.u64 	%rd1185, %rd1184;
	{ // callseq 23, 0
	.param .b64 param0;
	st.param.b64 	[param0], %rd1185;
	.param .b64 param1;
	st.param.b64 	[param1], %rd1153;
	.param .b32 retval0;
	call.uni (retval0), 
	vprintf, 
	(
	param0, 
	param1
	);
	ld.param.b32 	%r2149, [retval0];
	} // callseq 23
	ld.global.f32 	%f2700, [%rd402+16];
$L__BB0_1133:
	cvt.f64.f32 	%fd5, %f2700;
	st.local.f64 	[%rd285], %fd5;
	cvta.global.u64 	%rd1188, %rd1163;
	{ // callseq 24, 0
	.param .b64 param0;
	st.param.b64 	[param0], %rd1188;
	.param .b64 param1;
	st.param.b64 	[param1], %rd1153;
	.param .b32 retval0;
	call.uni (retval0), 
	vprintf, 
	(
	param0, 
	param1
	);
	ld.param.b32 	%r2151, [retval0];
	} // callseq 24
	ld.global.f32 	%f2701, [%rd402+20];
	abs.f32 	%f2306, %f2701;
	setp.num.f32 	%p1331, %f2306, %f2306;
	@%p1331 bra 	$L__BB0_1135;
	mov.b32 	%r2153, 5;
	st.local.u32 	[%rd285], %r2153;
	mov.u64 	%rd1190, $str$13;
	cvta.global.u64 	%rd1191, %rd1190;
	{ // callseq 25, 0
	.param .b64 param0;
	st.param.b64 	[param0], %rd1191;
	.param .b64 param1;
	st.param.b64 	[param1], %rd1153;
	.param .b32 retval0;
	call.uni (retval0), 
	vprintf, 
	(
	param0, 
	param1
	);
	ld.param.b32 	%r2154, [retval0];
	} // callseq 25
	ld.global.f32 	%f2701, [%rd402+20];
$L__BB0_1135:
	cvt.f64.f32 	%fd6, %f2701;
	st.local.f64 	[%rd285], %fd6;
	cvta.global.u64 	%rd1194, %rd1163;
	{ // callseq 26, 0
	.param .b64 param0;
	st.param.b64 	[param0], %rd1194;
	.param .b64 param1;
	st.param.b64 	[param1], %rd1153;
	.param .b32 retval0;
	call.uni (retval0), 
	vprintf, 
	(
	param0, 
	param1
	);
	ld.param.b32 	%r2156, [retval0];
	} // callseq 26
	ld.global.f32 	%f2702, [%rd402+24];
	abs.f32 	%f2307, %f2702;
	setp.num.f32 	%p1332, %f2307, %f2307;
	@%p1332 bra 	$L__BB0_1137;
	mov.b32 	%r2158, 6;
	st.local.u32 	[%rd285], %r2158;
	mov.u64 	%rd1196, $str$13;
	cvta.global.u64 	%rd1197, %rd1196;
	{ // callseq 27, 0
	.param .b64 param0;
	st.param.b64 	[param0], %rd1197;
	.param .b64 param1;
	st.param.b64 	[param1], %rd1153;
	.param .b32 retval0;
	call.uni (retval0), 
	vprintf, 
	(
	param0, 
	param1
	);
	ld.param.b32 	%r2159, [retval0];
	} // callseq 27
	ld.global.f32 	%f2702, [%rd402+24];
$L__BB0_1137:
	cvt.f64.f32 	%fd7, %f2702;
	st.local.f64 	[%rd285], %fd7;
	cvta.global.u64 	%rd1200, %rd1163;
	{ // callseq 28, 0
	.param .b64 param0;
	st.param.b64 	[param0], %rd1200;
	.param .b64 param1;
	st.param.b64 	[param1], %rd1153;
	.param .b32 retval0;
	call.uni (retval0), 
	vprintf, 
	(
	param0, 
	param1
	);
	ld.param.b32 	%r2161, [retval0];
	} // callseq 28
	ld.global.f32 	%f2703, [%rd402+28];
	abs.f32 	%f2308, %f2703;
	setp.num.f32 	%p1333, %f2308, %f2308;
	@%p1333 bra 	$L__BB0_1139;
	mov.b32 	%r2163, 7;
	st.local.u32 	[%rd285], %r2163;
	mov.u64 	%rd1202, $str$13;
	cvta.global.u64 	%rd1203, %rd1202;
	{ // callseq 29, 0
	.param .b64 param0;
	st.param.b64 	[param0], %rd1203;
	.param .b64 param1;
	st.param.b64 	[param1], %rd1153;
	.param .b32 retval0;
	call.uni (retval0), 
	vprintf, 
	(
	param0, 
	param1
	);
	ld.param.b32 	%r2164, [retval0];
	} // callseq 29
	ld.global.f32 	%f2703, [%rd402+28];
$L__BB0_1139:
	cvt.f64.f32 	%fd8, %f2703;
	st.local.f64 	[%rd285], %fd8;
	cvta.global.u64 	%rd1206, %rd1163;
	{ // callseq 30, 0
	.param .b64 param0;
	st.param.b64 	[param0], %rd1206;
	.param .b64 param1;
	st.param.b64 	[param1], %rd1153;
	.param .b32 retval0;
	call.uni (retval0), 
	vprintf, 
	(
	param0, 
	param1
	);
	ld.param.b32 	%r2166, [retval0];
	} // callseq 30
	ld.global.f32 	%f2704, [%rd402+32];
	abs.f32 	%f2309, %f2704;
	setp.num.f32 	%p1334, %f2309, %f2309;
	@%p1334 bra 	$L__BB0_1141;
	mov.b32 	%r2168, 8;
	st.local.u32 	[%rd285], %r2168;
	mov.u64 	%rd1208, $str$13;
	cvta.global.u64 	%rd1209, %rd1208;
	{ // callseq 31, 0
	.param .b64 param0;
	st.param.b64 	[param0], %rd1209;
	.param .b64 param1;
	st.param.b64 	[param1], %rd1153;
	.param .b32 retval0;
	call.uni (retval0), 
	vprintf, 
	(
	param0, 
	param1
	);
	ld.param.b32 	%r2169, [retval0];
	} // callseq 31
	ld.global.f32 	%f2704, [%rd402+32];
$L__BB0_1141:
	cvt.f64.f32 	%fd9, %f2704;
	st.local.f64 	[%rd285], %fd9;
	cvta.global.u64 	%rd1212, %rd1163;
	{ // callseq 32, 0
	.param .b64 param0;
	st.param.b64 	[param0], %rd1212;
	.param .b64 param1;
	st.param.b64 	[param1], %rd1153;
	.param .b32 retval0;
	call.uni (retval0), 
	vprintf, 
	(
	param0, 
	param1
	);
	ld.param.b32 	%r2171, [retval0];
	} // callseq 32
	ld.global.f32 	%f2705, [%rd402+36];
	abs.f32 	%f2310, %f2705;
	setp.num.f32 	%p1335, %f2310, %f2310;
	@%p1335 bra 	$L__BB0_1143;
	mov.b32 	%r2173, 9;
	st.local.u32 	[%rd285], %r2173;
	mov.u64 	%rd1214, $str$13;
	cvta.global.u64 	%rd1215, %rd1214;
	{ // callseq 33, 0
	.param .b64 param0;
	st.param.b64 	[param0], %rd1215;
	.param .b64 param1;
	st.param.b64 	[param1], %rd1153;
	.param .b32 retval0;
	call.uni (retval0), 
	vprintf, 
	(
	param0, 
	param1
	);
	ld.param.b32 	%r2174, [retval0];
	} // callseq 33
	ld.global.f32 	%f2705, [%rd402+36];
$L__BB0_1143:
	cvt.f64.f32 	%fd10, %f2705;
	st.local.f64 	[%rd285], %fd10;
	cvta.global.u64 	%rd1218, %rd1163;
	{ // callseq 34, 0
	.param .b64 param0;
	st.param.b64 	[param0], %rd1218;
	.param .b64 param1;
	st.param.b64 	[param1], %rd1153;
	.param .b32 retval0;
	call.uni (retval0), 
	vprintf, 
	(
	param0, 
	param1
	);
	ld.param.b32 	%r2176, [retval0];
	} // callseq 34
	mov.u64 	%rd1220, $str$15;
	cvta.global.u64 	%rd1221, %rd1220;
	{ // callseq 35, 0
	.param .b64 param0;
	st.param.b64 	[param0], %rd1221;
	.param .b64 param1;
	st.param.b64 	[param1], 0;
	.param .b32 retval0;
	call.uni (retval0), 
	vprintf, 
	(
	param0, 
	param1
	);
	ld.param.b32 	%r2178, [retval0];
	} // callseq 35
$L__BB0_1144:
	mov.u64 	%rd1222, $str$16;
	cvta.global.u64 	%rd1223, %rd1222;
	{ // callseq 36, 0
	.param .b64 param0;
	st.param.b64 	[param0], %rd1223;
	.param .b64 param1;
	st.param.b64 	[param1], 0;
	.param .b32 retval0;
	call.uni (retval0), 
	vprintf, 
	(
	param0, 
	param1
	);
	ld.param.b32 	%r2180, [retval0];
	} // callseq 36
	ret;

}


// ===== COMPILED SASS (sm_100) =====

	.target	sm_100

	.elftype	@"ET_EXEC"


//--------------------- .note.nv.tkinfo           --------------------------
	.section	.note.nv.tkinfo,"",@"SHT_NOTE"
	.sectionflags	@"SHF_NOTE_NV_TKINFO"
	.tkinfo
        /*0018*/ 	.word	0x00000002
        /*0030*/ 	.string	""
        /*0030*/ 	.string	"ptxas"
        /*0030*/ 	.string	"Cuda compilation tools, release 13.0, V13.0.88"
        /*0030*/ 	.string	"Build cuda_13.0.r13.0/compiler.36424714_0"
        /*0030*/ 	.string	"-arch sm_100 -m 64 "



//--------------------- .note.nv.cuinfo           --------------------------
	.section	.note.nv.cuinfo,"",@"SHT_NOTE"
	.sectionflags	@"SHF_NOTE_NV_CUINFO"
        /*0018*/ 	.short	0x0002
        /*001a*/ 	.short	0x0064
        /*001c*/ 	.short	0x0082
	.zero		2


//--------------------- .nv.info                  --------------------------
	.section	.nv.info,"",@"SHT_CUDA_INFO"
	.align	4


	//----- nvinfo : EIATTR_REGCOUNT
	.align		4
        /*0000*/ 	.byte	0x04, 0x2f
        /*0002*/ 	.short	(.L_18 - .L_17)
	.align		4
.L_17:
        /*0004*/ 	.word	index@(_Z14full_inferencePfS_PKfS1_S1_S1_S1_S1_iiiiS_S_S_S_S_S_S_)
        /*0008*/ 	.word	0x00000076


	//----- nvinfo : EIATTR_FRAME_SIZE
	.align		4
.L_18:
        /*000c*/ 	.byte	0x04, 0x11
        /*000e*/ 	.short	(.L_20 - .L_19)
	.align		4
.L_19:
        /*0010*/ 	.word	index@($__internal_1_$__cuda_sm3x_div_rn_noftz_f32_slowpath)
        /*0014*/ 	.word	0x00000010


	//----- nvinfo : EIATTR_FRAME_SIZE
	.align		4
.L_20:
        /*0018*/ 	.byte	0x04, 0x11
        /*001a*/ 	.short	(.L_22 - .L_21)
	.align		4
.L_21:
        /*001c*/ 	.word	index@($__internal_0_$__cuda_sm20_sqrt_rn_f32_slowpath)
        /*0020*/ 	.word	0x00000010


	//----- nvinfo : EIATTR_FRAME_SIZE
	.align		4
.L_22:
        /*0024*/ 	.byte	0x04, 0x11
        /*0026*/ 	.short	(.L_24 - .L_23)
	.align		4
.L_23:
        /*0028*/ 	.word	index@(_Z14full_inferencePfS_PKfS1_S1_S1_S1_S1_iiiiS_S_S_S_S_S_S_)
        /*002c*/ 	.word	0x00000010


	//----- nvinfo : EIATTR_MIN_STACK_SIZE
	.align		4
.L_24:
        /*0030*/ 	.byte	0x04, 0x12
        /*0032*/ 	.short	(.L_26 - .L_25)
	.align		4
.L_25:
        /*0034*/ 	.word	index@(_Z14full_inferencePfS_PKfS1_S1_S1_S1_S1_iiiiS_S_S_S_S_S_S_)
        /*0038*/ 	.word	0x00000010
.L_26:


//--------------------- .nv.compat                --------------------------
	.section	.nv.compat,"",@"SHT_CUDA_COMPAT_INFO"
	.align	4
        /*0000*/ 	.byte	0x02, 0x09, 0x00, 0x00, 0x02, 0x02, 0x01, 0x00, 0x02, 0x05, 0x05, 0x00, 0x03, 0x07, 0x01, 0x01
        /*0010*/ 	.byte	0x02, 0x03, 0x00, 0x00, 0x02, 0x06, 0x01, 0x00, 0x04, 0x0b, 0x08, 0x00, 0x01, 0x00, 0x00, 0x00
        /*0020*/ 	.byte	0x00, 0x00, 0x00, 0x00


//--------------------- .nv.info._Z14full_inferencePfS_PKfS1_S1_S1_S1_S1_iiiiS_S_S_S_S_S_S_ --------------------------
	.section	.nv.info._Z14full_inferencePfS_PKfS1_S1_S1_S1_S1_iiiiS_S_S_S_S_S_S_,"",@"SHT_CUDA_INFO"
	.sectionflags	@""
	.align	4


	//----- nvinfo : EIATTR_CUDA_API_VERSION
	.align		4
        /*0000*/ 	.byte	0x04, 0x37
        /*0002*/ 	.short	(.L_28 - .L_27)
.L_27:
        /*0004*/ 	.word	0x00000082


	//----- nvinfo : EIATTR_KPARAM_INFO
	.align		4
.L_28:
        /*0008*/ 	.byte	0x04, 0x17
        /*000a*/ 	.short	(.L_30 - .L_29)
.L_29:
        /*000c*/ 	.word	0x00000000
        /*0010*/ 	.short	0x0012
        /*0012*/ 	.short	0x0080
        /*0014*/ 	.byte	0x00, 0xf5, 0x21, 0x00


	//----- nvinfo : EIATTR_KPARAM_INFO
	.align		4
.L_30:
        /*0018*/ 	.byte	0x04, 0x17
        /*001a*/ 	.short	(.L_32 - .L_31)
.L_31:
        /*001c*/ 	.word	0x00000000
        /*0020*/ 	.short	0x0011
        /*0022*/ 	.short	0x0078
        /*0024*/ 	.byte	0x00, 0xf5, 0x21, 0x00


	//----- nvinfo : EIATTR_KPARAM_INFO
	.align		4
.L_32:
        /*0028*/ 	.byte	0x04, 0x17
        /*002a*/ 	.short	(.L_34 - .L_33)
.L_33:
        /*002c*/ 	.word	0x00000000
        /*0030*/ 	.short	0x0010
        /*0032*/ 	.short	0x0070
        /*0034*/ 	.byte	0x00, 0xf5, 0x21, 0x00


	//----- nvinfo : EIATTR_KPARAM_INFO
	.align		4
.L_34:
        /*0038*/ 	.byte	0x04, 0x17
        /*003a*/ 	.short	(.L_36 - .L_35)
.L_35:
        /*003c*/ 	.word	0x00000000
        /*0040*/ 	.short	0x000f
        /*0042*/ 	.short	0x0068
        /*0044*/ 	.byte	0x00, 0xf5, 0x21, 0x00


	//----- nvinfo : EIATTR_KPARAM_INFO
	.align		4
.L_36:
        /*0048*/ 	.byte	0x04, 0x17
        /*004a*/ 	.short	(.L_38 - .L_37)
.L_37:
        /*004c*/ 	.word	0x00000000
        /*0050*/ 	.short	0x000e
        /*0052*/ 	.short	0x0060
        /*0054*/ 	.byte	0x00, 0xf5, 0x21, 0x00


	//----- nvinfo : EIATTR_KPARAM_INFO
	.align		4
.L_38:
        /*0058*/ 	.byte	0x04, 0x17
        /*005a*/ 	.short	(.L_40 - .L_39)
.L_39:
        /*005c*/ 	.word	0x00000000
        /*0060*/ 	.short	0x000d
        /*0062*/ 	.short	0x0058
        /*0064*/ 	.byte	0x00, 0xf5, 0x21, 0x00


	//----- nvinfo : EIATTR_KPARAM_INFO
	.align		4
.L_40:
        /*0068*/ 	.byte	0x04, 0x17
        /*006a*/ 	.short	(.L_42 - .L_41)
.L_41:
        /*006c*/ 	.word	0x00000000
        /*0070*/ 	.short	0x000c
        /*0072*/ 	.short	0x0050
        /*0074*/ 	.byte	0x00, 0xf5, 0x21, 0x00


	//----- nvinfo : EIATTR_KPARAM_INFO
	.align		4
.L_42:
        /*0078*/ 	.byte	0x04, 0x17
        /*007a*/ 	.short	(.L_44 - .L_43)
.L_43:
        /*007c*/ 	.word	0x00000000
        /*0080*/ 	.short	0x000b
        /*0082*/ 	.short	0x004c
        /*0084*/ 	.byte	0x00, 0xf0, 0x11, 0x00


	//----- nvinfo : EIATTR_KPARAM_INFO
	.align		4
.L_44:
        /*0088*/ 	.byte	0x04, 0x17
        /*008a*/ 	.short	(.L_46 - .L_45)
.L_45:
        /*008c*/ 	.word	0x00000000
        /*0090*/ 	.short	0x000a
        /*0092*/ 	.short	0x0048
        /*0094*/ 	.byte	0x00, 0xf0, 0x11, 0x00


	//----- nvinfo : EIATTR_KPARAM_INFO
	.align		4
.L_46:
        /*0098*/ 	.byte	0x04, 0x17
        /*009a*/ 	.short	(.L_48 - .L_47)
.L_47:
        /*009c*/ 	.word	0x00000000
        /*00a0*/ 	.short	0x0009
        /*00a2*/ 	.short	0x0044
        /*00a4*/ 	.byte	0x00, 0xf0, 0x11, 0x00


	//----- nvinfo : EIATTR_KPARAM_INFO
	.align		4
.L_48:
        /*00a8*/ 	.byte	0x04, 0x17
        /*00aa*/ 	.short	(.L_50 - .L_49)
.L_49:
        /*00ac*/ 	.word	0x00000000
        /*00b0*/ 	.short	0x0008
        /*00b2*/ 	.short	0x0040
        /*00b4*/ 	.byte	0x00, 0xf0, 0x11, 0x00


	//----- nvinfo : EIATTR_KPARAM_INFO
	.align		4
.L_50:
        /*00b8*/ 	.byte	0x04, 0x17
        /*00ba*/ 	.short	(.L_52 - .L_51)
.L_51:
        /*00bc*/ 	.word	0x00000000
        /*00c0*/ 	.short	0x0007
        /*00c2*/ 	.short	0x0038
        /*00c4*/ 	.byte	0x00, 0xf5, 0x21, 0x00


	//----- nvinfo : EIATTR_KPARAM_INFO
	.align		4
.L_52:
        /*00c8*/ 	.byte	0x04, 0x17
        /*00ca*/ 	.short	(.L_54 - .L_53)
.L_53:
        /*00cc*/ 	.word	0x00000000
        /*00d0*/ 	.short	0x0006
        /*00d2*/ 	.short	0x0030
        /*00d4*/ 	.byte	0x00, 0xf5, 0x21, 0x00


	//----- nvinfo : EIATTR_KPARAM_INFO
	.align		4
.L_54:
        /*00d8*/ 	.byte	0x04, 0x17
        /*00da*/ 	.short	(.L_56 - .L_55)
.L_55:
        /*00dc*/ 	.word	0x00000000
        /*00e0*/ 	.short	0x0005
        /*00e2*/ 	.short	0x0028
        /*00e4*/ 	.byte	0x00, 0xf5, 0x21, 0x00


	//----- nvinfo : EIATTR_KPARAM_INFO
	.align		4
.L_56:
        /*00e8*/ 	.byte	0x04, 0x17
        /*00ea*/ 	.short	(.L_58 - .L_57)
.L_57:
        /*00ec*/ 	.word	0x00000000
        /*00f0*/ 	.short	0x0004
        /*00f2*/ 	.short	0x0020
        /*00f4*/ 	.byte	0x00, 0xf5, 0x21, 0x00


	//----- nvinfo : EIATTR_KPARAM_INFO
	.align		4
.L_58:
        /*00f8*/ 	.byte	0x04, 0x17
        /*00fa*/ 	.short	(.L_60 - .L_59)
.L_59:
        /*00fc*/ 	.word	0x00000000
        /*0100*/ 	.short	0x0003
        /*0102*/ 	.short	0x0018
        /*0104*/ 	.byte	0x00, 0xf5, 0x21, 0x00


	//----- nvinfo : EIATTR_KPARAM_INFO
	.align		4
.L_60:
        /*0108*/ 	.byte	0x04, 0x17
        /*010a*/ 	.short	(.L_62 - .L_61)
.L_61:
        /*010c*/ 	.word	0x00000000
        /*0110*/ 	.short	0x0002
        /*0112*/ 	.short	0x0010
        /*0114*/ 	.byte	0x00, 0xf5, 0x21, 0x00


	//----- nvinfo : EIATTR_KPARAM_INFO
	.align		4
.L_62:
        /*0118*/ 	.byte	0x04, 0x17
        /*011a*/ 	.short	(.L_64 - .L_63)
.L_63:
        /*011c*/ 	.word	0x00000000
        /*0120*/ 	.short	0x0001
        /*0122*/ 	.short	0x0008
        /*0124*/ 	.byte	0x00, 0xf5, 0x21, 0x00


	//----- nvinfo : EIATTR_KPARAM_INFO
	.align		4
.L_64:
        /*0128*/ 	.byte	0x04, 0x17
        /*012a*/ 	.short	(.L_66 - .L_65)
.L_65:
        /*012c*/ 	.word	0x00000000
        /*0130*/ 	.short	0x0000
        /*0132*/ 	.short	0x0000
        /*0134*/ 	.byte	0x00, 0xf5, 0x21, 0x00


	//----- nvinfo : EIATTR_SPARSE_MMA_MASK
	.align		4
.L_66:
        /*0138*/ 	.byte	0x03, 0x50
        /*013a*/ 	.short	0x0000


	//----- nvinfo : EIATTR_MAXREG_COUNT
	.align		4
        /*013c*/ 	.byte	0x03, 0x1b
        /*013e*/ 	.short	0x00ff


	//----- nvinfo : EIATTR_NUM_BARRIERS
	.align		4
        /*0140*/ 	.byte	0x02, 0x4c
        /*0142*/ 	.byte	0x01
	.zero		1


	//----- nvinfo : EIATTR_EXTERNS
	.align		4
        /*0144*/ 	.byte	0x04, 0x0f
        /*0146*/ 	.short	(.L_68 - .L_67)


	//   ....[0]....
	.align		4
.L_67:
        /*0148*/ 	.word	index@(vprintf)


	//----- nvinfo : EIATTR_MERCURY_ISA_VERSION
	.align		4
.L_68:
        /*014c*/ 	.byte	0x03, 0x5f
        /*014e*/ 	.short	0x0101


	//----- nvinfo : EIATTR_VRC_CTA_INIT_COUNT
	.align		4
        /*0150*/ 	.byte	0x02, 0x4a
	.zero		1
	.zero		1


	//----- nvinfo : EIATTR_SYSCALL_OFFSETS
	.align		4
        /*0154*/ 	.byte	0x04, 0x46
        /*0156*/ 	.short	(.L_70 - .L_69)


	//   ....[0]....
.L_69:
        /*0158*/ 	.word	0x00001420


	//   ....[1]....
        /*015c*/ 	.word	0x00002940


	//   ....[2]....
        /*0160*/ 	.word	0x00009ba0


	//   ....[3]....
        /*0164*/ 	.word	0x0000b230


	//   ....[4]....
        /*0168*/ 	.word	0x00011f10


	//   ....[5]....
        /*016c*/ 	.word	0x000133c0


	//   ....[6]....
        /*0170*/ 	.word	0x00019d50


	//   ....[7]....
        /*0174*/ 	.word	0x0001b340


	//   ....[8]....
        /*0178*/ 	.word	0x00021ad0


	//   ....[9]....
        /*017c*/ 	.word	0x00022f20


	//   ....[10]....
        /*0180*/ 	.word	0x00029630


	//   ....[11]....
        /*0184*/ 	.word	0x000302a0


	//   ....[12]....
        /*0188*/ 	.word	0x00030310


	//   ....[13]....
        /*018c*/ 	.word	0x000303c0


	//   ....[14]....
        /*0190*/ 	.word	0x00030430


	//   ....[15]....
        /*0194*/ 	.word	0x00030500


	//   ....[16]....
        /*0198*/ 	.word	0x000305d0


	//   ....[17]....
        /*019c*/ 	.word	0x000306b0


	//   ....[18]....
        /*01a0*/ 	.word	0x00030780


	//   ....[19]....
        /*01a4*/ 	.word	0x00030860


	//   ....[20]....
        /*01a8*/ 	.word	0x00030930


	//   ....[21]....
        /*01ac*/ 	.word	0x00030a10


	//   ....[22]....
        /*01b0*/ 	.word	0x00030ae0


	//   ....[23]....
        /*01b4*/ 	.word	0x00030bc0


	//   ....[24]....
        /*01b8*/ 	.word	0x00030c90


	//   ....[25]....
        /*01bc*/ 	.word	0x00030d70


	//   ....[26]....
        /*01c0*/ 	.word	0x00030e40


	//   ....[27]....
        /*01c4*/ 	.word	0x00030f20


	//   ....[28]....
        /*01c8*/ 	.word	0x00030ff0


	//   ....[29]....
        /*01cc*/ 	.word	0x000310d0


	//   ....[30]....
        /*01d0*/ 	.word	0x000311a0


	//   ....[31]....
        /*01d4*/ 	.word	0x00031280


	//   ....[32]....
        /*01d8*/ 	.word	0x00031350


	//   ....[33]....
        /*01dc*/ 	.word	0x00031430


	//   ....[34]....
        /*01e0*/ 	.word	0x00031500


	//   ....[35]....
        /*01e4*/ 	.word	0x00031570


	//   ....[36]....
        /*01e8*/ 	.word	0x00031600


	//----- nvinfo : EIATTR_EXIT_INSTR_OFFSETS
	.align		4
.L_70:
        /*01ec*/ 	.byte	0x04, 0x1c
        /*01ee*/ 	.short	(.L_72 - .L_71)


	//   ....[0]....
.L_71:
        /*01f0*/ 	.word	0x00031610


	//----- nvinfo : EIATTR_CRS_STACK_SIZE
	.align		4
.L_72:
        /*01f4*/ 	.byte	0x04, 0x1e
        /*01f6*/ 	.short	(.L_74 - .L_73)
.L_73:
        /*01f8*/ 	.word	0x00000000


	//----- nvinfo : EIATTR_CBANK_PARAM_SIZE
	.align		4
.L_74:
        /*01fc*/ 	.byte	0x03, 0x19
        /*01fe*/ 	.short	0x0088


	//----- nvinfo : EIATTR_PARAM_CBANK
	.align		4
        /*0200*/ 	.byte	0x04, 0x0a
        /*0202*/ 	.short	(.L_76 - .L_75)
	.align		4
.L_75:
        /*0204*/ 	.word	index@(.nv.constant0._Z14full_inferencePfS_PKfS1_S1_S1_S1_S1_iiiiS_S_S_S_S_S_S_)
        /*0208*/ 	.short	0x0380
        /*020a*/ 	.short	0x0088


	//----- nvinfo : EIATTR_SW_WAR
	.align		4
.L_76:
        /*020c*/ 	.byte	0x04, 0x36
        /*020e*/ 	.short	(.L_78 - .L_77)
.L_77:
        /*0210*/ 	.word	0x00000008
.L_78:


//--------------------- .nv.callgraph             --------------------------
	.section	.nv.callgraph,"",@"SHT_CUDA_CALLGRAPH"
	.align	4
	.sectionentsize	8
	.align		4
        /*0000*/ 	.word	0x00000000
	.align		4
        /*0004*/ 	.word	0xffffffff
	.align		4
        /*0008*/ 	.word	index@(_Z14full_inferencePfS_PKfS1_S1_S1_S1_S1_iiiiS_S_S_S_S_S_S_)
	.align		4
        /*000c*/ 	.word	index@(vprintf)
	.align		4
        /*0010*/ 	.word	0x00000000
	.align		4
        /*0014*/ 	.word	0xfffffffe
	.align		4
        /*0018*/ 	.word	0x00000000
	.align		4
        /*001c*/ 	.word	0xfffffffd
	.align		4
        /*0020*/ 	.word	0x00000000
	.align		4
        /*0024*/ 	.word	0xfffffffc


//--------------------- .nv.constant4             --------------------------
	.section	.nv.constant4,"a",@progbits
	.align	8
	.align		8
.nv.constant4:
        /*0000*/ 	.dword	vprintf
	.align		8
        /*0008*/ 	.dword	$str
	.align		8
        /*0010*/ 	.dword	$str$1
	.align		8
        /*0018*/ 	.dword	$str$2
	.align		8
        /*0020*/ 	.dword	$str$3
	.align		8
        /*0028*/ 	.dword	$str$4
	.align		8
        /*0030*/ 	.dword	$str$5
	.align		8
        /*0038*/ 	.dword	$str$6
	.align		8
        /*0040*/ 	.dword	$str$7
	.align		8
        /*0048*/ 	.dword	$str$8
	.align		8
        /*0050*/ 	.dword	$str$9
	.align		8
        /*0058*/ 	.dword	$str$10
	.align		8
        /*0060*/ 	.dword	$str$11
	.align		8
        /*0068*/ 	.dword	$str$12
	.align		8
        /*0070*/ 	.dword	$str$13
	.align		8
        /*0078*/ 	.dword	$str$14
	.align		8
        /*0080*/ 	.dword	$str$15
	.align		8
        /*0088*/ 	.dword	$str$16


//--------------------- .text._Z14full_inferencePfS_PKfS1_S1_S1_S1_S1_iiiiS_S_S_S_S_S_S_ --------------------------
	.section	.text._Z14full_inferencePfS_PKfS1_S1_S1_S1_S1_iiiiS_S_S_S_S_S_S_,"ax",@progbits
	.align	128
        .global         _Z14full_inferencePfS_PKfS1_S1_S1_S1_S1_iiiiS_S_S_S_S_S_S_
        .type           _Z14full_inferencePfS_PKfS1_S1_S1_S1_S1_iiiiS_S_S_S_S_S_S_,@function
        .size           _Z14full_inferencePfS_PKfS1_S1_S1_S1_S1_iiiiS_S_S_S_S_S_S_,(.L_x_712 - _Z14full_inferencePfS_PKfS1_S1_S1_S1_S1_iiiiS_S_S_S_S_S_S_)
        .other          _Z14full_inferencePfS_PKfS1_S1_S1_S1_S1_iiiiS_S_S_S_S_S_S_,@"STO_CUDA_ENTRY STV_DEFAULT"
_Z14full_inferencePfS_PKfS1_S1_S1_S1_S1_iiiiS_S_S_S_S_S_S_:
.text._Z14full_inferencePfS_PKfS1_S1_S1_S1_S1_iiiiS_S_S_S_S_S_S_:
[----:B------:R-:W0:Y:S08]  /*0000*/  LDC R1, c[0x0][0x37c] ;  /* 0x0000df00ff017b82 */ /* 0x000e300000000800 */
[----:B------:R-:W1:Y:S01]  /*0010*/  LDC.64 R26, c[0x0][0x3c0] ;  /* 0x0000f000ff1a7b82 */ /* 0x000e620000000a00 */
[----:B------:R-:W2:Y:S01]  /*0020*/  LDCU UR8, c[0x0][0x3c8] ;  /* 0x00007900ff0877ac */ /* 0x000ea20008000800 */
[----:B------:R-:W3:Y:S01]  /*0030*/  S2R R2, SR_TID.X ;  /* 0x0000000000027919 */ /* 0x000ee20000002100 */
[----:B0-----:R-:W-:Y:S01]  /*0040*/  VIADD R1, R1, 0xfffffff0 ;  /* 0xfffffff001017836 */ /* 0x001fe20000000000 */
[----:B------:R-:W-:Y:S01]  /*0050*/  BSSY.RECONVERGENT B0, `(.L_x_0) ;  /* 0x00000d6000007945 */ /* 0x000fe20003800200 */
[----:B------:R-:W0:Y:S03]  /*0060*/  LDCU UR6, c[0x0][0x2fc] ;  /* 0x00005f80ff0677ac */ /* 0x000e260008000800 */
[----:B------:R-:W3:Y:S01]  /*0070*/  S2UR UR7, SR_CTAID.X ;  /* 0x00000000000779c3 */ /* 0x000ee20000002500 */
[----:B------:R-:W4:Y:S01]  /*0080*/  LDCU UR5, c[0x0][0x2f8] ;  /* 0x00005f00ff0577ac */ /* 0x000f220008000800 */
[----:B------:R-:W0:Y:S06]  /*0090*/  LDCU.64 UR36, c[0x0][0x358] ;  /* 0x00006b00ff2477ac */ /* 0x000e2c0008000a00 */
[----:B------:R-:W3:Y:S01]  /*00a0*/  LDC R17, c[0x0][0x360] ;  /* 0x0000d800ff117b82 */ /* 0x000ee20000000800 */
[----:B--2---:R-:W-:Y:S01]  /*00b0*/  UIADD3 UR4, UPT, UPT, UR8, -0x2, URZ ;  /* 0xfffffffe08047890 */ /* 0x004fe2000fffe0ff */
[----:B-1----:R-:W-:Y:S01]  /*00c0*/  VIADD R33, R27, 0xfffffffe ;  /* 0xfffffffe1b217836 */ /* 0x002fe20000000000 */
[----:B------:R-:W-:-:S04]  /*00d0*/  SHF.L.U32 R26, R26, 0x6, RZ ;  /* 0x000000061a1a7819 */ /* 0x000fc800000006ff */
[----:B------:R-:W-:Y:S01]  /*00e0*/  IMAD.U32 R60, RZ, RZ, UR4 ;  /* 0x00000004ff3c7e24 */ /* 0x000fe2000f8e00ff */
[----:B------:R-:W-:Y:S01]  /*00f0*/  ULEA.HI UR4, UR4, UR4, URZ, 0x1 ;  /* 0x0000000404047291 */ /* 0x000fe2000f8f08ff */
[----:B------:R-:W1:Y:S01]  /*0100*/  LDC.64 R24, c[0x0][0x3e0] ;  /* 0x0000f800ff187b82 */ /* 0x000e620000000a00 */
[----:B------:R-:W-:Y:S02]  /*0110*/  LEA.HI R27, R33, R33, RZ, 0x1 ;  /* 0x00000021211b7211 */ /* 0x000fe400078f08ff */
[----:B------:R-:W-:Y:S01]  /*0120*/  USHF.R.S32.HI UR38, URZ, 0x1, UR4 ;  /* 0x00000001ff267899 */ /* 0x000fe20008011404 */
[----:B----4-:R-:W-:Y:S02]  /*0130*/  IADD3 R16, P1, PT, R1, UR5, RZ ;  /* 0x0000000501107c10 */ /* 0x010fe4000ff3e0ff */
[----:B------:R-:W-:Y:S01]  /*0140*/  SHF.R.S32.HI R27, RZ, 0x1, R27 ;  /* 0x00000001ff1b7819 */ /* 0x000fe2000001141b */
[----:B------:R-:W-:-:S03]  /*0150*/  UIADD3 UR39, UPT, UPT, UR38, 0x1, URZ ;  /* 0x0000000126277890 */ /* 0x000fc6000fffe0ff */
[C---:B------:R-:W-:Y:S01]  /*0160*/  IADD3 R19, PT, PT, R27.reuse, 0x1, RZ ;  /* 0x000000011b137810 */ /* 0x040fe20007ffe0ff */
[----:B------:R-:W-:Y:S02]  /*0170*/  IMAD R0, R27, R26, R26 ;  /* 0x0000001a1b007224 */ /* 0x000fe400078e021a */
[----:B---3--:R-:W-:Y:S02]  /*0180*/  IMAD R17, R17, UR7, R2 ;  /* 0x0000000711117c24 */ /* 0x008fe4000f8e0202 */
[----:B------:R-:W-:Y:S02]  /*0190*/  IMAD R14, R0, UR38, R0 ;  /* 0x00000026000e7c24 */ /* 0x000fe4000f8e0200 */
[----:B0-----:R-:W-:-:S03]  /*01a0*/  IMAD.X R2, RZ, RZ, UR6, P1 ;  /* 0x00000006ff027e24 */ /* 0x001fc600088e06ff */
[C---:B------:R-:W-:Y:S01]  /*01b0*/  ISETP.GE.AND P0, PT, R17.reuse, R14, PT ;  /* 0x0000000e1100720c */ /* 0x040fe20003f06270 */
[----:B-1----:R-:W-:-:S12]  /*01c0*/  IMAD.WIDE R24, R17, 0x4, R24 ;  /* 0x0000000411187825 */ /* 0x002fd800078e0218 */
[----:B------:R-:W-:Y:S05]  /*01d0*/  @P0 BRA `(.L_x_1) ;  /* 0x0000000800f40947 */ /* 0x000fea0003800000 */
[----:B------:R-:W-:Y:S01]  /*01e0*/  IMAD R0, R19, UR39, RZ ;  /* 0x0000002713007c24 */ /* 0x000fe2000f8e02ff */
[----:B------:R-:W-:Y:S01]  /*01f0*/  IABS R11, R17 ;  /* 0x00000011000b7213 */ /* 0x000fe20000000000 */
[----:B------:R-:W0:Y:S03]  /*0200*/  LDCU UR4, c[0x0][0x3cc] ;  /* 0x00007980ff0477ac */ /* 0x000e260008000800 */
[-C--:B------:R-:W-:Y:S02]  /*0210*/  IABS R6, R0.reuse ;  /* 0x0000000000067213 */ /* 0x080fe40000000000 */
[----:B------:R-:W-:Y:S02]  /*0220*/  IABS R8, R0 ;  /* 0x0000000000087213 */ /* 0x000fe40000000000 */
[----:B------:R-:W1:Y:S03]  /*0230*/  I2F.RP R3, R6 ;  /* 0x0000000600037306 */ /* 0x000e660000209400 */
[----:B------:R-:W-:-:S05]  /*0240*/  IMAD.MOV R8, RZ, RZ, -R8 ;  /* 0x000000ffff087224 */ /* 0x000fca00078e0a08 */
[----:B-1----:R-:W1:Y:S02]  /*0250*/  MUFU.RCP R3, R3 ;  /* 0x0000000300037308 */ /* 0x002e640000001000 */
[----:B-1----:R-:W-:-:S06]  /*0260*/  VIADD R4, R3, 0xffffffe ;  /* 0x0ffffffe03047836 */ /* 0x002fcc0000000000 */
[----:B------:R1:W2:Y:S02]  /*0270*/  F2I.FTZ.U32.TRUNC.NTZ R5, R4 ;  /* 0x0000000400057305 */ /* 0x0002a4000021f000 */
[----:B-1----:R-:W-:Y:S02]  /*0280*/  HFMA2 R4, -RZ, RZ, 0, 0 ;  /* 0x00000000ff047431 */ /* 0x002fe400000001ff */
[----:B--2---:R-:W-:-:S04]  /*0290*/  IMAD.MOV R7, RZ, RZ, -R5 ;  /* 0x000000ffff077224 */ /* 0x004fc800078e0a05 */
[----:B------:R-:W-:-:S04]  /*02a0*/  IMAD R7, R7, R6, RZ ;  /* 0x0000000607077224 */ /* 0x000fc800078e02ff */
[----:B------:R-:W-:-:S06]  /*02b0*/  IMAD.HI.U32 R5, R5, R7, R4 ;  /* 0x0000000705057227 */ /* 0x000fcc00078e0004 */
[----:B------:R-:W-:-:S04]  /*02c0*/  IMAD.HI.U32 R5, R5, R11, RZ ;  /* 0x0000000b05057227 */ /* 0x000fc800078e00ff */
[----:B------:R-:W-:-:S05]  /*02d0*/  IMAD R3, R5, R8, R11 ;  /* 0x0000000805037224 */ /* 0x000fca00078e020b */
[----:B------:R-:W-:-:S13]  /*02e0*/  ISETP.GT.U32.AND P1, PT, R6, R3, PT ;  /* 0x000000030600720c */ /* 0x000fda0003f24070 */
[----:B------:R-:W-:Y:S01]  /*02f0*/  @!P1 IMAD.IADD R3, R3, 0x1, -R6 ;  /* 0x0000000103039824 */ /* 0x000fe200078e0a06 */
[----:B------:R-:W-:Y:S02]  /*0300*/  @!P1 IADD3 R5, PT, PT, R5, 0x1, RZ ;  /* 0x0000000105059810 */ /* 0x000fe40007ffe0ff */
[----:B------:R-:W-:Y:S02]  /*0310*/  ISETP.NE.AND P1, PT, R0, RZ, PT ;  /* 0x000000ff0000720c */ /* 0x000fe40003f25270 */
[----:B------:R-:W-:Y:S02]  /*0320*/  ISETP.GE.U32.AND P0, PT, R3, R6, PT ;  /* 0x000000060300720c */ /* 0x000fe40003f06070 */
[----:B------:R-:W-:-:S04]  /*0330*/  LOP3.LUT R3, R17, R0, RZ, 0x3c, !PT ;  /* 0x0000000011037212 */ /* 0x000fc800078e3cff */
[----:B------:R-:W-:-:S07]  /*0340*/  ISETP.GE.AND P2, PT, R3, RZ, PT ;  /* 0x000000ff0300720c */ /* 0x000fce0003f46270 */
[----:B------:R-:W-:-:S04]  /*0350*/  @P0 VIADD R5, R5, 0x1 ;  /* 0x0000000105050836 */ /* 0x000fc80000000000 */
[----:B------:R-:W-:Y:S02]  /*0360*/  IMAD.MOV.U32 R3, RZ, RZ, R5 ;  /* 0x000000ffff037224 */ /* 0x000fe400078e0005 */
[----:B------:R-:W1:Y:S03]  /*0370*/  LDC.64 R4, c[0x0][0x398] ;  /* 0x0000e600ff047b82 */ /* 0x000e660000000a00 */
[----:B------:R-:W-:Y:S02]  /*0380*/  @!P2 IADD3 R3, PT, PT, -R3, RZ, RZ ;  /* 0x000000ff0303a210 */ /* 0x000fe40007ffe1ff */
[----:B------:R-:W-:-:S04]  /*0390*/  @!P1 LOP3.LUT R3, RZ, R0, RZ, 0x33, !PT ;  /* 0x00000000ff039212 */ /* 0x000fc800078e33ff */
[----:B------:R-:W-:-:S04]  /*03a0*/  SHF.R.S32.HI R6, RZ, 0x1f, R3 ;  /* 0x0000001fff067819 */ /* 0x000fc80000011403 */
[----:B------:R-:W-:-:S04]  /*03b0*/  LEA.HI R6, R6, R3, RZ, 0x6 ;  /* 0x0000000306067211 */ /* 0x000fc800078f30ff */
[----:B------:R-:W-:-:S05]  /*03c0*/  LOP3.LUT R6, R6, 0xffffffc0, RZ, 0xc0, !PT ;  /* 0xffffffc006067812 */ /* 0x000fca00078ec0ff */
[----:B------:R-:W-:-:S04]  /*03d0*/  IMAD.IADD R12, R3, 0x1, -R6 ;  /* 0x00000001030c7824 */ /* 0x000fc800078e0a06 */
[----:B-1----:R-:W-:-:S05]  /*03e0*/  IMAD.WIDE R4, R12, 0x4, R4 ;  /* 0x000000040c047825 */ /* 0x002fca00078e0204 */
[----:B------:R1:W5:Y:S01]  /*03f0*/  LDG.E R3, desc[UR36][R4.64] ;  /* 0x0000002404037981 */ /* 0x000362000c1e1900 */
[----:B0-----:R-:W-:-:S09]  /*0400*/  UISETP.GE.AND UP0, UPT, UR4, 0x1, UPT ;  /* 0x000000010400788c */ /* 0x001fd2000bf06270 */
[----:B-1----:R-:W-:Y:S05]  /*0410*/  BRA.U !UP0, `(.L_x_2) ;  /* 0x0000000908607547 */ /* 0x002fea000b800000 */
[----:B------:R-:W-:Y:S01]  /*0420*/  IABS R13, UR39 ;  /* 0x00000027000d7c13 */ /* 0x000fe20008000000 */
[----:B------:R-:W-:Y:S01]  /*0430*/  IMAD.SHL.U32 R8, R0, 0x40, RZ ;  /* 0x0000004000087824 */ /* 0x000fe200078e00ff */
[----:B------:R-:W-:Y:S01]  /*0440*/  IABS R21, R19 ;  /* 0x0000001300157213 */ /* 0x000fe20000000000 */
[----:B------:R-:W0:Y:S01]  /*0450*/  LDCU.64 UR6, c[0x0][0x390] ;  /* 0x00007200ff0677ac */ /* 0x000e220008000a00 */
[----:B------:R-:W1:Y:S01]  /*0460*/  I2F.RP R6, R13 ;  /* 0x0000000d00067306 */ /* 0x000e620000209400 */
[----:B------:R-:W-:Y:S02]  /*0470*/  ISETP.NE.AND P6, PT, R19, RZ, PT ;  /* 0x000000ff1300720c */ /* 0x000fe40003fc5270 */
[----:B------:R-:W-:Y:S01]  /*0480*/  IABS R15, R8 ;  /* 0x00000008000f7213 */ /* 0x000fe20000000000 */
[----:B------:R-:W-:-:S04]  /*0490*/  UMOV UR4, URZ ;  /* 0x000000ff00047c82 */ /* 0x000fc80008000000 */
[----:B------:R-:W2:Y:S08]  /*04a0*/  I2F.RP R10, R21 ;  /* 0x00000015000a7306 */ /* 0x000eb00000209400 */
[----:B-1----:R-:W1:Y:S01]  /*04b0*/  MUFU.RCP R6, R6 ;  /* 0x0000000600067308 */ /* 0x002e620000001000 */
[----:B0-----:R-:W-:-:S04]  /*04c0*/  UIADD3 UR5, UP0, UPT, UR6, 0xc, URZ ;  /* 0x0000000c06057890 */ /* 0x001fc8000ff1e0ff */
[----:B------:R-:W-:-:S03]  /*04d0*/  UIADD3.X UR6, UPT, UPT, URZ, UR7, URZ, UP0, !UPT ;  /* 0x00000007ff067290 */ /* 0x000fc600087fe4ff */
[----:B------:R-:W0:Y:S08]  /*04e0*/  I2F.RP R9, R15 ;  /* 0x0000000f00097306 */ /* 0x000e300000209400 */
[----:B--2---:R-:W2:Y:S01]  /*04f0*/  MUFU.RCP R10, R10 ;  /* 0x0000000a000a7308 */ /* 0x004ea20000001000 */
[----:B-1----:R-:W-:-:S07]  /*0500*/  VIADD R4, R6, 0xffffffe ;  /* 0x0ffffffe06047836 */ /* 0x002fce0000000000 */
[----:B------:R1:W3:Y:S08]  /*0510*/  F2I.FTZ.U32.TRUNC.NTZ R5, R4 ;  /* 0x0000000400057305 */ /* 0x0002f0000021f000 */
[----:B0-----:R-:W0:Y:S01]  /*0520*/  MUFU.RCP R9, R9 ;  /* 0x0000000900097308 */ /* 0x001e220000001000 */
[----:B-1----:R-:W-:Y:S01]  /*0530*/  MOV R4, RZ ;  /* 0x000000ff00047202 */ /* 0x002fe20000000f00 */
[----:B--2---:R-:W-:Y:S01]  /*0540*/  VIADD R6, R10, 0xffffffe ;  /* 0x0ffffffe0a067836 */ /* 0x004fe20000000000 */
[----:B---3--:R-:W-:-:S05]  /*0550*/  IADD3 R7, PT, PT, RZ, -R5, RZ ;  /* 0x80000005ff077210 */ /* 0x008fca0007ffe0ff */
[----:B------:R-:W-:-:S04]  /*0560*/  IMAD.MOV.U32 R0, RZ, RZ, R7 ;  /* 0x000000ffff007224 */ /* 0x000fc800078e0007 */
[----:B------:R-:W-:Y:S01]  /*0570*/  IMAD R7, R0, R13, RZ ;  /* 0x0000000d00077224 */ /* 0x000fe200078e02ff */
[----:B------:R-:W-:-:S03]  /*0580*/  IABS R0, UR39 ;  /* 0x0000002700007c13 */ /* 0x000fc60008000000 */
[----:B------:R-:W-:Y:S02]  /*0590*/  IMAD.HI.U32 R4, R5, R7, R4 ;  /* 0x0000000705047227 */ /* 0x000fe400078e0004 */
[----:B------:R1:W2:Y:S02]  /*05a0*/  F2I.FTZ.U32.TRUNC.NTZ R7, R6 ;  /* 0x0000000600077305 */ /* 0x0002a4000021f000 */
[----:B------:R-:W-:Y:S02]  /*05b0*/  IMAD.MOV R0, RZ, RZ, -R0 ;  /* 0x000000ffff007224 */ /* 0x000fe400078e0a00 */
[----:B------:R-:W-:-:S04]  /*05c0*/  IMAD.HI.U32 R4, R4, R11, RZ ;  /* 0x0000000b04047227 */ /* 0x000fc800078e00ff */
[----:B------:R-:W-:Y:S01]  /*05d0*/  IMAD R0, R4, R0, R11 ;  /* 0x0000000004007224 */ /* 0x000fe200078e020b */
[----:B-1----:R-:W-:Y:S01]  /*05e0*/  MOV R6, RZ ;  /* 0x000000ff00067202 */ /* 0x002fe20000000f00 */
[----:B0-----:R-:W-:-:S03]  /*05f0*/  VIADD R5, R9, 0xffffffe ;  /* 0x0ffffffe09057836 */ /* 0x001fc60000000000 */
[----:B------:R-:W-:-:S03]  /*0600*/  ISETP.GT.U32.AND P1, PT, R13, R0, PT ;  /* 0x000000000d00720c */ /* 0x000fc60003f24070 */
[----:B------:R-:W0:Y:S10]  /*0610*/  F2I.FTZ.U32.TRUNC.NTZ R5, R5 ;  /* 0x0000000500057305 */ /* 0x000e34000021f000 */
[----:B------:R-:W-:Y:S01]  /*0620*/  @!P1 IADD3 R0, PT, PT, R0, -R13, RZ ;  /* 0x8000000d00009210 */ /* 0x000fe20007ffe0ff */
[----:B------:R-:W-:Y:S01]  /*0630*/  @!P1 VIADD R4, R4, 0x1 ;  /* 0x0000000104049836 */ /* 0x000fe20000000000 */
[----:B------:R-:W-:-:S02]  /*0640*/  ISETP.NE.AND P1, PT, RZ, UR39, PT ;  /* 0x00000027ff007c0c */ /* 0x000fc4000bf25270 */
[----:B------:R-:W-:Y:S02]  /*0650*/  ISETP.GE.U32.AND P0, PT, R0, R13, PT ;  /* 0x0000000d0000720c */ /* 0x000fe40003f06070 */
[----:B------:R-:W-:Y:S02]  /*0660*/  LOP3.LUT R0, R17, UR39, RZ, 0x3c, !PT ;  /* 0x0000002711007c12 */ /* 0x000fe4000f8e3cff */
[----:B------:R-:W-:Y:S02]  /*0670*/  IABS R13, R19 ;  /* 0x00000013000d7213 */ /* 0x000fe40000000000 */
[----:B------:R-:W-:Y:S01]  /*0680*/  ISETP.GE.AND P2, PT, R0, RZ, PT ;  /* 0x000000ff0000720c */ /* 0x000fe20003f46270 */
[----:B--2---:R-:W-:Y:S02]  /*0690*/  IMAD.MOV R0, RZ, RZ, -R7 ;  /* 0x000000ffff007224 */ /* 0x004fe400078e0a07 */
[----:B------:R-:W-:-:S04]  /*06a0*/  IMAD.MOV R13, RZ, RZ, -R13 ;  /* 0x000000ffff0d7224 */ /* 0x000fc800078e0a0d */
[----:B------:R-:W-:-:S05]  /*06b0*/  @P0 IADD3 R4, PT, PT, R4, 0x1, RZ ;  /* 0x0000000104040810 */ /* 0x000fca0007ffe0ff */
[----:B------:R-:W-:Y:S01]  /*06c0*/  IMAD.MOV.U32 R10, RZ, RZ, R4 ;  /* 0x000000ffff0a7224 */ /* 0x000fe200078e0004 */
[----:B------:R-:W-:Y:S01]  /*06d0*/  MOV R4, R0 ;  /* 0x0000000000047202 */ /* 0x000fe20000000f00 */
[----:B0-----:R-:W-:Y:S02]  /*06e0*/  IMAD.MOV R0, RZ, RZ, -R5 ;  /* 0x000000ffff007224 */ /* 0x001fe400078e0a05 */
[----:B------:R-:W-:Y:S01]  /*06f0*/  @!P2 IMAD.MOV R10, RZ, RZ, -R10 ;  /* 0x000000ffff0aa224 */ /* 0x000fe200078e0a0a */
[----:B------:R-:W-:Y:S01]  /*0700*/  @!P1 LOP3.LUT R10, RZ, UR39, RZ, 0x33, !PT ;  /* 0x00000027ff0a9c12 */ /* 0x000fe2000f8e33ff */
[----:B------:R-:W-:Y:S02]  /*0710*/  IMAD R9, R4, R21, RZ ;  /* 0x0000001504097224 */ /* 0x000fe400078e02ff */
[----:B------:R-:W-:Y:S01]  /*0720*/  IMAD.MOV.U32 R4, RZ, RZ, RZ ;  /* 0x000000ffff047224 */ /* 0x000fe200078e00ff */
[----:B------:R-:W-:Y:S01]  /*0730*/  ISETP.GE.AND P1, PT, R10, RZ, PT ;  /* 0x000000ff0a00720c */ /* 0x000fe20003f26270 */
[----:B------:R-:W-:Y:S01]  /*0740*/  IMAD.HI.U32 R6, R7, R9, R6 ;  /* 0x0000000907067227 */ /* 0x000fe200078e0006 */
[----:B------:R-:W-:-:S03]  /*0750*/  IABS R9, R10 ;  /* 0x0000000a00097213 */ /* 0x000fc60000000000 */
[----:B------:R-:W-:Y:S01]  /*0760*/  IMAD R7, R0, R15, RZ ;  /* 0x0000000f00077224 */ /* 0x000fe200078e02ff */
[----:B------:R-:W-:Y:S01]  /*0770*/  IABS R0, R8 ;  /* 0x0000000800007213 */ /* 0x000fe20000000000 */
[----:B------:R-:W-:-:S03]  /*0780*/  IMAD.HI.U32 R6, R6, R9, RZ ;  /* 0x0000000906067227 */ /* 0x000fc600078e00ff */
[----:B------:R-:W-:Y:S01]  /*0790*/  IADD3 R0, PT, PT, RZ, -R0, RZ ;  /* 0x80000000ff007210 */ /* 0x000fe20007ffe0ff */
[----:B------:R-:W-:-:S04]  /*07a0*/  IMAD.HI.U32 R4, R5, R7, R4 ;  /* 0x0000000705047227 */ /* 0x000fc800078e0004 */
[----:B------:R-:W-:Y:S02]  /*07b0*/  IMAD.MOV.U32 R5, RZ, RZ, R13 ;  /* 0x000000ffff057224 */ /* 0x000fe400078e000d */
[----:B------:R-:W-:-:S04]  /*07c0*/  IMAD.HI.U32 R4, R4, R11, RZ ;  /* 0x0000000b04047227 */ /* 0x000fc800078e00ff */
[----:B------:R-:W-:Y:S02]  /*07d0*/  IMAD R0, R4, R0, R11 ;  /* 0x0000000004007224 */ /* 0x000fe400078e020b */
[----:B------:R-:W-:Y:S01]  /*07e0*/  IMAD R6, R6, R5, R9 ;  /* 0x0000000506067224 */ /* 0x000fe200078e0209 */
[----:B------:R-:W-:Y:S02]  /*07f0*/  LOP3.LUT R5, R17, R8, RZ, 0x3c, !PT ;  /* 0x0000000811057212 */ /* 0x000fe400078e3cff */
[----:B------:R-:W-:Y:S02]  /*0800*/  ISETP.GT.U32.AND P2, PT, R15, R0, PT ;  /* 0x000000000f00720c */ /* 0x000fe40003f44070 */
[----:B------:R-:W-:Y:S02]  /*0810*/  ISETP.GT.U32.AND P0, PT, R21, R6, PT ;  /* 0x000000061500720c */ /* 0x000fe40003f04070 */
[----:B------:R-:W-:-:S09]  /*0820*/  ISETP.GE.AND P5, PT, R5, RZ, PT ;  /* 0x000000ff0500720c */ /* 0x000fd20003fa6270 */
[-C--:B------:R-:W-:Y:S01]  /*0830*/  @!P2 IADD3 R0, PT, PT, R0, -R15.reuse, RZ ;  /* 0x8000000f0000a210 */ /* 0x080fe20007ffe0ff */
[----:B------:R-:W-:Y:S02]  /*0840*/  @!P2 VIADD R4, R4, 0x1 ;  /* 0x000000010404a836 */ /* 0x000fe40000000000 */
[----:B------:R-:W-:Y:S01]  /*0850*/  @!P0 IMAD.IADD R6, R6, 0x1, -R21 ;  /* 0x0000000106068824 */ /* 0x000fe200078e0a15 */
[----:B------:R-:W-:Y:S01]  /*0860*/  ISETP.GE.U32.AND P0, PT, R0, R15, PT ;  /* 0x0000000f0000720c */ /* 0x000fe20003f06070 */
[----:B------:R-:W-:-:S03]  /*0870*/  IMAD.MOV R0, RZ, RZ, -R10 ;  /* 0x000000ffff007224 */ /* 0x000fc600078e0a0a */
[----:B------:R-:W-:Y:S01]  /*0880*/  ISETP.GT.U32.AND P3, PT, R21, R6, PT ;  /* 0x000000061500720c */ /* 0x000fe20003f64070 */
[----:B------:R-:W-:-:S04]  /*0890*/  IMAD R0, R0, UR39, R17 ;  /* 0x0000002700007c24 */ /* 0x000fc8000f8e0211 */
[C---:B------:R-:W-:Y:S01]  /*08a0*/  IMAD.SHL.U32 R13, R0.reuse, 0x2, RZ ;  /* 0x00000002000d7824 */ /* 0x040fe200078e00ff */
[C---:B------:R-:W-:Y:S02]  /*08b0*/  ISETP.GT.AND P4, PT, R0.reuse, RZ, PT ;  /* 0x000000ff0000720c */ /* 0x040fe40003f84270 */
[----:B------:R-:W-:Y:S01]  /*08c0*/  ISETP.GT.AND P2, PT, R0, -0x2, PT ;  /* 0xfffffffe0000780c */ /* 0x000fe20003f44270 */
[----:B------:R-:W-:Y:S01]  /*08d0*/  @P0 VIADD R4, R4, 0x1 ;  /* 0x0000000104040836 */ /* 0x000fe20000000000 */
[----:B------:R-:W-:-:S03]  /*08e0*/  IADD3 R5, PT, PT, R13, 0x1, RZ ;  /* 0x000000010d057810 */ /* 0x000fc60007ffe0ff */
[----:B------:R-:W-:Y:S01]  /*08f0*/  IMAD.MOV.U32 R18, RZ, RZ, R4 ;  /* 0x000000ffff127224 */ /* 0x000fe200078e0004 */
[----:B------:R-:W-:Y:S01]  /*0900*/  @!P3 IADD3 R6, PT, PT, R6, -R21, RZ ;  /* 0x800000150606b210 */ /* 0x000fe20007ffe0ff */
[C---:B------:R-:W-:Y:S01]  /*0910*/  VIADD R4, R13.reuse, 0x3 ;  /* 0x000000030d047836 */ /* 0x040fe20000000000 */
[----:B------:R-:W-:Y:S01]  /*0920*/  ISETP.GT.AND P3, PT, R0, -0x1, PT ;  /* 0xffffffff0000780c */ /* 0x000fe20003f64270 */
[----:B------:R-:W-:Y:S01]  /*0930*/  @!P5 IMAD.MOV R18, RZ, RZ, -R18 ;  /* 0x000000ffff12d224 */ /* 0x000fe200078e0a12 */
[----:B------:R-:W-:Y:S01]  /*0940*/  IADD3 R0, PT, PT, R13, 0x2, RZ ;  /* 0x000000020d007810 */ /* 0x000fe20007ffe0ff */
[----:B------:R-:W-:Y:S01]  /*0950*/  @!P1 IMAD.MOV R6, RZ, RZ, -R6 ;  /* 0x000000ffff069224 */ /* 0x000fe200078e0a06 */
[----:B------:R-:W-:Y:S02]  /*0960*/  ISETP.NE.AND P5, PT, R8, RZ, PT ;  /* 0x000000ff0800720c */ /* 0x000fe40003fa5270 */
[----:B------:R-:W-:Y:S02]  /*0970*/  ISETP.LT.AND P1, PT, R0, UR8, P2 ;  /* 0x0000000800007c0c */ /* 0x000fe40009721270 */
[----:B------:R-:W-:-:S02]  /*0980*/  @!P6 LOP3.LUT R6, RZ, R19, RZ, 0x33, !PT ;  /* 0x00000013ff06e212 */ /* 0x000fc400078e33ff */
[----:B------:R-:W-:Y:S02]  /*0990*/  IADD3 R0, PT, PT, R13, -0x2, RZ ;  /* 0xfffffffe0d007810 */ /* 0x000fe40007ffe0ff */
[----:B------:R-:W-:Y:S01]  /*09a0*/  ISETP.LT.AND P0, PT, R5, UR8, P3 ;  /* 0x0000000805007c0c */ /* 0x000fe20009f01270 */
[----:B------:R-:W-:Y:S01]  /*09b0*/  IMAD.SHL.U32 R15, R6, 0x2, RZ ;  /* 0x00000002060f7824 */ /* 0x000fe200078e00ff */
[----:B------:R-:W-:Y:S02]  /*09c0*/  ISETP.LT.AND P6, PT, R0, UR8, P4 ;  /* 0x0000000800007c0c */ /* 0x000fe4000a7c1270 */
[----:B------:R-:W-:Y:S01]  /*09d0*/  ISETP.LT.AND P2, PT, R4, UR8, P2 ;  /* 0x0000000804007c0c */ /* 0x000fe20009741270 */
[----:B------:R-:W-:Y:S01]  /*09e0*/  VIADD R21, R15, 0xfffffffe ;  /* 0xfffffffe0f157836 */ /* 0x000fe20000000000 */
[C---:B------:R-:W-:Y:S02]  /*09f0*/  ISETP.LT.AND P3, PT, R13.reuse, UR8, P3 ;  /* 0x000000080d007c0c */ /* 0x040fe40009f61270 */
[----:B------:R-:W-:-:S02]  /*0a00*/  ISETP.LE.AND P4, PT, R13, UR8, P4 ;  /* 0x000000080d007c0c */ /* 0x000fc4000a783270 */
[----:B------:R-:W-:Y:S02]  /*0a10*/  P2R R20, PR, RZ, 0x40 ;  /* 0x00000040ff147803 */ /* 0x000fe40000000000 */
[----:B------:R-:W-:-:S09]  /*0a20*/  @!P5 LOP3.LUT R18, RZ, R8, RZ, 0x33, !PT ;  /* 0x00000008ff12d212 */ /* 0x000fd200078e33ff */
.L_x_4:
[----:B------:R-:W0:Y:S01]  /*0a30*/  LDC.64 R8, c[0x0][0x3c8] ;  /* 0x0000f200ff087b82 */ /* 0x000e220000000a00 */
[----:B------:R-:W1:Y:S01]  /*0a40*/  LDCU UR7, c[0x0][0x3c4] ;  /* 0x00007880ff0777ac */ /* 0x000e620008000800 */
[----:B------:R-:W-:Y:S01]  /*0a50*/  MOV R10, R15 ;  /* 0x0000000f000a7202 */ /* 0x000fe20000000f00 */
[----:B------:R-:W2:Y:S01]  /*0a60*/  LDCU UR9, c[0x0][0x3c4] ;  /* 0x00007880ff0977ac */ /* 0x000ea20008000800 */
[----:B------:R-:W3:Y:S01]  /*0a70*/  LDCU UR10, c[0x0][0x3c8] ;  /* 0x00007900ff0a77ac */ /* 0x000ee20008000800 */
[----:B0-----:R-:W-:-:S04]  /*0a80*/  IMAD R0, R18, R9, UR4 ;  /* 0x0000000412007e24 */ /* 0x001fc8000f8e0209 */
[----:B-1----:R-:W-:Y:S01]  /*0a90*/  IMAD R5, R0, UR7, R21 ;  /* 0x0000000700057c24 */ /* 0x002fe2000f8e0215 */
[----:B------:R-:W-:Y:S01]  /*0aa0*/  UMOV UR7, 0xfffffffe ;  /* 0xfffffffe00077882 */ /* 0x000fe20000000000 */
[----:B------:R-:W-:Y:S02]  /*0ab0*/  IMAD R0, R12, R9, UR4 ;  /* 0x000000040c007e24 */ /* 0x000fe4000f8e0209 */
[----:B------:R-:W-:Y:S02]  /*0ac0*/  IMAD R8, R5, R8, R13 ;  /* 0x0000000805087224 */ /* 0x000fe400078e020d */
[----:B--23--:R-:W-:-:S07]  /*0ad0*/  IMAD R9, R0, 0x24, RZ ;  /* 0x0000002400097824 */ /* 0x00cfce00078e02ff */
.L_x_3:
[----:B------:R-:W0:Y:S01]  /*0ae0*/  LDC.64 R6, c[0x0][0x380] ;  /* 0x0000e000ff067b82 */ /* 0x000e220000000a00 */
[----:B------:R-:W-:Y:S01]  /*0af0*/  VIADD R0, R10, 0xfffffffe ;  /* 0xfffffffe0a007836 */ /* 0x000fe20000000000 */
[----:B------:R-:W-:Y:S01]  /*0b00*/  ISETP.NE.AND P6, PT, R20, RZ, PT ;  /* 0x000000ff1400720c */ /* 0x000fe20003fc5270 */
[----:B------:R-:W-:Y:S01]  /*0b10*/  VIADD R11, R8, 0xfffffffe ;  /* 0xfffffffe080b7836 */ /* 0x000fe20000000000 */
[----:B------:R-:W-:Y:S01]  /*0b20*/  MOV R4, UR5 ;  /* 0x0000000500047c02 */ /* 0x000fe20008000f00 */
[----:B------:R-:W-:Y:S01]  /*0b30*/  IMAD.U32 R5, RZ, RZ, UR6 ;  /* 0x00000006ff057e24 */ /* 0x000fe2000f8e00ff */
[----:B------:R-:W-:-:S03]  /*0b40*/  ISETP.GE.AND P5, PT, R0, UR9, PT ;  /* 0x0000000900007c0c */ /* 0x000fc6000bfa6270 */
[----:B------:R-:W-:Y:S01]  /*0b50*/  IMAD.WIDE R4, R9, 0x4, R4 ;  /* 0x0000000409047825 */ /* 0x000fe200078e0204 */
[----:B------:R-:W-:-:S04]  /*0b60*/  ISETP.GT.AND P5, PT, R0, -0x1, !P5 ;  /* 0xffffffff0000780c */ /* 0x000fc80006fa4270 */
[----:B------:R-:W-:Y:S01]  /*0b70*/  PLOP3.LUT P6, PT, P5, P6, PT, 0x80, 0x8 ;  /* 0x000000000008781c */ /* 0x000fe20002fcd070 */
[----:B0-----:R-:W-:-:S12]  /*0b80*/  IMAD.WIDE R6, R11, 0x4, R6 ;  /* 0x000000040b067825 */ /* 0x001fd800078e0206 */
[----:B------:R-:W2:Y:S04]  /*0b90*/  @P6 LDG.E R11, desc[UR36][R4.64+-0xc] ;  /* 0xfffff424040b6981 */ /* 0x000ea8000c1e1900 */
[----:B------:R-:W2:Y:S02]  /*0ba0*/  @P6 LDG.E R0, desc[UR36][R6.64] ;  /* 0x0000002406006981 */ /* 0x000ea4000c1e1900 */
[----:B--2--5:R-:W-:Y:S01]  /*0bb0*/  @P6 FFMA R3, R0, R11, R3 ;  /* 0x0000000b00036223 */ /* 0x024fe20000000003 */
[----:B------:R-:W-:-:S13]  /*0bc0*/  PLOP3.LUT P6, PT, P5, P4, PT, 0x80, 0x8 ;  /* 0x000000000008781c */ /* 0x000fda0002fc9070 */
[----:B------:R-:W2:Y:S04]  /*0bd0*/  @P6 LDG.E R11, desc[UR36][R4.64+-0x8] ;  /* 0xfffff824040b6981 */ /* 0x000ea8000c1e1900 */
[----:B------:R-:W2:Y:S02]  /*0be0*/  @P6 LDG.E R0, desc[UR36][R6.64+0x4] ;  /* 0x0000042406006981 */ /* 0x000ea4000c1e1900 */
[----:B--2---:R-:W-:Y:S01]  /*0bf0*/  @P6 FFMA R3, R0, R11, R3 ;  /* 0x0000000b00036223 */ /* 0x004fe20000000003 */
        /* <DEDUP_REMOVED lines=10> */
[----:B------:R-:W2:Y:S01]  /*0ca0*/  @P6 LDG.E R0, desc[UR36][R6.64+0x10] ;  /* 0x0000102406006981 */ /* 0x000ea2000c1e1900 */
[----:B------:R-:W-:Y:S01]  /*0cb0*/  PLOP3.LUT P5, PT, P5, P2, PT, 0x80, 0x8 ;  /* 0x000000000008781c */ /* 0x000fe20002fa5070 */
[----:B------:R-:W-:-:S04]  /*0cc0*/  UIADD3 UR7, UPT, UPT, UR7, 0x1, URZ ;  /* 0x0000000107077890 */ /* 0x000fc8000fffe0ff */
[----:B------:R-:W-:Y:S01]  /*0cd0*/  UISETP.NE.AND UP0, UPT, UR7, 0x4, UPT ;  /* 0x000000040700788c */ /* 0x000fe2000bf05270 */
[----:B--2---:R-:W-:-:S07]  /*0ce0*/  @P6 FFMA R3, R0, R11, R3 ;  /* 0x0000000b00036223 */ /* 0x004fce0000000003 */
[----:B------:R-:W2:Y:S04]  /*0cf0*/  @P5 LDG.E R11, desc[UR36][R4.64+0x8] ;  /* 0x00000824040b5981 */ /* 0x000ea8000c1e1900 */
[----:B------:R-:W2:Y:S01]  /*0d00*/  @P5 LDG.E R0, desc[UR36][R6.64+0x14] ;  /* 0x0000142406005981 */ /* 0x000ea2000c1e1900 */
[----:B------:R-:W-:Y:S01]  /*0d10*/  VIADD R10, R10, 0x1 ;  /* 0x000000010a0a7836 */ /* 0x000fe20000000000 */
[----:B------:R-:W-:Y:S01]  /*0d20*/  IADD3 R8, PT, PT, R8, UR10, RZ ;  /* 0x0000000a08087c10 */ /* 0x000fe2000fffe0ff */
[----:B------:R-:W-:Y:S02]  /*0d30*/  VIADD R9, R9, 0x6 ;  /* 0x0000000609097836 */ /* 0x000fe40000000000 */
[----:B--2---:R-:W-:Y:S01]  /*0d40*/  @P5 FFMA R3, R0, R11, R3 ;  /* 0x0000000b00035223 */ /* 0x004fe20000000003 */
[----:B------:R-:W-:Y:S06]  /*0d50*/  BRA.U UP0, `(.L_x_3) ;  /* 0xfffffffd00607547 */ /* 0x000fec000b83ffff */
[----:B------:R-:W0:Y:S01]  /*0d60*/  LDCU UR7, c[0x0][0x3cc] ;  /* 0x00007980ff0777ac */ /* 0x000e220008000800 */
[----:B------:R-:W-:-:S04]  /*0d70*/  UIADD3 UR4, UPT, UPT, UR4, 0x1, URZ ;  /* 0x0000000104047890 */ /* 0x000fc8000fffe0ff */
[----:B0-----:R-:W-:-:S09]  /*0d80*/  UISETP.NE.AND UP0, UPT, UR4, UR7, UPT ;  /* 0x000000070400728c */ /* 0x001fd2000bf05270 */
[----:B------:R-:W-:Y:S05]  /*0d90*/  BRA.U UP0, `(.L_x_4) ;  /* 0xfffffffd00247547 */ /* 0x000fea000b83ffff */
.L_x_2:
[----:B-----5:R0:W-:Y:S02]  /*0da0*/  STG.E desc[UR36][R24.64], R3 ;  /* 0x0000000318007986 */ /* 0x0201e4000c101924 */
.L_x_1:
[----:B------:R-:W-:Y:S05]  /*0db0*/  BSYNC.RECONVERGENT B0 ;  /* 0x0000000000007941 */ /* 0x000fea0003800200 */
.L_x_0:
[----:B------:R-:W-:Y:S01]  /*0dc0*/  BAR.SYNC.DEFER_BLOCKING 0x0 ;  /* 0x0000000000007b1d */ /* 0x000fe20000010000 */
[----:B------:R-:W-:-:S05]  /*0dd0*/  ISETP.GE.AND P0, PT, R17, R14, PT ;  /* 0x0000000e1100720c */ /* 0x000fca0003f06270 */
[----:B------:R-:W-:Y:S08]  /*0de0*/  BSSY.RECONVERGENT B2, `(.L_x_5) ;  /* 0x0000030000027945 */ /* 0x000ff00003800200 */
[----:B------:R-:W-:Y:S05]  /*0df0*/  @P0 BRA `(.L_x_6) ;  /* 0x0000000000b80947 */ /* 0x000fea0003800000 */
[----:B------:R-:W1:Y:S01]  /*0e00*/  LDC.64 R10, c[0x0][0x3b8] ;  /* 0x0000ee00ff0a7b82 */ /* 0x000e620000000a00 */
[----:B------:R2:W5:Y:S07]  /*0e10*/  LDG.E R13, desc[UR36][R24.64] ;  /* 0x00000024180d7981 */ /* 0x00056e000c1e1900 */
[----:B------:R-:W3:Y:S08]  /*0e20*/  LDC.64 R4, c[0x0][0x3a0] ;  /* 0x0000e800ff047b82 */ /* 0x000ef00000000a00 */
[----:B------:R-:W4:Y:S01]  /*0e30*/  LDC.64 R6, c[0x0][0x3a8] ;  /* 0x0000ea00ff067b82 */ /* 0x000f220000000a00 */
[----:B-1----:R-:W2:Y:S07]  /*0e40*/  LDG.E R10, desc[UR36][R10.64] ;  /* 0x000000240a0a7981 */ /* 0x002eae000c1e1900 */
[----:B------:R-:W1:Y:S01]  /*0e50*/  LDC.64 R8, c[0x0][0x3b0] ;  /* 0x0000ec00ff087b82 */ /* 0x000e620000000a00 */
[----:B---3--:R3:W5:Y:S04]  /*0e60*/  LDG.E R18, desc[UR36][R4.64] ;  /* 0x0000002404127981 */ /* 0x008768000c1e1900 */
[----:B----4-:R3:W5:Y:S04]  /*0e70*/  LDG.E R7, desc[UR36][R6.64] ;  /* 0x0000002406077981 */ /* 0x010768000c1e1900 */
[----:B-1----:R3:W5:Y:S01]  /*0e80*/  LDG.E R8, desc[UR36][R8.64] ;  /* 0x0000002408087981 */ /* 0x002762000c1e1900 */
[----:B--2---:R-:W-:-:S04]  /*0e90*/  FADD R0, R10, 9.9999997473787516356e-06 ;  /* 0x3727c5ac0a007421 */ /* 0x004fc80000000000 */
[----:B------:R-:W-:Y:S01]  /*0ea0*/  VIADD R12, R0, 0xf3000000 ;  /* 0xf3000000000c7836 */ /* 0x000fe20000000000 */
[----:B0-----:R3:W0:Y:S04]  /*0eb0*/  MUFU.RSQ R3, R0 ;  /* 0x0000000000037308 */ /* 0x0016280000001400 */
[----:B------:R-:W-:-:S13]  /*0ec0*/  ISETP.GT.U32.AND P0, PT, R12, 0x727fffff, PT ;  /* 0x727fffff0c00780c */ /* 0x000fda0003f04070 */
[----:B0--3--:R-:W-:Y:S05]  /*0ed0*/  @!P0 BRA `(.L_x_7) ;  /* 0x0000000000148947 */ /* 0x009fea0003800000 */
[----:B------:R-:W-:Y:S01]  /*0ee0*/  BSSY.RECONVERGENT B0, `(.L_x_8) ;  /* 0x0000003000007945 */ /* 0x000fe20003800200 */
[----:B------:R-:W-:-:S07]  /*0ef0*/  MOV R4, 0xf10 ;  /* 0x00000f1000047802 */ /* 0x000fce0000000f00 */
[----:B-----5:R-:W-:Y:S05]  /*0f00*/  CALL.REL.NOINC `($__internal_0_$__cuda_sm20_sqrt_rn_f32_slowpath) ;  /* 0x0000030400c47944 */ /* 0x020fea0003c00000 */
[----:B------:R-:W-:Y:S05]  /*0f10*/  BSYNC.RECONVERGENT B0 ;  /* 0x0000000000007941 */ /* 0x000fea0003800200 */
.L_x_8:
[----:B------:R-:W-:Y:S05]  /*0f20*/  BRA `(.L_x_9) ;  /* 0x0000000000107947 */ /* 0x000fea0003800000 */
.L_x_7:
[----:B------:R-:W-:Y:S01]  /*0f30*/  FMUL.FTZ R5, R0, R3 ;  /* 0x0000000300057220 */ /* 0x000fe20000410000 */
[----:B------:R-:W-:-:S03]  /*0f40*/  FMUL.FTZ R3, R3, 0.5 ;  /* 0x3f00000003037820 */ /* 0x000fc60000410000 */
[----:B------:R-:W-:-:S04]  /*0f50*/  FFMA R0, -R5, R5, R0 ;  /* 0x0000000505007223 */ /* 0x000fc80000000100 */
[----:B------:R-:W-:-:S07]  /*0f60*/  FFMA R0, R0, R3, R5 ;  /* 0x0000000300007223 */ /* 0x000fce0000000005 */
.L_x_9:
[C---:B------:R-:W-:Y:S01]  /*0f70*/  FSETP.NE.AND P1, PT, |R0|.reuse, +INF , PT ;  /* 0x7f8000000000780b */ /* 0x040fe20003f25200 */
[----:B------:R-:W-:Y:S01]  /*0f80*/  BSSY.RECONVERGENT B3, `(.L_x_10) ;  /* 0x0000011000037945 */ /* 0x000fe20003800200 */
[C---:B------:R-:W-:Y:S02]  /*0f90*/  FSETP.GEU.AND P0, PT, R0.reuse, 9.9999999392252902908e-09, PT ;  /* 0x322bcc770000780b */ /* 0x040fe40003f0e000 */
[----:B------:R-:W-:-:S04]  /*0fa0*/  FSEL R0, R0, 1, P1 ;  /* 0x3f80000000007808 */ /* 0x000fc80000800000 */
[----:B------:R-:W-:Y:S01]  /*0fb0*/  FSEL R9, R0, 1, P0 ;  /* 0x3f80000000097808 */ /* 0x000fe20000000000 */
[----:B-----5:R-:W-:-:S03]  /*0fc0*/  FADD R0, R13, -R8 ;  /* 0x800000080d007221 */ /* 0x020fc60000000000 */
[----:B------:R-:W0:Y:S08]  /*0fd0*/  MUFU.RCP R3, R9 ;  /* 0x0000000900037308 */ /* 0x000e300000001000 */
[----:B------:R-:W1:Y:S01]  /*0fe0*/  FCHK P0, R0, R9 ;  /* 0x0000000900007302 */ /* 0x000e620000000000 */
[----:B0-----:R-:W-:-:S04]  /*0ff0*/  FFMA R4, -R9, R3, 1 ;  /* 0x3f80000009047423 */ /* 0x001fc80000000103 */
[----:B------:R-:W-:-:S04]  /*1000*/  FFMA R3, R3, R4, R3 ;  /* 0x0000000403037223 */ /* 0x000fc80000000003 */
[----:B------:R-:W-:-:S04]  /*1010*/  FFMA R4, R0, R3, RZ ;  /* 0x0000000300047223 */ /* 0x000fc800000000ff */
[----:B------:R-:W-:-:S04]  /*1020*/  FFMA R5, -R9, R4, R0 ;  /* 0x0000000409057223 */ /* 0x000fc80000000100 */
[----:B------:R-:W-:Y:S01]  /*1030*/  FFMA R3, R3, R5, R4 ;  /* 0x0000000503037223 */ /* 0x000fe20000000004 */
[----:B-1----:R-:W-:Y:S06]  /*1040*/  @!P0 BRA `(.L_x_11) ;  /* 0x0000000000108947 */ /* 0x002fec0003800000 */
[----:B------:R-:W-:Y:S02]  /*1050*/  MOV R3, R9 ;  /* 0x0000000900037202 */ /* 0x000fe40000000f00 */
[----:B------:R-:W-:-:S07]  /*1060*/  MOV R4, 0x1080 ;  /* 0x0000108000047802 */ /* 0x000fce0000000f00 */
[----:B------:R-:W-:Y:S05]  /*1070*/  CALL.REL.NOINC `($__internal_1_$__cuda_sm3x_div_rn_noftz_f32_slowpath) ;  /* 0x0000030400c07944 */ /* 0x000fea0003c00000 */
[----:B------:R-:W-:-:S07]  /*1080*/  IMAD.MOV.U32 R3, RZ, RZ, R0 ;  /* 0x000000ffff037224 */ /* 0x000fce00078e0000 */
.L_x_11:
[----:B------:R-:W-:Y:S05]  /*1090*/  BSYNC.RECONVERGENT B3 ;  /* 0x0000000000037941 */ /* 0x000fea0003800200 */
.L_x_10:
[----:B------:R-:W0:Y:S01]  /*10a0*/  LDC.64 R4, c[0x0][0x3e8] ;  /* 0x0000fa00ff047b82 */ /* 0x000e220000000a00 */
[----:B------:R-:W-:Y:S01]  /*10b0*/  FFMA R3, R18, R3, R7 ;  /* 0x0000000312037223 */ /* 0x000fe20000000007 */
[----:B0-----:R-:W-:-:S05]  /*10c0*/  IMAD.WIDE R4, R17, 0x4, R4 ;  /* 0x0000000411047825 */ /* 0x001fca00078e0204 */
[----:B------:R1:W-:Y:S02]  /*10d0*/  STG.E desc[UR36][R4.64], R3 ;  /* 0x0000000304007986 */ /* 0x0003e4000c101924 */
.L_x_6:
[----:B------:R-:W-:Y:S05]  /*10e0*/  BSYNC.RECONVERGENT B2 ;  /* 0x0000000000027941 */ /* 0x000fea0003800200 */
.L_x_5:
[----:B------:R-:W-:Y:S01]  /*10f0*/  BAR.SYNC.DEFER_BLOCKING 0x0 ;  /* 0x0000000000007b1d */ /* 0x000fe20000010000 */
[----:B------:R-:W-:-:S05]  /*1100*/  ISETP.GE.AND P0, PT, R17, R14, PT ;  /* 0x0000000e1100720c */ /* 0x000fca0003f06270 */
[----:B------:R-:W-:Y:S08]  /*1110*/  BSSY.RECONVERGENT B2, `(.L_x_12) ;  /* 0x000001f000027945 */ /* 0x000ff00003800200 */
[----:B------:R-:W-:Y:S05]  /*1120*/  @P0 BRA `(.L_x_13) ;  /* 0x0000000000740947 */ /* 0x000fea0003800000 */
[----:B-1----:R-:W1:Y:S02]  /*1130*/  LDC.64 R4, c[0x0][0x3e8] ;  /* 0x0000fa00ff047b82 */ /* 0x002e640000000a00 */
[----:B-1----:R-:W-:-:S05]  /*1140*/  IMAD.WIDE R4, R17, 0x4, R4 ;  /* 0x0000000411047825 */ /* 0x002fca00078e0204 */
[----:B------:R-:W2:Y:S01]  /*1150*/  LDG.E R0, desc[UR36][R4.64] ;  /* 0x0000002404007981 */ /* 0x000ea2000c1e1900 */
[----:B------:R-:W-:Y:S02]  /*1160*/  HFMA2 R6, -RZ, RZ, 3.7421875, 0 ;  /* 0x437c0000ff067431 */ /* 0x000fe400000001ff */
[----:B0-----:R-:W-:Y:S01]  /*1170*/  IMAD.MOV.U32 R3, RZ, RZ, 0x3bbb989d ;  /* 0x3bbb989dff037424 */ /* 0x001fe200078e00ff */
[----:B------:R-:W-:Y:S03]  /*1180*/  BSSY.RECONVERGENT B3, `(.L_x_14) ;  /* 0x0000014000037945 */ /* 0x000fe60003800200 */
[----:B--2---:R-:W-:-:S04]  /*1190*/  FFMA.SAT R3, R0, -R3, 0.5 ;  /* 0x3f00000000037423 */ /* 0x004fc80000002803 */
[----:B------:R-:W-:-:S04]  /*11a0*/  FFMA.RM R3, R3, R6, 12582913 ;  /* 0x4b40000103037423 */ /* 0x000fc80000004006 */
[C---:B------:R-:W-:Y:S01]  /*11b0*/  FADD R7, R3.reuse, -12583039 ;  /* 0xcb40007f03077421 */ /* 0x040fe20000000000 */
[----:B------:R-:W-:-:S03]  /*11c0*/  IMAD.SHL.U32 R3, R3, 0x800000, RZ ;  /* 0x0080000003037824 */ /* 0x000fc600078e00ff */
[----:B------:R-:W-:-:S04]  /*11d0*/  FFMA R7, R0, -1.4426950216293334961, -R7 ;  /* 0xbfb8aa3b00077823 */ /* 0x000fc80000000807 */
[----:B------:R-:W-:-:S04]  /*11e0*/  FFMA R7, R0, -1.925963033500011079e-08, R7 ;  /* 0xb2a5706000077823 */ /* 0x000fc80000000007 */
[----:B------:R-:W0:Y:S02]  /*11f0*/  MUFU.EX2 R6, R7 ;  /* 0x0000000700067308 */ /* 0x000e240000000800 */
[----:B0-----:R-:W-:-:S06]  /*1200*/  FFMA R3, R3, R6, 1 ;  /* 0x3f80000003037423 */ /* 0x001fcc0000000006 */
        /* <DEDUP_REMOVED lines=8> */
[----:B------:R-:W-:-:S07]  /*1290*/  MOV R4, 0x12b0 ;  /* 0x000012b000047802 */ /* 0x000fce0000000f00 */
[----:B------:R-:W-:Y:S05]  /*12a0*/  CALL.REL.NOINC `($__internal_1_$__cuda_sm3x_div_rn_noftz_f32_slowpath) ;  /* 0x0000030400347944 */ /* 0x000fea0003c00000 */
[----:B------:R-:W-:-:S07]  /*12b0*/  IMAD.MOV.U32 R9, RZ, RZ, R0 ;  /* 0x000000ffff097224 */ /* 0x000fce00078e0000 */
.L_x_15:
[----:B------:R-:W-:Y:S05]  /*12c0*/  BSYNC.RECONVERGENT B3 ;  /* 0x0000000000037941 */ /* 0x000fea0003800200 */
.L_x_14:
[----:B------:R-:W0:Y:S02]  /*12d0*/  LDC.64 R4, c[0x0][0x3d0] ;  /* 0x0000f400ff047b82 */ /* 0x000e240000000a00 */
[----:B0-----:R-:W-:-:S05]  /*12e0*/  IMAD.WIDE R4, R17, 0x4, R4 ;  /* 0x0000000411047825 */ /* 0x001fca00078e0204 */
[----:B------:R2:W-:Y:S02]  /*12f0*/  STG.E desc[UR36][R4.64], R9 ;  /* 0x0000000904007986 */ /* 0x0005e4000c101924 */
.L_x_13:
[----:B------:R-:W-:Y:S05]  /*1300*/  BSYNC.RECONVERGENT B2 ;  /* 0x0000000000027941 */ /* 0x000fea0003800200 */
.L_x_12:
[----:B------:R-:W-:Y:S08]  /*1310*/  BAR.SYNC.DEFER_BLOCKING 0x0 ;  /* 0x0000000000007b1d */ /* 0x000ff00000010000 */
[----:B------:R-:W-:Y:S01]  /*1320*/  BAR.SYNC.DEFER_BLOCKING 0x0 ;  /* 0x0000000000007b1d */ /* 0x000fe20000010000 */
[----:B------:R-:W-:-:S05]  /*1330*/  ISETP.NE.AND P0, PT, R17, RZ, PT ;  /* 0x000000ff1100720c */ /* 0x000fca0003f05270 */
[----:B------:R-:W-:Y:S08]  /*1340*/  BSSY.RECONVERGENT B6, `(.L_x_16) ;  /* 0x000000f000067945 */ /* 0x000ff00003800200 */
[----:B------:R-:W-:Y:S05]  /*1350*/  @P0 BRA `(.L_x_17) ;  /* 0x0000000000340947 */ /* 0x000fea0003800000 */
[----:B------:R-:W-:Y:S01]  /*1360*/  MOV R18, 0x40 ;  /* 0x0000004000127802 */ /* 0x000fe20000000f00 */
[----:B------:R-:W-:Y:S01]  /*1370*/  IMAD.U32 R10, RZ, RZ, UR39 ;  /* 0x00000027ff0a7e24 */ /* 0x000fe2000f8e00ff */
[----:B------:R-:W-:Y:S01]  /*1380*/  MOV R0, 0x0 ;  /* 0x0000000000007802 */ /* 0x000fe20000000f00 */
[----:B------:R-:W1:Y:S01]  /*1390*/  LDCU.64 UR4, c[0x4][0x8] ;  /* 0x01000100ff0477ac */ /* 0x000e620008000a00 */
[----:B------:R-:W-:Y:S01]  /*13a0*/  IMAD.MOV.U32 R6, RZ, RZ, R16 ;  /* 0x000000ffff067224 */ /* 0x000fe200078e0010 */
[----:B------:R3:W-:Y:S01]  /*13b0*/  STL.64 [R1], R18 ;  /* 0x0000001201007387 */ /* 0x0007e20000100a00 */
[----:B--2---:R3:W2:Y:S01]  /*13c0*/  LDC.64 R8, c[0x4][R0] ;  /* 0x0100000000087b82 */ /* 0x0046a20000000a00 */
[----:B------:R-:W-:Y:S02]  /*13d0*/  IMAD.MOV.U32 R7, RZ, RZ, R2 ;  /* 0x000000ffff077224 */ /* 0x000fe400078e0002 */
[----:B------:R3:W-:Y:S01]  /*13e0*/  STL [R1+0x8], R10 ;  /* 0x0000080a01007387 */ /* 0x0007e20000100800 */
[----:B-1----:R-:W-:Y:S01]  /*13f0*/  IMAD.U32 R4, RZ, RZ, UR4 ;  /* 0x00000004ff047e24 */ /* 0x002fe2000f8e00ff */
[----:B---3--:R-:W-:-:S07]  /*1400*/  MOV R5, UR5 ;  /* 0x0000000500057c02 */ /* 0x008fce0008000f00 */
[----:B------:R-:W-:-:S07]  /*1410*/  LEPC R20, `(.L_x_17) ;  /* 0x000000001014794e */ /* 0x000fce0000000000 */
[----:B0-2---:R-:W-:Y:S05]  /*1420*/  CALL.ABS.NOINC R8 ;  /* 0x0000000008007343 */ /* 0x005fea0003c00000 */
.L_x_17:
[----:B------:R-:W-:Y:S05]  /*1430*/  BSYNC.RECONVERGENT B6 ;  /* 0x0000000000067941 */ /* 0x000fea0003800200 */
.L_x_16:
[----:B------:R-:W-:Y:S01]  /*1440*/  R2UR UR5, R60 ;  /* 0x000000003c0572ca */ /* 0x000fe200000e0000 */
[----:B-12---:R-:W1:Y:S01]  /*1450*/  LDC R4, c[0x0][0x3c0] ;  /* 0x0000f000ff047b82 */ /* 0x006e620000000800 */
[----:B------:R-:W-:-:S04]  /*1460*/  SHF.R.S32.HI R0, RZ, 0x1f, R33 ;  /* 0x0000001fff007819 */ /* 0x000fc80000011421 */
[----:B------:R-:W-:-:S04]  /*1470*/  LEA.HI R0, R0, R33, RZ, 0x2 ;  /* 0x0000002100007211 */ /* 0x000fc800078f10ff */
[----:B------:R-:W-:-:S03]  /*1480*/  SHF.R.S32.HI R45, RZ, 0x2, R0 ;  /* 0x00000002ff2d7819 */ /* 0x000fc60000011400 */
[----:B------:R-:W-:Y:S02]  /*1490*/  USHF.R.S32.HI UR4, URZ, 0x1f, UR5 ;  /* 0x0000001fff047899 */ /* 0x000fe40008011405 */
[----:B------:R-:W-:Y:S02]  /*14a0*/  VIADD R23, R45, 0x1 ;  /* 0x000000012d177836 */ /* 0x000fe40000000000 */
[----:B------:R-:W-:-:S06]  /*14b0*/  ULEA.HI UR4, UR4, UR5, URZ, 0x2 ;  /* 0x0000000504047291 */ /* 0x000fcc000f8f10ff */
[----:B------:R-:W-:Y:S01]  /*14c0*/  MOV R44, UR4 ;  /* 0x00000004002c7c02 */ /* 0x000fe20008000f00 */
[----:B-1----:R-:W-:-:S03]  /*14d0*/  IMAD R0, R45, R4, R4 ;  /* 0x000000042d007224 */ /* 0x002fc600078e0204 */
[----:B------:R-:W-:Y:S01]  /*14e0*/  SHF.R.S32.HI R44, RZ, 0x2, R44 ;  /* 0x00000002ff2c7819 */ /* 0x000fe2000001142c */
[----:B0-----:R-:W-:-:S03]  /*14f0*/  IMAD.SHL.U32 R3, R0, 0x80, RZ ;  /* 0x0000008000037824 */ /* 0x001fc600078e00ff */
[C---:B------:R-:W-:Y:S01]  /*1500*/  IADD3 R18, PT, PT, R44.reuse, 0x1, RZ ;  /* 0x000000012c127810 */ /* 0x040fe20007ffe0ff */
[----:B------:R-:W-:-:S05]  /*1510*/  IMAD R6, R44, R3, R3 ;  /* 0x000000032c067224 */ /* 0x000fca00078e0203 */
[----:B------:R-:W-:-:S13]  /*1520*/  ISETP.GE.AND P0, PT, R17, R6, PT ;  /* 0x000000061100720c */ /* 0x000fda0003f06270 */
[----:B------:R-:W-:Y:S05]  /*1530*/  @P0 BRA `(.L_x_18) ;  /* 0x0000000c00680947 */ /* 0x000fea0003800000 */
[-C--:B------:R-:W-:Y:S01]  /*1540*/  IABS R8, R18.reuse ;  /* 0x0000001200087213 */ /* 0x080fe20000000000 */
[----:B------:R-:W-:Y:S01]  /*1550*/  IMAD R12, R23, R18, RZ ;  /* 0x00000012170c7224 */ /* 0x000fe200078e02ff */
[----:B------:R-:W-:Y:S01]  /*1560*/  IABS R13, R23 ;  /* 0x00000017000d7213 */ /* 0x000fe20000000000 */
[----:B------:R-:W0:Y:S01]  /*1570*/  LDC.64 R28, c[0x0][0x390] ;  /* 0x0000e400ff1c7b82 */ /* 0x000e220000000a00 */
[----:B------:R-:W1:Y:S01]  /*1580*/  I2F.RP R0, R8 ;  /* 0x0000000800007306 */ /* 0x000e620000209400 */
[----:B------:R-:W-:Y:S01]  /*1590*/  IABS R15, R17 ;  /* 0x00000011000f7213 */ /* 0x000fe20000000000 */
[----:B------:R-:W-:Y:S01]  /*15a0*/  IMAD.SHL.U32 R14, R12, 0x80, RZ ;  /* 0x000000800c0e7824 */ /* 0x000fe200078e00ff */
[----:B------:R-:W-:Y:S02]  /*15b0*/  IABS R20, R12 ;  /* 0x0000000c00147213 */ /* 0x000fe40000000000 */
[----:B------:R-:W-:Y:S02]  /*15c0*/  LOP3.LUT R59, R59, 0xfffffffb, RZ, 0xc0, !PT ;  /* 0xfffffffb3b3b7812 */ /* 0x000fe400078ec0ff */
[----:B------:R-:W-:Y:S01]  /*15d0*/  IABS R22, R14 ;  /* 0x0000000e00167213 */ /* 0x000fe20000000000 */
[----:B------:R-:W-:Y:S08]  /*15e0*/  I2F.RP R3, R13 ;  /* 0x0000000d00037306 */ /* 0x000ff00000209400 */
[----:B-1----:R-:W1:Y:S08]  /*15f0*/  MUFU.RCP R0, R0 ;  /* 0x0000000000007308 */ /* 0x002e700000001000 */
[----:B------:R-:W2:Y:S01]  /*1600*/  I2F.RP R10, R22 ;  /* 0x00000016000a7306 */ /* 0x000ea20000209400 */
[----:B-1----:R-:W-:Y:S01]  /*1610*/  VIADD R4, R0, 0xffffffe ;  /* 0x0ffffffe00047836 */ /* 0x002fe20000000000 */
[----:B------:R-:W-:-:S06]  /*1620*/  IABS R0, R18 ;  /* 0x0000001200007213 */ /* 0x000fcc0000000000 */
[----:B------:R1:W3:Y:S01]  /*1630*/  F2I.FTZ.U32.TRUNC.NTZ R5, R4 ;  /* 0x0000000400057305 */ /* 0x0002e2000021f000 */
[----:B------:R-:W-:-:S07]  /*1640*/  IMAD.MOV R9, RZ, RZ, -R0 ;  /* 0x000000ffff097224 */ /* 0x000fce00078e0a00 */
[----:B--2---:R-:W2:Y:S01]  /*1650*/  MUFU.RCP R10, R10 ;  /* 0x0000000a000a7308 */ /* 0x004ea20000001000 */
[----:B-1----:R-:W-:Y:S02]  /*1660*/  HFMA2 R4, -RZ, RZ, 0, 0 ;  /* 0x00000000ff047431 */ /* 0x002fe400000001ff */
[----:B---3--:R-:W-:-:S04]  /*1670*/  IMAD.MOV R7, RZ, RZ, -R5 ;  /* 0x000000ffff077224 */ /* 0x008fc800078e0a05 */
[----:B------:R-:W-:-:S04]  /*1680*/  IMAD R7, R7, R8, RZ ;  /* 0x0000000807077224 */ /* 0x000fc800078e02ff */
[----:B------:R-:W-:Y:S02]  /*1690*/  IMAD.HI.U32 R5, R5, R7, R4 ;  /* 0x0000000705057227 */ /* 0x000fe400078e0004 */
[----:B------:R-:W1:Y:S01]  /*16a0*/  I2F.RP R7, R20 ;  /* 0x0000001400077306 */ /* 0x000e620000209400 */
[----:B--2---:R-:W-:-:S03]  /*16b0*/  IADD3 R10, PT, PT, R10, 0xffffffe, RZ ;  /* 0x0ffffffe0a0a7810 */ /* 0x004fc60007ffe0ff */
[----:B------:R-:W-:-:S04]  /*16c0*/  IMAD.HI.U32 R0, R5, R15, RZ ;  /* 0x0000000f05007227 */ /* 0x000fc800078e00ff */
[----:B------:R2:W3:Y:S08]  /*16d0*/  MUFU.RCP R4, R3 ;  /* 0x0000000300047308 */ /* 0x0004f00000001000 */
[----:B-1----:R-:W1:Y:S01]  /*16e0*/  MUFU.RCP R7, R7 ;  /* 0x0000000700077308 */ /* 0x002e620000001000 */
[----:B--2---:R-:W-:-:S05]  /*16f0*/  IMAD R3, R0, R9, R15 ;  /* 0x0000000900037224 */ /* 0x004fca00078e020f */
[----:B------:R-:W-:Y:S02]  /*1700*/  ISETP.GT.U32.AND P1, PT, R8, R3, PT ;  /* 0x000000030800720c */ /* 0x000fe40003f24070 */
[----:B------:R2:W-:Y:S01]  /*1710*/  F2I.FTZ.U32.TRUNC.NTZ R11, R10 ;  /* 0x0000000a000b7305 */ /* 0x0005e2000021f000 */
[----:B---3--:R-:W-:-:S07]  /*1720*/  VIADD R4, R4, 0xffffffe ;  /* 0x0ffffffe04047836 */ /* 0x008fce0000000000 */
[----:B------:R-:W3:Y:S01]  /*1730*/  F2I.FTZ.U32.TRUNC.NTZ R5, R4 ;  /* 0x0000000400057305 */ /* 0x000ee2000021f000 */
[----:B--2---:R-:W-:Y:S02]  /*1740*/  IABS R10, R12 ;  /* 0x0000000c000a7213 */ /* 0x004fe40000000000 */
[-C--:B------:R-:W-:Y:S02]  /*1750*/  @!P1 IADD3 R3, PT, PT, R3, -R8.reuse, RZ ;  /* 0x8000000803039210 */ /* 0x080fe40007ffe0ff */
[----:B------:R-:W-:Y:S01]  /*1760*/  @!P1 IADD3 R0, PT, PT, R0, 0x1, RZ ;  /* 0x0000000100009810 */ /* 0x000fe20007ffe0ff */
[----:B------:R-:W-:Y:S01]  /*1770*/  IMAD.MOV R10, RZ, RZ, -R10 ;  /* 0x000000ffff0a7224 */ /* 0x000fe200078e0a0a */
[----:B------:R-:W-:Y:S01]  /*1780*/  ISETP.GE.U32.AND P0, PT, R3, R8, PT ;  /* 0x000000080300720c */ /* 0x000fe20003f06070 */
[----:B-1----:R-:W-:Y:S01]  /*1790*/  VIADD R8, R7, 0xffffffe ;  /* 0x0ffffffe07087836 */ /* 0x002fe20000000000 */
[----:B------:R-:W-:Y:S02]  /*17a0*/  LOP3.LUT R3, R17, R18, RZ, 0x3c, !PT ;  /* 0x0000001211037212 */ /* 0x000fe400078e3cff */
[----:B------:R-:W-:Y:S01]  /*17b0*/  ISETP.NE.AND P1, PT, R18, RZ, PT ;  /* 0x000000ff1200720c */ /* 0x000fe20003f25270 */
[----:B------:R-:W1:Y:S01]  /*17c0*/  F2I.FTZ.U32.TRUNC.NTZ R9, R8 ;  /* 0x0000000800097305 */ /* 0x000e62000021f000 */
[----:B------:R-:W-:Y:S01]  /*17d0*/  ISETP.GE.AND P2, PT, R3, RZ, PT ;  /* 0x000000ff0300720c */ /* 0x000fe20003f46270 */
[----:B---3--:R-:W-:Y:S01]  /*17e0*/  IMAD.MOV R4, RZ, RZ, -R5 ;  /* 0x000000ffff047224 */ /* 0x008fe200078e0a05 */
[----:B------:R-:W-:-:S02]  /*17f0*/  IABS R7, R23 ;  /* 0x0000001700077213 */ /* 0x000fc40000000000 */
[----:B------:R-:W-:Y:S01]  /*1800*/  IADD3 R21, PT, PT, RZ, -R11, RZ ;  /* 0x8000000bff157210 */ /* 0x000fe20007ffe0ff */
[----:B------:R-:W-:Y:S02]  /*1810*/  IMAD R3, R4, R13, RZ ;  /* 0x0000000d04037224 */ /* 0x000fe400078e02ff */
[----:B------:R-:W-:Y:S02]  /*1820*/  @P0 VIADD R0, R0, 0x1 ;  /* 0x0000000100000836 */ /* 0x000fe40000000000 */
[----:B------:R-:W-:-:S04]  /*1830*/  IMAD.MOV.U32 R4, RZ, RZ, RZ ;  /* 0x000000ffff047224 */ /* 0x000fc800078e00ff */
[----:B------:R-:W-:Y:S01]  /*1840*/  @!P2 IMAD.MOV R0, RZ, RZ, -R0 ;  /* 0x000000ffff00a224 */ /* 0x000fe200078e0a00 */
[----:B------:R-:W-:Y:S01]  /*1850*/  @!P1 LOP3.LUT R0, RZ, R18, RZ, 0x33, !PT ;  /* 0x00000012ff009212 */ /* 0x000fe200078e33ff */
[----:B------:R-:W-:Y:S01]  /*1860*/  IMAD.HI.U32 R4, R5, R3, R4 ;  /* 0x0000000305047227 */ /* 0x000fe200078e0004 */
[----:B-1----:R-:W-:Y:S02]  /*1870*/  IADD3 R8, PT, PT, RZ, -R9, RZ ;  /* 0x80000009ff087210 */ /* 0x002fe40007ffe0ff */
[----:B------:R-:W-:Y:S01]  /*1880*/  IABS R3, R0 ;  /* 0x0000000000037213 */ /* 0x000fe20000000000 */
[----:B------:R-:W-:Y:S02]  /*1890*/  IMAD.MOV R5, RZ, RZ, -R7 ;  /* 0x000000ffff057224 */ /* 0x000fe400078e0a07 */
[----:B------:R-:W-:Y:S02]  /*18a0*/  IMAD.MOV.U32 R7, RZ, RZ, R8 ;  /* 0x000000ffff077224 */ /* 0x000fe400078e0008 */
[----:B------:R-:W-:-:S04]  /*18b0*/  IMAD.HI.U32 R4, R4, R3, RZ ;  /* 0x0000000304047227 */ /* 0x000fc800078e00ff */
[----:B------:R-:W-:Y:S01]  /*18c0*/  IMAD R4, R4, R5, R3 ;  /* 0x0000000504047224 */ /* 0x000fe200078e0203 */
[----:B------:R-:W-:Y:S01]  /*18d0*/  MOV R3, R10 ;  /* 0x0000000a00037202 */ /* 0x000fe20000000f00 */
[----:B------:R-:W-:Y:S02]  /*18e0*/  IMAD R7, R7, R20, RZ ;  /* 0x0000001407077224 */ /* 0x000fe400078e02ff */
[----:B------:R-:W-:Y:S01]  /*18f0*/  IMAD.MOV.U32 R8, RZ, RZ, RZ ;  /* 0x000000ffff087224 */ /* 0x000fe200078e00ff */
[----:B------:R-:W-:Y:S01]  /*1900*/  ISETP.GT.U32.AND P1, PT, R13, R4, PT ;  /* 0x000000040d00720c */ /* 0x000fe20003f24070 */
[----:B------:R-:W-:Y:S02]  /*1910*/  IMAD R5, R21, R22, RZ ;  /* 0x0000001615057224 */ /* 0x000fe400078e02ff */
[----:B------:R-:W-:Y:S01]  /*1920*/  IMAD.HI.U32 R8, R9, R7, R8 ;  /* 0x0000000709087227 */ /* 0x000fe200078e0008 */
[----:B------:R-:W-:-:S03]  /*1930*/  IABS R7, R14 ;  /* 0x0000000e00077213 */ /* 0x000fc60000000000 */
[----:B------:R-:W-:Y:S02]  /*1940*/  IMAD.MOV.U32 R10, RZ, RZ, RZ ;  /* 0x000000ffff0a7224 */ /* 0x000fe400078e00ff */
[----:B------:R-:W-:-:S04]  /*1950*/  IMAD.HI.U32 R8, R8, R15, RZ ;  /* 0x0000000f08087227 */ /* 0x000fc800078e00ff */
[----:B------:R-:W-:Y:S01]  /*1960*/  IMAD.HI.U32 R10, R11, R5, R10 ;  /* 0x000000050b0a7227 */ /* 0x000fe200078e000a */
[----:B------:R-:W-:-:S03]  /*1970*/  @!P1 IADD3 R4, PT, PT, R4, -R13, RZ ;  /* 0x8000000d04049210 */ /* 0x000fc60007ffe0ff */
[----:B------:R-:W-:Y:S01]  /*1980*/  IMAD R3, R8, R3, R15 ;  /* 0x0000000308037224 */ /* 0x000fe200078e020f */
[----:B------:R-:W-:Y:S01]  /*1990*/  ISETP.GT.U32.AND P5, PT, R13, R4, PT ;  /* 0x000000040d00720c */ /* 0x000fe20003fa4070 */
[----:B------:R-:W-:Y:S01]  /*19a0*/  IMAD.MOV R5, RZ, RZ, -R7 ;  /* 0x000000ffff057224 */ /* 0x000fe200078e0a07 */
[----:B------:R-:W-:Y:S01]  /*19b0*/  LOP3.LUT R7, R17, R14, RZ, 0x3c, !PT ;  /* 0x0000000e11077212 */ /* 0x000fe200078e3cff */
[----:B------:R-:W-:Y:S01]  /*19c0*/  IMAD.HI.U32 R10, R10, R15, RZ ;  /* 0x0000000f0a0a7227 */ /* 0x000fe200078e00ff */
[----:B------:R-:W-:Y:S02]  /*19d0*/  ISETP.GT.U32.AND P6, PT, R20, R3, PT ;  /* 0x000000031400720c */ /* 0x000fe40003fc4070 */
[----:B------:R-:W-:Y:S01]  /*19e0*/  ISETP.GE.AND P4, PT, R7, RZ, PT ;  /* 0x000000ff0700720c */ /* 0x000fe20003f86270 */
[----:B------:R-:W-:-:S05]  /*19f0*/  IMAD R5, R10, R5, R15 ;  /* 0x000000050a057224 */ /* 0x000fca00078e020f */
[----:B------:R-:W-:Y:S02]  /*1a00*/  ISETP.GT.U32.AND P0, PT, R22, R5, PT ;  /* 0x000000051600720c */ /* 0x000fe40003f04070 */
[----:B------:R-:W-:Y:S02]  /*1a10*/  @!P5 IADD3 R4, PT, PT, R4, -R13, RZ ;  /* 0x8000000d0404d210 */ /* 0x000fe40007ffe0ff */
[----:B------:R-:W-:Y:S01]  /*1a20*/  ISETP.GE.AND P5, PT, R0, RZ, PT ;  /* 0x000000ff0000720c */ /* 0x000fe20003fa6270 */
[----:B------:R-:W-:Y:S02]  /*1a30*/  @!P6 IMAD.IADD R3, R3, 0x1, -R20 ;  /* 0x000000010303e824 */ /* 0x000fe400078e0a14 */
[----:B------:R-:W-:Y:S01]  /*1a40*/  @!P6 VIADD R8, R8, 0x1 ;  /* 0x000000010808e836 */ /* 0x000fe20000000000 */
[----:B------:R-:W-:Y:S01]  /*1a50*/  ISETP.NE.AND P6, PT, R23, RZ, PT ;  /* 0x000000ff1700720c */ /* 0x000fe20003fc5270 */
[----:B------:R-:W-:Y:S01]  /*1a60*/  IMAD.MOV R0, RZ, RZ, -R0 ;  /* 0x000000ffff007224 */ /* 0x000fe200078e0a00 */
[----:B------:R-:W-:-:S02]  /*1a70*/  ISETP.GE.U32.AND P1, PT, R3, R20, PT ;  /* 0x000000140300720c */ /* 0x000fc40003f26070 */
[----:B------:R-:W-:Y:S01]  /*1a80*/  LOP3.LUT R3, R17, R12, RZ, 0x3c, !PT ;  /* 0x0000000c11037212 */ /* 0x000fe200078e3cff */
[----:B------:R-:W-:Y:S02]  /*1a90*/  @!P0 IMAD.IADD R5, R5, 0x1, -R22 ;  /* 0x0000000105058824 */ /* 0x000fe400078e0a16 */
[----:B------:R-:W-:Y:S01]  /*1aa0*/  @!P0 VIADD R10, R10, 0x1 ;  /* 0x000000010a0a8836 */ /* 0x000fe20000000000 */
[----:B------:R-:W-:Y:S01]  /*1ab0*/  ISETP.GE.AND P2, PT, R3, RZ, PT ;  /* 0x000000ff0300720c */ /* 0x000fe20003f46270 */
[----:B------:R-:W-:Y:S01]  /*1ac0*/  IMAD R3, R18, R0, R17 ;  /* 0x0000000012037224 */ /* 0x000fe200078e0211 */
[----:B------:R-:W-:Y:S01]  /*1ad0*/  ISETP.GE.U32.AND P3, PT, R5, R22, PT ;  /* 0x000000160500720c */ /* 0x000fe20003f66070 */
[----:B------:R-:W-:Y:S01]  /*1ae0*/  IMAD.MOV.U32 R5, RZ, RZ, R4 ;  /* 0x000000ffff057224 */ /* 0x000fe200078e0004 */
[----:B------:R-:W-:Y:S02]  /*1af0*/  ISETP.NE.AND P0, PT, R12, RZ, PT ;  /* 0x000000ff0c00720c */ /* 0x000fe40003f05270 */
[----:B------:R-:W-:Y:S01]  /*1b00*/  SHF.L.U32 R7, R3, 0x1, RZ ;  /* 0x0000000103077819 */ /* 0x000fe200000006ff */
[----:B------:R-:W-:Y:S01]  /*1b10*/  @!P5 IMAD.MOV R5, RZ, RZ, -R5 ;  /* 0x000000ffff05d224 */ /* 0x000fe200078e0a05 */
[----:B------:R-:W-:-:S02]  /*1b20*/  @!P6 LOP3.LUT R5, RZ, R23, RZ, 0x33, !PT ;  /* 0x00000017ff05e212 */ /* 0x000fc400078e33ff */
[----:B------:R-:W-:Y:S02]  /*1b30*/  @P1 IADD3 R8, PT, PT, R8, 0x1, RZ ;  /* 0x0000000108081810 */ /* 0x000fe40007ffe0ff */
[----:B------:R-:W-:Y:S01]  /*1b40*/  IADD3 R4, PT, PT, R7, -0x1, RZ ;  /* 0xffffffff07047810 */ /* 0x000fe20007ffe0ff */
[----:B------:R-:W-:Y:S01]  /*1b50*/  IMAD.SHL.U32 R20, R5, 0x2, RZ ;  /* 0x0000000205147824 */ /* 0x000fe200078e00ff */
[----:B------:R-:W-:Y:S01]  /*1b60*/  ISETP.NE.AND P1, PT, R14, RZ, PT ;  /* 0x000000ff0e00720c */ /* 0x000fe20003f25270 */
[----:B------:R-:W-:Y:S01]  /*1b70*/  IMAD.MOV.U32 R0, RZ, RZ, R8 ;  /* 0x000000ffff007224 */ /* 0x000fe200078e0008 */
[----:B------:R-:W-:Y:S02]  /*1b80*/  @P3 IADD3 R10, PT, PT, R10, 0x1, RZ ;  /* 0x000000010a0a3810 */ /* 0x000fe40007ffe0ff */
[----:B------:R-:W-:Y:S01]  /*1b90*/  ISETP.GT.AND P6, PT, R4, UR38, PT ;  /* 0x0000002604007c0c */ /* 0x000fe2000bfc4270 */
[----:B------:R-:W-:Y:S02]  /*1ba0*/  VIADD R4, R20, 0xffffffff ;  /* 0xffffffff14047836 */ /* 0x000fe40000000000 */
[----:B------:R-:W-:Y:S01]  /*1bb0*/  @!P2 IMAD.MOV R0, RZ, RZ, -R0 ;  /* 0x000000ffff00a224 */ /* 0x000fe200078e0a00 */
[----:B------:R-:W-:Y:S01]  /*1bc0*/  @!P0 LOP3.LUT R0, RZ, R12, RZ, 0x33, !PT ;  /* 0x0000000cff008212 */ /* 0x000fe200078e33ff */
[----:B------:R-:W-:Y:S01]  /*1bd0*/  @!P4 IMAD.MOV R10, RZ, RZ, -R10 ;  /* 0x000000ffff0ac224 */ /* 0x000fe200078e0a0a */
[----:B------:R-:W-:-:S02]  /*1be0*/  ISETP.GT.AND P4, PT, R4, R27, PT ;  /* 0x0000001b0400720c */ /* 0x000fc40003f84270 */
[----:B------:R-:W-:Y:S02]  /*1bf0*/  ISETP.GT.AND P0, PT, R5, -0x1, PT ;  /* 0xffffffff0500780c */ /* 0x000fe40003f04270 */
[----:B------:R-:W-:Y:S02]  /*1c00*/  ISETP.GT.AND P2, PT, R3, -0x1, PT ;  /* 0xffffffff0300780c */ /* 0x000fe40003f44270 */
[----:B------:R-:W-:Y:S02]  /*1c10*/  ISETP.GT.AND P5, PT, R5, RZ, !P4 ;  /* 0x000000ff0500720c */ /* 0x000fe400067a4270 */
[----:B------:R-:W-:Y:S02]  /*1c20*/  ISETP.GT.AND P6, PT, R3, RZ, !P6 ;  /* 0x000000ff0300720c */ /* 0x000fe400077c4270 */
[----:B------:R-:W-:Y:S02]  /*1c30*/  ISETP.LE.AND P3, PT, R20, R27, P0 ;  /* 0x0000001b1400720c */ /* 0x000fe40000763270 */
[----:B------:R-:W-:-:S02]  /*1c40*/  ISETP.LE.AND P4, PT, R7, UR38, P2 ;  /* 0x0000002607007c0c */ /* 0x000fc40009783270 */
[----:B------:R-:W-:Y:S02]  /*1c50*/  ISETP.LT.AND P2, PT, R7, UR38, P2 ;  /* 0x0000002607007c0c */ /* 0x000fe40009741270 */
[----:B------:R-:W-:Y:S02]  /*1c60*/  P2R R11, PR, RZ, 0x20 ;  /* 0x00000020ff0b7803 */ /* 0x000fe40000000000 */
[----:B------:R-:W-:Y:S02]  /*1c70*/  PLOP3.LUT P5, PT, P3, P6, PT, 0x80, 0x8 ;  /* 0x000000000008781c */ /* 0x000fe40001fad070 */
[----:B------:R-:W-:Y:S02]  /*1c80*/  P2R R4, PR, RZ, 0x4 ;  /* 0x00000004ff047803 */ /* 0x000fe40000000000 */
[----:B------:R-:W-:Y:S02]  /*1c90*/  P2R R5, PR, RZ, 0x20 ;  /* 0x00000020ff057803 */ /* 0x000fe40000000000 */
[----:B------:R-:W-:-:S02]  /*1ca0*/  ISETP.NE.AND P5, PT, R4, RZ, PT ;  /* 0x000000ff0400720c */ /* 0x000fc40003fa5270 */
[----:B------:R-:W-:Y:S02]  /*1cb0*/  P2R R3, PR, RZ, 0x10 ;  /* 0x00000010ff037803 */ /* 0x000fe40000000000 */
[----:B------:R-:W-:Y:S02]  /*1cc0*/  PLOP3.LUT P4, PT, P3, P4, PT, 0x80, 0x8 ;  /* 0x000000000008781c */ /* 0x000fe40001f89070 */
[----:B------:R-:W-:Y:S02]  /*1cd0*/  PLOP3.LUT P3, PT, P3, P5, PT, 0x80, 0x8 ;  /* 0x000000000008781c */ /* 0x000fe40001f6b070 */
[----:B------:R-:W-:Y:S02]  /*1ce0*/  P2R R4, PR, RZ, 0x10 ;  /* 0x00000010ff047803 */ /* 0x000fe40000000000 */
[----:B------:R-:W-:Y:S02]  /*1cf0*/  ISETP.NE.AND P4, PT, R3, RZ, PT ;  /* 0x000000ff0300720c */ /* 0x000fe40003f85270 */
[----:B------:R-:W-:-:S02]  /*1d00*/  ISETP.LT.AND P0, PT, R20, R27, P0 ;  /* 0x0000001b1400720c */ /* 0x000fc40000701270 */
[----:B------:R-:W-:Y:S02]  /*1d10*/  P2R R3, PR, RZ, 0x8 ;  /* 0x00000008ff037803 */ /* 0x000fe40000000000 */
[----:B------:R-:W-:Y:S02]  /*1d20*/  ISETP.NE.AND P3, PT, R11, RZ, PT ;  /* 0x000000ff0b00720c */ /* 0x000fe40003f65270 */
[----:B------:R-:W-:Y:S02]  /*1d30*/  PLOP3.LUT P2, PT, P0, P6, PT, 0x80, 0x8 ;  /* 0x000000000008781c */ /* 0x000fe4000074d070 */
[----:B------:R-:W-:Y:S02]  /*1d40*/  PLOP3.LUT P6, PT, P3, P6, PT, 0x80, 0x8 ;  /* 0x000000000008781c */ /* 0x000fe40001fcd070 */
[----:B------:R-:W-:Y:S02]  /*1d50*/  @!P1 LOP3.LUT R10, RZ, R14, RZ, 0x33, !PT ;  /* 0x0000000eff0a9212 */ /* 0x000fe400078e33ff */
[----:B0-----:R-:W-:-:S02]  /*1d60*/  IADD3 R8, P1, PT, R28, 0x90020, RZ ;  /* 0x000900201c087810 */ /* 0x001fc40007f3e0ff */
[----:B------:R-:W-:Y:S02]  /*1d70*/  ISETP.NE.AND P3, PT, R3, RZ, PT ;  /* 0x000000ff0300720c */ /* 0x000fe40003f65270 */
[----:B------:R-:W-:Y:S02]  /*1d80*/  IADD3.X R9, PT, PT, RZ, R29, RZ, P1, !PT ;  /* 0x0000001dff097210 */ /* 0x000fe40000ffe4ff */
[----:B------:R-:W-:Y:S02]  /*1d90*/  PLOP3.LUT P1, PT, P0, P4, PT, 0x80, 0x8 ;  /* 0x000000000008781c */ /* 0x000fe40000729070 */
[----:B------:R-:W-:Y:S02]  /*1da0*/  PLOP3.LUT P0, PT, P0, P5, PT, 0x80, 0x8 ;  /* 0x000000000008781c */ /* 0x000fe4000070b070 */
[----:B------:R-:W-:Y:S02]  /*1db0*/  @P6 LOP3.LUT R59, R59, 0x4, RZ, 0xfc, !PT ;  /* 0x000000043b3b6812 */ /* 0x000fe400078efcff */
[----:B------:R-:W-:-:S02]  /*1dc0*/  ISETP.NE.AND P6, PT, R11, RZ, PT ;  /* 0x000000ff0b00720c */ /* 0x000fc40003fc5270 */
[----:B------:R-:W-:Y:S02]  /*1dd0*/  LOP3.LUT R59, R59, 0xfffffffd, RZ, 0xc0, !PT ;  /* 0xfffffffd3b3b7812 */ /* 0x000fe400078ec0ff */
[----:B------:R-:W-:Y:S02]  /*1de0*/  PLOP3.LUT P4, PT, P6, P4, PT, 0x80, 0x8 ;  /* 0x000000000008781c */ /* 0x000fe40003789070 */
[----:B------:R-:W-:Y:S02]  /*1df0*/  PLOP3.LUT P6, PT, P6, P5, PT, 0x80, 0x8 ;  /* 0x000000000008781c */ /* 0x000fe400037cb070 */
[----:B------:R-:W-:Y:S02]  /*1e00*/  ISETP.NE.AND P5, PT, R5, RZ, PT ;  /* 0x000000ff0500720c */ /* 0x000fe40003fa5270 */
[----:B------:R-:W-:Y:S01]  /*1e10*/  SHF.R.S32.HI R3, RZ, 0x1f, R0 ;  /* 0x0000001fff037819 */ /* 0x000fe20000011400 */
[----:B------:R-:W-:Y:S01]  /*1e20*/  BSSY.RECONVERGENT B0, `(.L_x_19) ;  /* 0x000004a000007945 */ /* 0x000fe20003800200 */
[----:B------:R-:W-:Y:S01]  /*1e30*/  IMAD R43, R19, UR39, RZ ;  /* 0x00000027132b7c24 */ /* 0x000fe2000f8e02ff */
[----:B------:R-:W-:-:S02]  /*1e40*/  P2R R48, PR, RZ, 0x40 ;  /* 0x00000040ff307803 */ /* 0x000fc40000000000 */
[----:B------:R-:W-:Y:S02]  /*1e50*/  LEA.HI R3, R3, R0, RZ, 0x7 ;  /* 0x0000000003037211 */ /* 0x000fe400078f38ff */
[----:B------:R-:W-:Y:S02]  /*1e60*/  @P4 LOP3.LUT R59, R59, 0x2, RZ, 0xfc, !PT ;  /* 0x000000023b3b4812 */ /* 0x000fe400078efcff */
[----:B------:R-:W-:Y:S02]  /*1e70*/  ISETP.NE.AND P4, PT, R4, RZ, PT ;  /* 0x000000ff0400720c */ /* 0x000fe40003f85270 */
[----:B------:R-:W0:Y:S01]  /*1e80*/  LDC.64 R4, c[0x0][0x398] ;  /* 0x0000e600ff047b82 */ /* 0x000e220000000a00 */
[----:B------:R-:W-:-:S05]  /*1e90*/  LOP3.LUT R3, R3, 0xffffff80, RZ, 0xc0, !PT ;  /* 0xffffff8003037812 */ /* 0x000fca00078ec0ff */
[----:B------:R-:W-:-:S04]  /*1ea0*/  IMAD.IADD R11, R0, 0x1, -R3 ;  /* 0x00000001000b7824 */ /* 0x000fc800078e0a03 */
[----:B0-----:R-:W-:-:S05]  /*1eb0*/  IMAD.WIDE R4, R11, 0x4, R4 ;  /* 0x000000040b047825 */ /* 0x001fca00078e0204 */
[----:B------:R0:W5:Y:S01]  /*1ec0*/  LDG.E R21, desc[UR36][R4.64+0x100] ;  /* 0x0001002404157981 */ /* 0x000162000c1e1900 */
[----:B------:R-:W-:Y:S02]  /*1ed0*/  IMAD R3, R19, R10, RZ ;  /* 0x0000000a13037224 */ /* 0x000fe400078e02ff */
[----:B------:R-:W-:Y:S02]  /*1ee0*/  IMAD.MOV.U32 R19, RZ, RZ, RZ ;  /* 0x000000ffff137224 */ /* 0x000fe400078e00ff */
[----:B------:R-:W-:Y:S02]  /*1ef0*/  IMAD R20, R3, 0x40, R20 ;  /* 0x0000004003147824 */ /* 0x000fe400078e0214 */
[----:B------:R-:W-:-:S03]  /*1f00*/  IMAD R3, R11, 0x240, RZ ;  /* 0x000002400b037824 */ /* 0x000fc600078e02ff */
[C---:B------:R-:W-:Y:S01]  /*1f10*/  IADD3 R0, PT, PT, R20.reuse, -0x1, RZ ;  /* 0xffffffff14007810 */ /* 0x040fe20007ffe0ff */
[----:B------:R-:W-:-:S04]  /*1f20*/  IMAD R20, R20, UR39, R7 ;  /* 0x0000002714147c24 */ /* 0x000fc8000f8e0207 */
[----:B------:R-:W-:Y:S02]  /*1f30*/  IMAD R0, R0, UR39, R7 ;  /* 0x0000002700007c24 */ /* 0x000fe4000f8e0207 */
[----:B0-----:R-:W-:-:S07]  /*1f40*/  VIADD R7, R20, UR39 ;  /* 0x0000002714077c36 */ /* 0x001fce0008000000 */
.L_x_20:
[----:B------:R-:W0:Y:S01]  /*1f50*/  LDC.64 R14, c[0x0][0x3d0] ;  /* 0x0000f400ff0e7b82 */ /* 0x000e220000000a00 */
[----:B------:R-:W-:Y:S01]  /*1f60*/  P2R R12, PR, RZ, 0x2 ;  /* 0x00000002ff0c7803 */ /* 0x000fe20000000000 */
[----:B------:R-:W-:Y:S01]  /*1f70*/  IMAD.WIDE R4, R3, 0x4, R8 ;  /* 0x0000000403047825 */ /* 0x000fe200078e0208 */
[C---:B------:R-:W-:Y:S02]  /*1f80*/  LOP3.LUT P1, RZ, R59.reuse, 0x4, RZ, 0xc0, !PT ;  /* 0x000000043bff7812 */ /* 0x040fe4000782c0ff */
[----:B------:R-:W-:Y:S02]  /*1f90*/  IADD3 R11, PT, PT, R0, -0x1, RZ ;  /* 0xffffffff000b7810 */ /* 0x000fe40007ffe0ff */
[----:B------:R-:W-:Y:S02]  /*1fa0*/  P2R R30, PR, RZ, 0x1 ;  /* 0x00000001ff1e7803 */ /* 0x000fe40000000000 */
[----:B------:R-:W-:Y:S01]  /*1fb0*/  ISETP.NE.AND P6, PT, R48, RZ, PT ;  /* 0x000000ff3000720c */ /* 0x000fe20003fc5270 */
[----:B------:R-:W-:Y:S01]  /*1fc0*/  VIADD R13, R20, 0xffffffff ;  /* 0xffffffff140d7836 */ /* 0x000fe20000000000 */
[----:B------:R-:W-:Y:S01]  /*1fd0*/  LOP3.LUT P0, RZ, R59, 0x2, RZ, 0xc0, !PT ;  /* 0x000000023bff7812 */ /* 0x000fe2000780c0ff */
[----:B------:R-:W2:Y:S04]  /*1fe0*/  @P5 LDG.E R34, desc[UR36][R4.64+-0x14] ;  /* 0xffffec2404225981 */ /* 0x000ea8000c1e1900 */
[----:B------:R-:W3:Y:S01]  /*1ff0*/  @P1 LDG.E R27, desc[UR36][R4.64+-0x20] ;  /* 0xffffe024041b1981 */ /* 0x000ee2000c1e1900 */
[----:B------:R-:W-:-:S03]  /*2000*/  VIADD R37, R7, 0xffffffff ;  /* 0xffffffff07257836 */ /* 0x000fc60000000000 */
[----:B------:R-:W4:Y:S01]  /*2010*/  @P4 LDG.E R35, desc[UR36][R4.64+-0x10] ;  /* 0xfffff02404234981 */ /* 0x000f22000c1e1900 */
[----:B0-----:R-:W-:-:S03]  /*2020*/  IMAD.WIDE R10, R11, 0x4, R14 ;  /* 0x000000040b0a7825 */ /* 0x001fc600078e020e */
[----:B------:R-:W2:Y:S04]  /*2030*/  @P0 LDG.E R29, desc[UR36][R4.64+-0x1c] ;  /* 0xffffe424041d0981 */ /* 0x000ea8000c1e1900 */
[----:B------:R-:W3:Y:S04]  /*2040*/  @P1 LDG.E R22, desc[UR36][R10.64] ;  /* 0x000000240a161981 */ /* 0x000ee8000c1e1900 */
[----:B------:R-:W2:Y:S01]  /*2050*/  @P0 LDG.E R28, desc[UR36][R10.64+0x4] ;  /* 0x000004240a1c0981 */ /* 0x000ea2000c1e1900 */
[----:B------:R-:W-:Y:S01]  /*2060*/  ISETP.NE.AND P1, PT, R12, RZ, PT ;  /* 0x000000ff0c00720c */ /* 0x000fe20003f25270 */
[--C-:B------:R-:W-:Y:S01]  /*2070*/  IMAD.WIDE R12, R13, 0x4, R14.reuse ;  /* 0x000000040d0c7825 */ /* 0x100fe200078e020e */
[----:B------:R-:W-:Y:S01]  /*2080*/  ISETP.NE.AND P0, PT, R30, RZ, PT ;  /* 0x000000ff1e00720c */ /* 0x000fe20003f05270 */
[----:B------:R-:W4:Y:S04]  /*2090*/  @P6 LDG.E R31, desc[UR36][R4.64+-0x18] ;  /* 0xffffe824041f6981 */ /* 0x000f28000c1e1900 */
[----:B------:R-:W4:Y:S04]  /*20a0*/  @P6 LDG.E R30, desc[UR36][R10.64+0x8] ;  /* 0x000008240a1e6981 */ /* 0x000f28000c1e1900 */
[----:B------:R-:W4:Y:S01]  /*20b0*/  @P5 LDG.E R32, desc[UR36][R12.64] ;  /* 0x000000240c205981 */ /* 0x000f22000c1e1900 */
[----:B------:R-:W-:-:S03]  /*20c0*/  IMAD.WIDE R14, R37, 0x4, R14 ;  /* 0x00000004250e7825 */ /* 0x000fc600078e020e */
[----:B------:R-:W4:Y:S04]  /*20d0*/  @P4 LDG.E R36, desc[UR36][R12.64+0x4] ;  /* 0x000004240c244981 */ /* 0x000f28000c1e1900 */
[----:B------:R-:W4:Y:S04]  /*20e0*/  @P3 LDG.E R38, desc[UR36][R12.64+0x8] ;  /* 0x000008240c263981 */ /* 0x000f28000c1e1900 */
[----:B------:R-:W4:Y:S04]  /*20f0*/  @P3 LDG.E R37, desc[UR36][R4.64+-0xc] ;  /* 0xfffff42404253981 */ /* 0x000f28000c1e1900 */
[----:B------:R-:W4:Y:S04]  /*2100*/  @P2 LDG.E R11, desc[UR36][R4.64+-0x8] ;  /* 0xfffff824040b2981 */ /* 0x000f28000c1e1900 */
[----:B------:R-:W4:Y:S04]  /*2110*/  @P2 LDG.E R10, desc[UR36][R14.64] ;  /* 0x000000240e0a2981 */ /* 0x000f28000c1e1900 */
[----:B------:R-:W4:Y:S04]  /*2120*/  @P1 LDG.E R39, desc[UR36][R4.64+-0x4] ;  /* 0xfffffc2404271981 */ /* 0x000f28000c1e1900 */
[----:B------:R-:W4:Y:S04]  /*2130*/  @P1 LDG.E R40, desc[UR36][R14.64+0x4] ;  /* 0x000004240e281981 */ /* 0x000f28000c1e1900 */
[----:B------:R-:W4:Y:S04]  /*2140*/  @P0 LDG.E R41, desc[UR36][R4.64] ;  /* 0x0000002404290981 */ /* 0x000f28000c1e1900 */
[----:B------:R-:W4:Y:S01]  /*2150*/  @P0 LDG.E R42, desc[UR36][R14.64+0x8] ;  /* 0x000008240e2a0981 */ /* 0x000f22000c1e1900 */
[----:B------:R-:W-:-:S02]  /*2160*/  P2R R47, PR, RZ, 0x40 ;  /* 0x00000040ff2f7803 */ /* 0x000fc40000000000 */
[----:B------:R-:W-:-:S04]  /*2170*/  LOP3.LUT P6, RZ, R59, 0x2, RZ, 0xc0, !PT ;  /* 0x000000023bff7812 */ /* 0x000fc800078cc0ff */
[----:B------:R-:W-:Y:S02]  /*2180*/  P2R R46, PR, RZ, 0x40 ;  /* 0x00000040ff2e7803 */ /* 0x000fe40000000000 */
[----:B------:R-:W-:Y:S02]  /*2190*/  LOP3.LUT P6, RZ, R59, 0x4, RZ, 0xc0, !PT ;  /* 0x000000043bff7812 */ /* 0x000fe400078cc0ff */
[----:B------:R-:W-:Y:S01]  /*21a0*/  IADD3 R19, PT, PT, R19, 0x1, RZ ;  /* 0x0000000113137810 */ /* 0x000fe20007ffe0ff */
[C---:B------:R-:W-:Y:S01]  /*21b0*/  IMAD.IADD R0, R43.reuse, 0x1, R0 ;  /* 0x000000012b007824 */ /* 0x040fe200078e0200 */
[C---:B------:R-:W-:Y:S01]  /*21c0*/  IADD3 R7, PT, PT, R43.reuse, R7, RZ ;  /* 0x000000072b077210 */ /* 0x040fe20007ffe0ff */
[----:B------:R-:W-:Y:S02]  /*21d0*/  IMAD.IADD R20, R43, 0x1, R20 ;  /* 0x000000012b147824 */ /* 0x000fe400078e0214 */
[----:B------:R-:W-:-:S06]  /*21e0*/  VIADD R3, R3, 0x9 ;  /* 0x0000000903037836 */ /* 0x000fcc0000000000 */
[----:B---3-5:R-:W-:Y:S01]  /*21f0*/  @P6 FFMA R21, R22, R27, R21 ;  /* 0x0000001b16156223 */ /* 0x028fe20000000015 */
[----:B------:R-:W-:-:S13]  /*2200*/  ISETP.NE.AND P6, PT, R46, RZ, PT ;  /* 0x000000ff2e00720c */ /* 0x000fda0003fc5270 */
[----:B--2---:R-:W-:Y:S01]  /*2210*/  @P6 FFMA R21, R28, R29, R21 ;  /* 0x0000001d1c156223 */ /* 0x004fe20000000015 */
[----:B------:R-:W-:-:S13]  /*2220*/  ISETP.NE.AND P6, PT, R47, RZ, PT ;  /* 0x000000ff2f00720c */ /* 0x000fda0003fc5270 */
[----:B----4-:R-:W-:-:S04]  /*2230*/  @P6 FFMA R21, R30, R31, R21 ;  /* 0x0000001f1e156223 */ /* 0x010fc80000000015 */
[----:B------:R-:W-:Y:S01]  /*2240*/  @P5 FFMA R21, R32, R34, R21 ;  /* 0x0000002220155223 */ /* 0x000fe20000000015 */
[----:B------:R-:W-:-:S03]  /*2250*/  ISETP.NE.AND P6, PT, R19, 0x40, PT ;  /* 0x000000401300780c */ /* 0x000fc60003fc5270 */
[----:B------:R-:W-:-:S04]  /*2260*/  @P4 FFMA R21, R36, R35, R21 ;  /* 0x0000002324154223 */ /* 0x000fc80000000015 */
[----:B------:R-:W-:-:S04]  /*2270*/  @P3 FFMA R21, R38, R37, R21 ;  /* 0x0000002526153223 */ /* 0x000fc80000000015 */
[----:B------:R-:W-:-:S04]  /*2280*/  @P2 FFMA R21, R10, R11, R21 ;  /* 0x0000000b0a152223 */ /* 0x000fc80000000015 */
[----:B------:R-:W-:-:S04]  /*2290*/  @P1 FFMA R21, R40, R39, R21 ;  /* 0x0000002728151223 */ /* 0x000fc80000000015 */
[----:B------:R-:W-:Y:S01]  /*22a0*/  @P0 FFMA R21, R42, R41, R21 ;  /* 0x000000292a150223 */ /* 0x000fe20000000015 */
[----:B------:R-:W-:Y:S06]  /*22b0*/  @P6 BRA `(.L_x_20) ;  /* 0xfffffffc00246947 */ /* 0x000fec000383ffff */
[----:B------:R-:W-:Y:S05]  /*22c0*/  BSYNC.RECONVERGENT B0 ;  /* 0x0000000000007941 */ /* 0x000fea0003800200 */
.L_x_19:
[----:B------:R0:W-:Y:S02]  /*22d0*/  STG.E desc[UR36][R24.64], R21 ;  /* 0x0000001518007986 */ /* 0x0001e4000c101924 */
.L_x_18:
[----:B------:R-:W-:Y:S01]  /*22e0*/  ISETP.GE.AND P0, PT, R17, R6, PT ;  /* 0x000000061100720c */ /* 0x000fe20003f06270 */
[----:B------:R-:W-:Y:S05]  /*22f0*/  WARPSYNC.ALL ;  /* 0x0000000000007948 */ /* 0x000fea0003800000 */
[----:B------:R-:W-:Y:S06]  /*2300*/  BAR.SYNC.DEFER_BLOCKING 0x0 ;  /* 0x0000000000007b1d */ /* 0x000fec0000010000 */
[----:B------:R-:W-:Y:S04]  /*2310*/  BSSY.RECONVERGENT B2, `(.L_x_21) ;  /* 0x0000030000027945 */ /* 0x000fe80003800200 */
        /* <DEDUP_REMOVED lines=12> */
[----:B------:R3:W1:Y:S04]  /*23e0*/  MUFU.RSQ R3, R0 ;  /* 0x0000000000037308 */ /* 0x0006680000001400 */
[----:B------:R-:W-:-:S13]  /*23f0*/  ISETP.GT.U32.AND P0, PT, R15, 0x727fffff, PT ;  /* 0x727fffff0f00780c */ /* 0x000fda0003f04070 */
[----:B-1-3--:R-:W-:Y:S05]  /*2400*/  @!P0 BRA `(.L_x_23) ;  /* 0x0000000000148947 */ /* 0x00afea0003800000 */
[----:B------:R-:W-:Y:S01]  /*2410*/  BSSY.RECONVERGENT B0, `(.L_x_24) ;  /* 0x0000003000007945 */ /* 0x000fe20003800200 */
[----:B------:R-:W-:-:S07]  /*2420*/  MOV R4, 0x2440 ;  /* 0x0000244000047802 */ /* 0x000fce0000000f00 */
[----:B0----5:R-:W-:Y:S05]  /*2430*/  CALL.REL.NOINC `($__internal_0_$__cuda_sm20_sqrt_rn_f32_slowpath) ;  /* 0x000002f000787944 */ /* 0x021fea0003c00000 */
[----:B------:R-:W-:Y:S05]  /*2440*/  BSYNC.RECONVERGENT B0 ;  /* 0x0000000000007941 */ /* 0x000fea0003800200 */
.L_x_24:
[----:B------:R-:W-:Y:S05]  /*2450*/  BRA `(.L_x_25) ;  /* 0x0000000000107947 */ /* 0x000fea0003800000 */
.L_x_23:
[----:B------:R-:W-:Y:S01]  /*2460*/  FMUL.FTZ R5, R0, R3 ;  /* 0x0000000300057220 */ /* 0x000fe20000410000 */
[----:B------:R-:W-:-:S03]  /*2470*/  FMUL.FTZ R3, R3, 0.5 ;  /* 0x3f00000003037820 */ /* 0x000fc60000410000 */
[----:B------:R-:W-:-:S04]  /*2480*/  FFMA R0, -R5, R5, R0 ;  /* 0x0000000505007223 */ /* 0x000fc80000000100 */
[----:B------:R-:W-:-:S07]  /*2490*/  FFMA R0, R0, R3, R5 ;  /* 0x0000000300007223 */ /* 0x000fce0000000005 */
.L_x_25:
[C---:B------:R-:W-:Y:S01]  /*24a0*/  FSETP.NE.AND P1, PT, |R0|.reuse, +INF , PT ;  /* 0x7f8000000000780b */ /* 0x040fe20003f25200 */
[----:B------:R-:W-:Y:S01]  /*24b0*/  BSSY.RECONVERGENT B3, `(.L_x_26) ;  /* 0x0000011000037945 */ /* 0x000fe20003800200 */
[C---:B------:R-:W-:Y:S02]  /*24c0*/  FSETP.GEU.AND P0, PT, R0.reuse, 9.9999999392252902908e-09, PT ;  /* 0x322bcc770000780b */ /* 0x040fe40003f0e000 */
[----:B------:R-:W-:-:S04]  /*24d0*/  FSEL R0, R0, 1, P1 ;  /* 0x3f80000000007808 */ /* 0x000fc80000800000 */
[----:B------:R-:W-:Y:S01]  /*24e0*/  FSEL R11, R0, 1, P0 ;  /* 0x3f800000000b7808 */ /* 0x000fe20000000000 */
[----:B-----5:R-:W-:-:S03]  /*24f0*/  FADD R0, R7, -R10 ;  /* 0x8000000a07007221 */ /* 0x020fc60000000000 */
[----:B------:R-:W1:Y:S08]  /*2500*/  MUFU.RCP R3, R11 ;  /* 0x0000000b00037308 */ /* 0x000e700000001000 */
[----:B------:R-:W2:Y:S01]  /*2510*/  FCHK P0, R0, R11 ;  /* 0x0000000b00007302 */ /* 0x000ea20000000000 */
[----:B-1----:R-:W-:-:S04]  /*2520*/  FFMA R4, -R11, R3, 1 ;  /* 0x3f8000000b047423 */ /* 0x002fc80000000103 */
[----:B------:R-:W-:-:S04]  /*2530*/  FFMA R3, R3, R4, R3 ;  /* 0x0000000403037223 */ /* 0x000fc80000000003 */
[----:B------:R-:W-:-:S04]  /*2540*/  FFMA R4, R0, R3, RZ ;  /* 0x0000000300047223 */ /* 0x000fc800000000ff */
[----:B------:R-:W-:-:S04]  /*2550*/  FFMA R5, -R11, R4, R0 ;  /* 0x000000040b057223 */ /* 0x000fc80000000100 */
[----:B------:R-:W-:Y:S01]  /*2560*/  FFMA R3, R3, R5, R4 ;  /* 0x0000000503037223 */ /* 0x000fe20000000004 */
[----:B--2---:R-:W-:Y:S06]  /*2570*/  @!P0 BRA `(.L_x_27) ;  /* 0x0000000000108947 */ /* 0x004fec0003800000 */
[----:B------:R-:W-:Y:S02]  /*2580*/  MOV R3, R11 ;  /* 0x0000000b00037202 */ /* 0x000fe40000000f00 */
[----:B------:R-:W-:-:S07]  /*2590*/  MOV R4, 0x25b0 ;  /* 0x000025b000047802 */ /* 0x000fce0000000f00 */
[----:B0-----:R-:W-:Y:S05]  /*25a0*/  CALL.REL.NOINC `($__internal_1_$__cuda_sm3x_div_rn_noftz_f32_slowpath) ;  /* 0x000002f000747944 */ /* 0x001fea0003c00000 */
[----:B------:R-:W-:-:S07]  /*25b0*/  IMAD.MOV.U32 R3, RZ, RZ, R0 ;  /* 0x000000ffff037224 */ /* 0x000fce00078e0000 */
.L_x_27:
[----:B------:R-:W-:Y:S05]  /*25c0*/  BSYNC.RECONVERGENT B3 ;  /* 0x0000000000037941 */ /* 0x000fea0003800200 */
.L_x_26:
[----:B------:R-:W1:Y:S01]  /*25d0*/  LDC.64 R4, c[0x0][0x3e8] ;  /* 0x0000fa00ff047b82 */ /* 0x000e620000000a00 */
[----:B------:R-:W-:Y:S01]  /*25e0*/  FFMA R3, R14, R3, R9 ;  /* 0x000000030e037223 */ /* 0x000fe20000000009 */
[----:B-1----:R-:W-:-:S05]  /*25f0*/  IMAD.WIDE R4, R17, 0x4, R4 ;  /* 0x0000000411047825 */ /* 0x002fca00078e0204 */
[----:B------:R1:W-:Y:S02]  /*2600*/  STG.E desc[UR36][R4.64], R3 ;  /* 0x0000000304007986 */ /* 0x0003e4000c101924 */
.L_x_22:
[----:B------:R-:W-:Y:S05]  /*2610*/  BSYNC.RECONVERGENT B2 ;  /* 0x0000000000027941 */ /* 0x000fea0003800200 */
.L_x_21:
        /* <DEDUP_REMOVED lines=8> */
[----:B------:R-:W-:Y:S01]  /*26a0*/  IMAD.MOV.U32 R3, RZ, RZ, 0x3bbb989d ;  /* 0x3bbb989dff037424 */ /* 0x000fe200078e00ff */
[----:B------:R-:W-:Y:S03]  /*26b0*/  BSSY.RECONVERGENT B3, `(.L_x_30) ;  /* 0x0000014000037945 */ /* 0x000fe60003800200 */
[----:B--2---:R-:W-:-:S04]  /*26c0*/  FFMA.SAT R3, R0, -R3, 0.5 ;  /* 0x3f00000000037423 */ /* 0x004fc80000002803 */
[----:B------:R-:W-:-:S04]  /*26d0*/  FFMA.RM R3, R3, R6, 12582913 ;  /* 0x4b40000103037423 */ /* 0x000fc80000004006 */
[C---:B------:R-:W-:Y:S01]  /*26e0*/  FADD R7, R3.reuse, -12583039 ;  /* 0xcb40007f03077421 */ /* 0x040fe20000000000 */
[----:B------:R-:W-:-:S03]  /*26f0*/  IMAD.SHL.U32 R3, R3, 0x800000, RZ ;  /* 0x0080000003037824 */ /* 0x000fc600078e00ff */
[----:B------:R-:W-:-:S04]  /*2700*/  FFMA R7, R0, -1.4426950216293334961, -R7 ;  /* 0xbfb8aa3b00077823 */ /* 0x000fc80000000807 */
[----:B------:R-:W-:-:S04]  /*2710*/  FFMA R7, R0, -1.925963033500011079e-08, R7 ;  /* 0xb2a5706000077823 */ /* 0x000fc80000000007 */
[----:B------:R-:W1:Y:S02]  /*2720*/  MUFU.EX2 R6, R7 ;  /* 0x0000000700067308 */ /* 0x000e640000000800 */
[----:B-1----:R-:W-:-:S06]  /*2730*/  FFMA R3, R3, R6, 1 ;  /* 0x3f80000003037423 */ /* 0x002fcc0000000006 */
        /* <DEDUP_REMOVED lines=8> */
[----:B------:R-:W-:-:S07]  /*27c0*/  MOV R4, 0x27e0 ;  /* 0x000027e000047802 */ /* 0x000fce0000000f00 */
[----:B0-----:R-:W-:Y:S05]  /*27d0*/  CALL.REL.NOINC `($__internal_1_$__cuda_sm3x_div_rn_noftz_f32_slowpath) ;  /* 0x000002ec00e87944 */ /* 0x001fea0003c00000 */
[----:B------:R-:W-:-:S07]  /*27e0*/  IMAD.MOV.U32 R9, RZ, RZ, R0 ;  /* 0x000000ffff097224 */ /* 0x000fce00078e0000 */
.L_x_31:
[----:B------:R-:W-:Y:S05]  /*27f0*/  BSYNC.RECONVERGENT B3 ;  /* 0x0000000000037941 */ /* 0x000fea0003800200 */
.L_x_30:
[----:B------:R-:W1:Y:S02]  /*2800*/  LDC.64 R4, c[0x0][0x3d8] ;  /* 0x0000f600ff047b82 */ /* 0x000e640000000a00 */
[----:B-1----:R-:W-:-:S05]  /*2810*/  IMAD.WIDE R4, R17, 0x4, R4 ;  /* 0x0000000411047825 */ /* 0x002fca00078e0204 */
[----:B------:R2:W-:Y:S02]  /*2820*/  STG.E desc[UR36][R4.64], R9 ;  /* 0x0000000904007986 */ /* 0x0005e4000c101924 */
.L_x_29:
[----:B------:R-:W-:Y:S05]  /*2830*/  BSYNC.RECONVERGENT B2 ;  /* 0x0000000000027941 */ /* 0x000fea0003800200 */
.L_x_28:
[----:B------:R-:W-:Y:S08]  /*2840*/  BAR.SYNC.DEFER_BLOCKING 0x0 ;  /* 0x0000000000007b1d */ /* 0x000ff00000010000 */
[----:B------:R-:W-:Y:S01]  /*2850*/  BAR.SYNC.DEFER_BLOCKING 0x0 ;  /* 0x0000000000007b1d */ /* 0x000fe20000010000 */
[----:B------:R-:W-:-:S05]  /*2860*/  ISETP.NE.AND P0, PT, R17, RZ, PT ;  /* 0x000000ff1100720c */ /* 0x000fca0003f05270 */
[----:B------:R-:W-:Y:S08]  /*2870*/  BSSY.RECONVERGENT B6, `(.L_x_32) ;  /* 0x000000e000067945 */ /* 0x000ff00003800200 */
[----:B------:R-:W-:Y:S05]  /*2880*/  @P0 BRA `(.L_x_33) ;  /* 0x0000000000300947 */ /* 0x000fea0003800000 */
[----:B------:R-:W-:Y:S01]  /*2890*/  MOV R22, 0x80 ;  /* 0x0000008000167802 */ /* 0x000fe20000000f00 */
[----:B------:R3:W-:Y:S01]  /*28a0*/  STL [R1+0x8], R18 ;  /* 0x0000081201007387 */ /* 0x0007e20000100800 */
[----:B------:R-:W-:Y:S01]  /*28b0*/  MOV R0, 0x0 ;  /* 0x0000000000007802 */ /* 0x000fe20000000f00 */
[----:B------:R-:W1:Y:S01]  /*28c0*/  LDCU.64 UR4, c[0x4][0x10] ;  /* 0x01000200ff0477ac */ /* 0x000e620008000a00 */
[----:B------:R-:W-:Y:S01]  /*28d0*/  MOV R6, R16 ;  /* 0x0000001000067202 */ /* 0x000fe20000000f00 */
[----:B------:R3:W-:Y:S01]  /*28e0*/  STL.64 [R1], R22 ;  /* 0x0000001601007387 */ /* 0x0007e20000100a00 */
[----:B--2---:R3:W2:Y:S01]  /*28f0*/  LDC.64 R8, c[0x4][R0] ;  /* 0x0100000000087b82 */ /* 0x0046a20000000a00 */
[----:B------:R-:W-:Y:S02]  /*2900*/  IMAD.MOV.U32 R7, RZ, RZ, R2 ;  /* 0x000000ffff077224 */ /* 0x000fe400078e0002 */
[----:B-1----:R-:W-:Y:S02]  /*2910*/  IMAD.U32 R4, RZ, RZ, UR4 ;  /* 0x00000004ff047e24 */ /* 0x002fe4000f8e00ff */
[----:B---3--:R-:W-:-:S07]  /*2920*/  IMAD.U32 R5, RZ, RZ, UR5 ;  /* 0x00000005ff057e24 */ /* 0x008fce000f8e00ff */
[----:B0-----:R-:W-:-:S07]  /*2930*/  LEPC R20, `(.L_x_33) ;  /* 0x000000001014794e */ /* 0x001fce0000000000 */
[----:B--2---:R-:W-:Y:S05]  /*2940*/  CALL.ABS.NOINC R8 ;  /* 0x0000000008007343 */ /* 0x004fea0003c00000 */
.L_x_33:
[----:B------:R-:W-:Y:S05]  /*2950*/  BSYNC.RECONVERGENT B6 ;  /* 0x0000000000067941 */ /* 0x000fea0003800200 */
.L_x_32:
[----:B-1----:R-:W-:-:S04]  /*2960*/  IMAD R3, R26, R23, RZ ;  /* 0x000000171a037224 */ /* 0x002fc800078e02ff */
[----:B------:R-:W-:-:S05]  /*2970*/  IMAD R32, R18, R3, RZ ;  /* 0x0000000312207224 */ /* 0x000fca00078e02ff */
[----:B------:R-:W-:-:S13]  /*2980*/  ISETP.GE.AND P0, PT, R17, R32, PT ;  /* 0x000000201100720c */ /* 0x000fda0003f06270 */
[----:B------:R-:W-:Y:S05]  /*2990*/  @P0 BRA `(.L_x_34) ;  /* 0x0000000c00400947 */ /* 0x000fea0003800000 */
[----:B------:R-:W-:Y:S01]  /*29a0*/  IMAD R8, R23, R18, RZ ;  /* 0x0000001217087224 */ /* 0x000fe200078e02ff */
[----:B------:R-:W-:Y:S01]  /*29b0*/  IABS R11, R17 ;  /* 0x00000011000b7213 */ /* 0x000fe20000000000 */
[----:B------:R-:W1:Y:S03]  /*29c0*/  LDC.64 R28, c[0x0][0x390] ;  /* 0x0000e400ff1c7b82 */ /* 0x000e660000000a00 */
[-C--:B------:R-:W-:Y:S02]  /*29d0*/  IABS R0, R8.reuse ;  /* 0x0000000800007213 */ /* 0x080fe40000000000 */
[----:B--2---:R-:W-:Y:S02]  /*29e0*/  IABS R9, R8 ;  /* 0x0000000800097213 */ /* 0x004fe40000000000 */
[----:B------:R-:W2:Y:S08]  /*29f0*/  I2F.RP R3, R0 ;  /* 0x0000000000037306 */ /* 0x000eb00000209400 */
[----:B--2---:R-:W2:Y:S02]  /*2a00*/  MUFU.RCP R3, R3 ;  /* 0x0000000300037308 */ /* 0x004ea40000001000 */
[----:B--2---:R-:W-:-:S02]  /*2a10*/  VIADD R4, R3, 0xffffffe ;  /* 0x0ffffffe03047836 */ /* 0x004fc40000000000 */
[----:B------:R-:W-:-:S04]  /*2a20*/  IMAD.MOV R3, RZ, RZ, -R9 ;  /* 0x000000ffff037224 */ /* 0x000fc800078e0a09 */
[----:B------:R2:W3:Y:S02]  /*2a30*/  F2I.FTZ.U32.TRUNC.NTZ R5, R4 ;  /* 0x0000000400057305 */ /* 0x0004e4000021f000 */
[----:B--2---:R-:W-:Y:S01]  /*2a40*/  IMAD.MOV.U32 R4, RZ, RZ, RZ ;  /* 0x000000ffff047224 */ /* 0x004fe200078e00ff */
[----:B---3--:R-:W-:-:S05]  /*2a50*/  IADD3 R7, PT, PT, RZ, -R5, RZ ;  /* 0x80000005ff077210 */ /* 0x008fca0007ffe0ff */
[----:B------:R-:W-:-:S04]  /*2a60*/  IMAD R7, R7, R0, RZ ;  /* 0x0000000007077224 */ /* 0x000fc800078e02ff */
[----:B------:R-:W-:Y:S02]  /*2a70*/  IMAD.HI.U32 R6, R5, R7, R4 ;  /* 0x0000000705067227 */ /* 0x000fe400078e0004 */
[----:B------:R-:W2:Y:S04]  /*2a80*/  LDC.64 R4, c[0x0][0x398] ;  /* 0x0000e600ff047b82 */ /* 0x000ea80000000a00 */
[----:B------:R-:W-:-:S04]  /*2a90*/  IMAD.HI.U32 R6, R6, R11, RZ ;  /* 0x0000000b06067227 */ /* 0x000fc800078e00ff */
[----:B------:R-:W-:-:S05]  /*2aa0*/  IMAD R3, R6, R3, R11 ;  /* 0x0000000306037224 */ /* 0x000fca00078e020b */
[----:B------:R-:W-:-:S13]  /*2ab0*/  ISETP.GT.U32.AND P0, PT, R0, R3, PT ;  /* 0x000000030000720c */ /* 0x000fda0003f04070 */
[-C--:B------:R-:W-:Y:S01]  /*2ac0*/  @!P0 IADD3 R3, PT, PT, R3, -R0.reuse, RZ ;  /* 0x8000000003038210 */ /* 0x080fe20007ffe0ff */
[----:B------:R-:W-:Y:S01]  /*2ad0*/  @!P0 VIADD R6, R6, 0x1 ;  /* 0x0000000106068836 */ /* 0x000fe20000000000 */
[----:B------:R-:W-:Y:S02]  /*2ae0*/  ISETP.NE.AND P0, PT, R8, RZ, PT ;  /* 0x000000ff0800720c */ /* 0x000fe40003f05270 */
[----:B------:R-:W-:Y:S02]  /*2af0*/  ISETP.GE.U32.AND P1, PT, R3, R0, PT ;  /* 0x000000000300720c */ /* 0x000fe40003f26070 */
[----:B------:R-:W-:-:S04]  /*2b00*/  LOP3.LUT R0, R17, R8, RZ, 0x3c, !PT ;  /* 0x0000000811007212 */ /* 0x000fc800078e3cff */
[----:B------:R-:W-:-:S07]  /*2b10*/  ISETP.GE.AND P2, PT, R0, RZ, PT ;  /* 0x000000ff0000720c */ /* 0x000fce0003f46270 */
[----:B------:R-:W-:-:S05]  /*2b20*/  @P1 VIADD R6, R6, 0x1 ;  /* 0x0000000106061836 */ /* 0x000fca0000000000 */
[----:B------:R-:W-:-:S05]  /*2b30*/  MOV R0, R6 ;  /* 0x0000000600007202 */ /* 0x000fca0000000f00 */
[----:B------:R-:W-:Y:S01]  /*2b40*/  @!P2 IMAD.MOV R0, RZ, RZ, -R0 ;  /* 0x000000ffff00a224 */ /* 0x000fe200078e0a00 */
[----:B------:R-:W-:-:S04]  /*2b50*/  @!P0 LOP3.LUT R0, RZ, R8, RZ, 0x33, !PT ;  /* 0x00000008ff008212 */ /* 0x000fc800078e33ff */
[----:B------:R-:W-:-:S04]  /*2b60*/  SHF.R.S32.HI R3, RZ, 0x1f, R0 ;  /* 0x0000001fff037819 */ /* 0x000fc80000011400 */
[----:B------:R-:W-:-:S04]  /*2b70*/  LEA.HI R3, R3, R0, RZ, 0x6 ;  /* 0x0000000003037211 */ /* 0x000fc800078f30ff */
[----:B------:R-:W-:-:S05]  /*2b80*/  LOP3.LUT R3, R3, 0xffffffc0, RZ, 0xc0, !PT ;  /* 0xffffffc003037812 */ /* 0x000fca00078ec0ff */
[----:B------:R-:W-:Y:S01]  /*2b90*/  IMAD.IADD R39, R0, 0x1, -R3 ;  /* 0x0000000100277824 */ /* 0x000fe200078e0a03 */
[----:B------:R-:W-:Y:S02]  /*2ba0*/  IABS R3, R18 ;  /* 0x0000001200037213 */ /* 0x000fe40000000000 */
[----:B------:R-:W-:Y:S01]  /*2bb0*/  SHF.L.U32 R8, R8, 0x6, RZ ;  /* 0x0000000608087819 */ /* 0x000fe200000006ff */
[C---:B--2---:R-:W-:Y:S01]  /*2bc0*/  IMAD.WIDE R4, R39.reuse, 0x4, R4 ;  /* 0x0000000427047825 */ /* 0x044fe200078e0204 */
[----:B------:R-:W2:Y:S02]  /*2bd0*/  I2F.RP R9, R3 ;  /* 0x0000000300097306 */ /* 0x000ea40000209400 */
[----:B------:R-:W-:Y:S02]  /*2be0*/  IABS R10, R8 ;  /* 0x00000008000a7213 */ /* 0x000fe40000000000 */
[----:B------:R3:W5:Y:S01]  /*2bf0*/  LDG.E R37, desc[UR36][R4.64+0x300] ;  /* 0x0003002404257981 */ /* 0x000762000c1e1900 */
[----:B------:R-:W-:Y:S01]  /*2c00*/  IABS R14, R23 ;  /* 0x00000017000e7213 */ /* 0x000fe20000000000 */
[----:B------:R-:W-:Y:S01]  /*2c10*/  BSSY.RECONVERGENT B0, `(.L_x_35) ;  /* 0x00000a7000007945 */ /* 0x000fe20003800200 */
[----:B------:R-:W-:Y:S01]  /*2c20*/  SHF.L.U32 R39, R39, 0x7, RZ ;  /* 0x0000000727277819 */ /* 0x000fe200000006ff */
[----:B------:R-:W4:Y:S08]  /*2c30*/  I2F.RP R0, R10 ;  /* 0x0000000a00007306 */ /* 0x000f300000209400 */
[----:B--2---:R-:W2:Y:S08]  /*2c40*/  MUFU.RCP R9, R9 ;  /* 0x0000000900097308 */ /* 0x004eb00000001000 */
[----:B----4-:R-:W-:Y:S08]  /*2c50*/  MUFU.RCP R0, R0 ;  /* 0x0000000000007308 */ /* 0x010ff00000001000 */
[----:B------:R-:W4:Y:S01]  /*2c60*/  I2F.RP R13, R14 ;  /* 0x0000000e000d7306 */ /* 0x000f220000209400 */
[----:B--2---:R-:W-:-:S07]  /*2c70*/  VIADD R6, R9, 0xffffffe ;  /* 0x0ffffffe09067836 */ /* 0x004fce0000000000 */
[----:B------:R2:W3:Y:S08]  /*2c80*/  F2I.FTZ.U32.TRUNC.NTZ R7, R6 ;  /* 0x0000000600077305 */ /* 0x0004f0000021f000 */
[----:B----4-:R-:W4:Y:S01]  /*2c90*/  MUFU.RCP R13, R13 ;  /* 0x0000000d000d7308 */ /* 0x010f220000001000 */
[----:B--2---:R-:W-:Y:S02]  /*2ca0*/  HFMA2 R6, -RZ, RZ, 0, 0 ;  /* 0x00000000ff067431 */ /* 0x004fe400000001ff */
[----:B---3--:R-:W-:-:S04]  /*2cb0*/  IMAD.MOV R4, RZ, RZ, -R7 ;  /* 0x000000ffff047224 */ /* 0x008fc800078e0a07 */
[----:B------:R-:W-:Y:S01]  /*2cc0*/  IMAD R5, R4, R3, RZ ;  /* 0x0000000304057224 */ /* 0x000fe200078e02ff */
[----:B------:R-:W-:-:S03]  /*2cd0*/  IABS R4, R18 ;  /* 0x0000001200047213 */ /* 0x000fc60000000000 */
[----:B------:R-:W-:-:S04]  /*2ce0*/  IMAD.HI.U32 R5, R7, R5, R6 ;  /* 0x0000000507057227 */ /* 0x000fc800078e0006 */
[----:B------:R-:W-:Y:S02]  /*2cf0*/  IMAD.MOV R6, RZ, RZ, -R4 ;  /* 0x000000ffff067224 */ /* 0x000fe400078e0a04 */
[----:B------:R-:W-:-:S04]  /*2d00*/  IMAD.HI.U32 R4, R5, R11, RZ ;  /* 0x0000000b05047227 */ /* 0x000fc800078e00ff */
[----:B------:R-:W-:Y:S02]  /*2d10*/  IMAD R12, R4, R6, R11 ;  /* 0x00000006040c7224 */ /* 0x000fe400078e020b */
[----:B------:R-:W-:Y:S01]  /*2d20*/  VIADD R6, R0, 0xffffffe ;  /* 0x0ffffffe00067836 */ /* 0x000fe20000000000 */
[----:B------:R-:W-:Y:S01]  /*2d30*/  LOP3.LUT R0, R17, R18, RZ, 0x3c, !PT ;  /* 0x0000001211007212 */ /* 0x000fe200078e3cff */
[----:B----4-:R-:W-:Y:S01]  /*2d40*/  VIADD R5, R13, 0xffffffe ;  /* 0x0ffffffe0d057836 */ /* 0x010fe20000000000 */
[----:B------:R-:W-:Y:S01]  /*2d50*/  ISETP.GT.U32.AND P0, PT, R3, R12, PT ;  /* 0x0000000c0300720c */ /* 0x000fe20003f04070 */
[----:B------:R2:W3:Y:S01]  /*2d60*/  F2I.FTZ.U32.TRUNC.NTZ R7, R6 ;  /* 0x0000000600077305 */ /* 0x0004e2000021f000 */
[----:B------:R-:W-:Y:S02]  /*2d70*/  ISETP.GE.AND P2, PT, R0, RZ, PT ;  /* 0x000000ff0000720c */ /* 0x000fe40003f46270 */
[----:B------:R-:W-:-:S05]  /*2d80*/  IABS R0, R8 ;  /* 0x0000000800007213 */ /* 0x000fca0000000000 */
[----:B------:R-:W4:Y:S01]  /*2d90*/  F2I.FTZ.U32.TRUNC.NTZ R5, R5 ;  /* 0x0000000500057305 */ /* 0x000f22000021f000 */
[----:B--2---:R-:W-:-:S03]  /*2da0*/  IMAD.MOV.U32 R6, RZ, RZ, RZ ;  /* 0x000000ffff067224 */ /* 0x004fc600078e00ff */
[-C--:B------:R-:W-:Y:S01]  /*2db0*/  @!P0 IADD3 R12, PT, PT, R12, -R3.reuse, RZ ;  /* 0x800000030c0c8210 */ /* 0x080fe20007ffe0ff */
[----:B------:R-:W-:Y:S01]  /*2dc0*/  @!P0 VIADD R4, R4, 0x1 ;  /* 0x0000000104048836 */ /* 0x000fe20000000000 */
[----:B------:R-:W-:Y:S01]  /*2dd0*/  ISETP.NE.AND P0, PT, R18, RZ, PT ;  /* 0x000000ff1200720c */ /* 0x000fe20003f05270 */
[----:B---3--:R-:W-:Y:S01]  /*2de0*/  IMAD.MOV R9, RZ, RZ, -R7 ;  /* 0x000000ffff097224 */ /* 0x008fe200078e0a07 */
[----:B------:R-:W-:-:S04]  /*2df0*/  ISETP.GE.U32.AND P1, PT, R12, R3, PT ;  /* 0x000000030c00720c */ /* 0x000fc80003f26070 */
[----:B------:R-:W-:-:S05]  /*2e00*/  MOV R3, R9 ;  /* 0x0000000900037202 */ /* 0x000fca0000000f00 */
[----:B------:R-:W-:-:S04]  /*2e10*/  IMAD R3, R3, R10, RZ ;  /* 0x0000000a03037224 */ /* 0x000fc800078e02ff */
[----:B------:R-:W-:Y:S01]  /*2e20*/  @P1 IADD3 R4, PT, PT, R4, 0x1, RZ ;  /* 0x0000000104041810 */ /* 0x000fe20007ffe0ff */
[----:B------:R-:W-:-:S04]  /*2e30*/  IMAD.HI.U32 R6, R7, R3, R6 ;  /* 0x0000000307067227 */ /* 0x000fc800078e0006 */
[----:B------:R-:W-:Y:S01]  /*2e40*/  IMAD.MOV R7, RZ, RZ, -R0 ;  /* 0x000000ffff077224 */ /* 0x000fe200078e0a00 */
[----:B------:R-:W-:Y:S01]  /*2e50*/  MOV R0, R4 ;  /* 0x0000000400007202 */ /* 0x000fe20000000f00 */
[----:B----4-:R-:W-:Y:S02]  /*2e60*/  IMAD.MOV R3, RZ, RZ, -R5 ;  /* 0x000000ffff037224 */ /* 0x010fe400078e0a05 */
[----:B------:R-:W-:-:S04]  /*2e70*/  IMAD.HI.U32 R6, R6, R11, RZ ;  /* 0x0000000b06067227 */ /* 0x000fc800078e00ff */
[----:B------:R-:W-:Y:S01]  /*2e80*/  @!P2 IMAD.MOV R0, RZ, RZ, -R0 ;  /* 0x000000ffff00a224 */ /* 0x000fe200078e0a00 */
[----:B------:R-:W-:Y:S01]  /*2e90*/  @!P0 LOP3.LUT R0, RZ, R18, RZ, 0x33, !PT ;  /* 0x00000012ff008212 */ /* 0x000fe200078e33ff */
[----:B------:R-:W-:Y:S01]  /*2ea0*/  IMAD R7, R6, R7, R11 ;  /* 0x0000000706077224 */ /* 0x000fe200078e020b */
[----:B------:R-:W-:Y:S01]  /*2eb0*/  IABS R11, R23 ;  /* 0x00000017000b7213 */ /* 0x000fe20000000000 */
[----:B------:R-:W-:Y:S01]  /*2ec0*/  IMAD R3, R3, R14, RZ ;  /* 0x0000000e03037224 */ /* 0x000fe200078e02ff */
[----:B------:R-:W-:Y:S01]  /*2ed0*/  IABS R9, R0 ;  /* 0x0000000000097213 */ /* 0x000fe20000000000 */
[----:B------:R-:W-:Y:S01]  /*2ee0*/  IMAD.MOV.U32 R4, RZ, RZ, RZ ;  /* 0x000000ffff047224 */ /* 0x000fe200078e00ff */
[----:B------:R-:W-:-:S03]  /*2ef0*/  ISETP.GT.U32.AND P2, PT, R10, R7, PT ;  /* 0x000000070a00720c */ /* 0x000fc60003f44070 */
[----:B------:R-:W-:Y:S01]  /*2f00*/  IMAD.HI.U32 R3, R5, R3, R4 ;  /* 0x0000000305037227 */ /* 0x000fe200078e0004 */
[----:B------:R-:W-:-:S03]  /*2f10*/  IADD3 R5, PT, PT, RZ, -R11, RZ ;  /* 0x8000000bff057210 */ /* 0x000fc60007ffe0ff */
[----:B------:R-:W-:-:S04]  /*2f20*/  IMAD.MOV.U32 R4, RZ, RZ, R9 ;  /* 0x000000ffff047224 */ /* 0x000fc800078e0009 */
[----:B------:R-:W-:Y:S02]  /*2f30*/  IMAD.HI.U32 R3, R3, R4, RZ ;  /* 0x0000000403037227 */ /* 0x000fe400078e00ff */
[----:B------:R-:W-:Y:S02]  /*2f40*/  @!P2 IADD3 R6, PT, PT, R6, 0x1, RZ ;  /* 0x000000010606a810 */ /* 0x000fe40007ffe0ff */
[----:B------:R-:W-:Y:S01]  /*2f50*/  IMAD R3, R3, R5, R4 ;  /* 0x0000000503037224 */ /* 0x000fe200078e0204 */
[----:B------:R-:W-:Y:S01]  /*2f60*/  LOP3.LUT R4, R17, R8, RZ, 0x3c, !PT ;  /* 0x0000000811047212 */ /* 0x000fe200078e3cff */
[----:B------:R-:W-:Y:S01]  /*2f70*/  @!P2 IMAD.IADD R7, R7, 0x1, -R10 ;  /* 0x000000010707a824 */ /* 0x000fe200078e0a0a */
[----:B------:R-:W-:Y:S02]  /*2f80*/  ISETP.GE.AND P2, PT, R0, RZ, PT ;  /* 0x000000ff0000720c */ /* 0x000fe40003f46270 */
[----:B------:R-:W-:Y:S02]  /*2f90*/  ISETP.GT.U32.AND P1, PT, R14, R3, PT ;  /* 0x000000030e00720c */ /* 0x000fe40003f24070 */
[----:B------:R-:W-:Y:S01]  /*2fa0*/  ISETP.GE.U32.AND P0, PT, R7, R10, PT ;  /* 0x0000000a0700720c */ /* 0x000fe20003f06070 */
[----:B------:R-:W-:Y:S01]  /*2fb0*/  IMAD.MOV R7, RZ, RZ, -R0 ;  /* 0x000000ffff077224 */ /* 0x000fe200078e0a00 */
[----:B------:R-:W-:-:S02]  /*2fc0*/  ISETP.GE.AND P3, PT, R4, RZ, PT ;  /* 0x000000ff0400720c */ /* 0x000fc40003f66270 */
[----:B------:R-:W2:Y:S01]  /*2fd0*/  LDC.64 R4, c[0x0][0x390] ;  /* 0x0000e400ff047b82 */ /* 0x000ea20000000a00 */
[----:B------:R-:W-:-:S06]  /*2fe0*/  IMAD R53, R18, R7, R17 ;  /* 0x0000000712357224 */ /* 0x000fcc00078e0211 */
[----:B------:R-:W-:Y:S01]  /*2ff0*/  @!P1 IMAD.IADD R3, R3, 0x1, -R14 ;  /* 0x0000000103039824 */ /* 0x000fe200078e0a0e */
[----:B------:R-:W-:Y:S01]  /*3000*/  ISETP.NE.AND P1, PT, R8, RZ, PT ;  /* 0x000000ff0800720c */ /* 0x000fe20003f25270 */
[----:B------:R-:W-:-:S03]  /*3010*/  @P0 VIADD R6, R6, 0x1 ;  /* 0x0000000106060836 */ /* 0x000fc60000000000 */
[----:B------:R-:W-:Y:S02]  /*3020*/  ISETP.GT.U32.AND P0, PT, R14, R3, PT ;  /* 0x000000030e00720c */ /* 0x000fe40003f04070 */
[----:B------:R-:W-:-:S07]  /*3030*/  @!P3 IADD3 R6, PT, PT, -R6, RZ, RZ ;  /* 0x000000ff0606b210 */ /* 0x000fce0007ffe1ff */
[----:B------:R-:W-:Y:S02]  /*3040*/  @!P1 LOP3.LUT R6, RZ, R8, RZ, 0x33, !PT ;  /* 0x00000008ff069212 */ /* 0x000fe400078e33ff */
[----:B------:R-:W-:Y:S01]  /*3050*/  ISETP.GT.AND P1, PT, R53, R44, PT ;  /* 0x0000002c3500720c */ /* 0x000fe20003f24270 */
[----:B--2---:R-:W-:Y:S01]  /*3060*/  IMAD.WIDE R4, R39, 0x4, R4 ;  /* 0x0000000427047825 */ /* 0x004fe200078e0204 */
[----:B------:R-:W-:Y:S02]  /*3070*/  SHF.L.U32 R0, R6, 0x7, RZ ;  /* 0x0000000706007819 */ /* 0x000fe400000006ff */
[----:B------:R-:W-:Y:S01]  /*3080*/  ISETP.GT.AND P1, PT, R53, -0x1, !P1 ;  /* 0xffffffff3500780c */ /* 0x000fe20004f24270 */
[----:B------:R-:W-:Y:S01]  /*3090*/  @!P0 IMAD.IADD R3, R3, 0x1, -R14 ;  /* 0x0000000103038824 */ /* 0x000fe200078e0a0e */
[C---:B------:R-:W-:Y:S01]  /*30a0*/  ISETP.NE.AND P0, PT, R23.reuse, RZ, PT ;  /* 0x000000ff1700720c */ /* 0x040fe20003f05270 */
[----:B------:R-:W-:Y:S01]  /*30b0*/  IMAD R7, R23, R0, R23 ;  /* 0x0000000017077224 */ /* 0x000fe200078e0217 */
[----:B------:R-:W-:Y:S01]  /*30c0*/  IADD3 R10, PT, PT, R0, 0x3, RZ ;  /* 0x00000003000a7810 */ /* 0x000fe20007ffe0ff */
[----:B------:R-:W-:Y:S01]  /*30d0*/  IMAD.MOV.U32 R22, RZ, RZ, R3 ;  /* 0x000000ffff167224 */ /* 0x000fe200078e0003 */
[----:B------:R-:W-:Y:S01]  /*30e0*/  IADD3 R42, P3, PT, R4, 0x12001c, RZ ;  /* 0x0012001c042a7810 */ /* 0x000fe20007f7e0ff */
[----:B------:R-:W-:-:S02]  /*30f0*/  VIADD R8, R0, 0x2 ;  /* 0x0000000200087836 */ /* 0x000fc40000000000 */
[----:B------:R-:W-:Y:S01]  /*3100*/  @!P2 IMAD.MOV R22, RZ, RZ, -R22 ;  /* 0x000000ffff16a224 */ /* 0x000fe200078e0a16 */
[----:B-1----:R-:W-:Y:S01]  /*3110*/  IADD3 R26, P2, PT, R28, 0x120000, RZ ;  /* 0x001200001c1a7810 */ /* 0x002fe20007f5e0ff */
[C---:B------:R-:W-:Y:S02]  /*3120*/  VIADD R12, R0.reuse, 0x4 ;  /* 0x00000004000c7836 */ /* 0x040fe40000000000 */
[C---:B------:R-:W-:Y:S02]  /*3130*/  VIADD R14, R0.reuse, 0x7 ;  /* 0x00000007000e7836 */ /* 0x040fe40000000000 */
[----:B------:R-:W-:Y:S01]  /*3140*/  @!P0 LOP3.LUT R22, RZ, R23, RZ, 0x33, !PT ;  /* 0x00000017ff168212 */ /* 0x000fe200078e33ff */
[C---:B------:R-:W-:Y:S01]  /*3150*/  VIADD R20, R0.reuse, 0x6 ;  /* 0x0000000600147836 */ /* 0x040fe20000000000 */
[----:B------:R-:W-:Y:S01]  /*3160*/  IADD3 R0, PT, PT, R0, 0x5, RZ ;  /* 0x0000000500007810 */ /* 0x000fe20007ffe0ff */
[----:B------:R-:W-:Y:S01]  /*3170*/  IMAD R6, R23, R6, RZ ;  /* 0x0000000617067224 */ /* 0x000fe200078e02ff */
[C---:B------:R-:W-:Y:S01]  /*3180*/  ISETP.GT.AND P0, PT, R22.reuse, R45, PT ;  /* 0x0000002d1600720c */ /* 0x040fe20003f04270 */
[----:B------:R-:W-:Y:S01]  /*3190*/  IMAD.IADD R9, R22, 0x1, R7 ;  /* 0x0000000116097824 */ /* 0x000fe200078e0207 */
[----:B------:R-:W-:Y:S01]  /*31a0*/  LEA R7, R45, 0x8, 0x3 ;  /* 0x000000082d077811 */ /* 0x000fe200078e18ff */
[--C-:B------:R-:W-:Y:S01]  /*31b0*/  IMAD R3, R6, 0x80, R22.reuse ;  /* 0x0000008006037824 */ /* 0x100fe200078e0216 */
[----:B------:R-:W-:Y:S01]  /*31c0*/  ISETP.GT.AND P0, PT, R22, -0x1, !P0 ;  /* 0xffffffff1600780c */ /* 0x000fe20004704270 */
[----:B------:R-:W-:-:S02]  /*31d0*/  IMAD R11, R23, R8, R22 ;  /* 0x00000008170b7224 */ /* 0x000fc400078e0216 */
[C-C-:B------:R-:W-:Y:S01]  /*31e0*/  IMAD R13, R23.reuse, R10, R22.reuse ;  /* 0x0000000a170d7224 */ /* 0x140fe200078e0216 */
[----:B------:R-:W-:Y:S01]  /*31f0*/  PLOP3.LUT P0, PT, P1, P0, PT, 0x80, 0x8 ;  /* 0x000000000008781c */ /* 0x000fe20000f01070 */
[C-C-:B------:R-:W-:Y:S02]  /*3200*/  IMAD R15, R23.reuse, R12, R22.reuse ;  /* 0x0000000c170f7224 */ /* 0x140fe400078e0216 */
[C-C-:B------:R-:W-:Y:S02]  /*3210*/  IMAD R19, R23.reuse, R14, R22.reuse ;  /* 0x0000000e17137224 */ /* 0x140fe400078e0216 */
[C-C-:B0-----:R-:W-:Y:S02]  /*3220*/  IMAD R21, R23.reuse, R20, R22.reuse ;  /* 0x0000001417157224 */ /* 0x141fe400078e0216 */
[----:B------:R-:W-:Y:S02]  /*3230*/  IMAD R27, R23, R0, R22 ;  /* 0x00000000171b7224 */ /* 0x000fe400078e0216 */
[----:B------:R-:W-:-:S02]  /*3240*/  IMAD R3, R18, R3, R53 ;  /* 0x0000000312037224 */ /* 0x000fc400078e0235 */
[C-C-:B------:R-:W-:Y:S02]  /*3250*/  IMAD R41, R18.reuse, R9, R53.reuse ;  /* 0x0000000912297224 */ /* 0x140fe400078e0235 */
[C-C-:B------:R-:W-:Y:S02]  /*3260*/  IMAD R43, R18.reuse, R11, R53.reuse ;  /* 0x0000000b122b7224 */ /* 0x140fe400078e0235 */
[C-C-:B------:R-:W-:Y:S02]  /*3270*/  IMAD R47, R18.reuse, R13, R53.reuse ;  /* 0x0000000d122f7224 */ /* 0x140fe400078e0235 */
[C-C-:B------:R-:W-:Y:S02]  /*3280*/  IMAD R49, R18.reuse, R15, R53.reuse ;  /* 0x0000000f12317224 */ /* 0x140fe400078e0235 */
[C-C-:B------:R-:W-:Y:S02]  /*3290*/  IMAD R19, R18.reuse, R19, R53.reuse ;  /* 0x0000001312137224 */ /* 0x140fe400078e0235 */
[C-C-:B------:R-:W-:Y:S01]  /*32a0*/  IMAD R51, R18.reuse, R21, R53.reuse ;  /* 0x0000001512337224 */ /* 0x140fe200078e0235 */
[----:B------:R-:W-:Y:S01]  /*32b0*/  IADD3.X R21, PT, PT, RZ, R5, RZ, P3, !PT ;  /* 0x00000005ff157210 */ /* 0x000fe20001ffe4ff */
[----:B------:R-:W-:-:S02]  /*32c0*/  IMAD R53, R18, R27, R53 ;  /* 0x0000001b12357224 */ /* 0x000fc400078e0235 */
[----:B------:R-:W-:Y:S02]  /*32d0*/  IMAD.X R27, RZ, RZ, R29, P2 ;  /* 0x000000ffff1b7224 */ /* 0x000fe400010e061d */
[----:B------:R-:W-:Y:S02]  /*32e0*/  IMAD.MOV.U32 R22, RZ, RZ, RZ ;  /* 0x000000ffff167224 */ /* 0x000fe400078e00ff */
[----:B------:R-:W-:-:S07]  /*32f0*/  IMAD R0, R18, R7, RZ ;  /* 0x0000000712007224 */ /* 0x000fce00078e02ff */
.L_x_36:
[----:B------:R-:W0:Y:S01]  /*3300*/  @P0 LDC.64 R4, c[0x0][0x3d8] ;  /* 0x0000f600ff040b82 */ /* 0x000e220000000a00 */
[----:B------:R-:W-:-:S07]  /*3310*/  @P0 IMAD.WIDE R6, R39, 0x4, R26 ;  /* 0x0000000427060825 */ /* 0x000fce00078e021a */
[----:B------:R-:W1:Y:S08]  /*3320*/  @P0 LDC.64 R8, c[0x0][0x3d8] ;  /* 0x0000f600ff080b82 */ /* 0x000e700000000a00 */
[----:B------:R-:W2:Y:S08]  /*3330*/  @P0 LDC.64 R10, c[0x0][0x3d8] ;  /* 0x0000f600ff0a0b82 */ /* 0x000eb00000000a00 */
[----:B------:R-:W3:Y:S01]  /*3340*/  @P0 LDC.64 R12, c[0x0][0x3d8] ;  /* 0x0000f600ff0c0b82 */ /* 0x000ee20000000a00 */
[----:B0-----:R-:W-:-:S07]  /*3350*/  @P0 IMAD.WIDE R4, R3, 0x4, R4 ;  /* 0x0000000403040825 */ /* 0x001fce00078e0204 */
[----:B------:R-:W0:Y:S01]  /*3360*/  @P0 LDC.64 R14, c[0x0][0x3d8] ;  /* 0x0000f600ff0e0b82 */ /* 0x000e220000000a00 */
[----:B-1----:R-:W-:-:S07]  /*3370*/  @P0 IMAD.WIDE R8, R41, 0x4, R8 ;  /* 0x0000000429080825 */ /* 0x002fce00078e0208 */
[----:B------:R-:W1:Y:S01]  /*3380*/  @P0 LDC.64 R28, c[0x0][0x3d8] ;  /* 0x0000f600ff1c0b82 */ /* 0x000e620000000a00 */
[----:B------:R-:W-:Y:S01]  /*3390*/  MOV R20, R42 ;  /* 0x0000002a00147202 */ /* 0x000fe20000000f00 */
[----:B------:R-:W4:Y:S06]  /*33a0*/  @P0 LDG.E R38, desc[UR36][R6.64] ;  /* 0x0000002406260981 */ /* 0x000f2c000c1e1900 */
[----:B------:R-:W1:Y:S01]  /*33b0*/  @P0 LDC.64 R30, c[0x0][0x3d8] ;  /* 0x0000f600ff1e0b82 */ /* 0x000e620000000a00 */
[----:B------:R1:W4:Y:S01]  /*33c0*/  @P0 LDG.E R36, desc[UR36][R4.64] ;  /* 0x0000002404240981 */ /* 0x000322000c1e1900 */
[----:B--2---:R-:W-:-:S03]  /*33d0*/  @P0 IMAD.WIDE R10, R43, 0x4, R10 ;  /* 0x000000042b0a0825 */ /* 0x004fc600078e020a */
[----:B------:R2:W4:Y:S03]  /*33e0*/  @P0 LDG.E R40, desc[UR36][R8.64] ;  /* 0x0000002408280981 */ /* 0x000526000c1e1900 */
[----:B------:R-:W2:Y:S01]  /*33f0*/  @P0 LDC.64 R34, c[0x0][0x3d8] ;  /* 0x0000f600ff220b82 */ /* 0x000ea20000000a00 */
[----:B------:R-:W4:Y:S01]  /*3400*/  @P0 LDG.E R42, desc[UR36][R20.64+-0x18] ;  /* 0xffffe824142a0981 */ /* 0x000f22000c1e1900 */
[----:B---3--:R-:W-:-:S03]  /*3410*/  @P0 IMAD.WIDE R12, R47, 0x4, R12 ;  /* 0x000000042f0c0825 */ /* 0x008fc600078e020c */
[----:B------:R-:W3:Y:S01]  /*3420*/  @P0 LDG.E R10, desc[UR36][R10.64] ;  /* 0x000000240a0a0981 */ /* 0x000ee2000c1e1900 */
[----:B0-----:R-:W-:-:S03]  /*3430*/  @P0 IMAD.WIDE R14, R49, 0x4, R14 ;  /* 0x00000004310e0825 */ /* 0x001fc600078e020e */
[----:B------:R-:W3:Y:S01]  /*3440*/  @P0 LDG.E R46, desc[UR36][R20.64+-0x14] ;  /* 0xffffec24142e0981 */ /* 0x000ee2000c1e1900 */
[----:B-1----:R-:W-:-:S03]  /*3450*/  @P0 IMAD.WIDE R4, R53, 0x4, R28 ;  /* 0x0000000435040825 */ /* 0x002fc600078e021c */
[----:B------:R-:W3:Y:S04]  /*3460*/  @P0 LDG.E R12, desc[UR36][R12.64] ;  /* 0x000000240c0c0981 */ /* 0x000ee8000c1e1900 */
[----:B------:R-:W3:Y:S01]  /*3470*/  @P0 LDG.E R48, desc[UR36][R20.64+-0x10] ;  /* 0xfffff02414300981 */ /* 0x000ee2000c1e1900 */
[----:B------:R-:W-:-:S03]  /*3480*/  @P0 IMAD.WIDE R6, R51, 0x4, R30 ;  /* 0x0000000433060825 */ /* 0x000fc600078e021e */
[----:B------:R-:W3:Y:S04]  /*3490*/  @P0 LDG.E R14, desc[UR36][R14.64] ;  /* 0x000000240e0e0981 */ /* 0x000ee8000c1e1900 */
[----:B------:R-:W3:Y:S01]  /*34a0*/  @P0 LDG.E R28, desc[UR36][R20.64+-0xc] ;  /* 0xfffff424141c0981 */ /* 0x000ee2000c1e1900 */
[----:B--2---:R-:W-:-:S03]  /*34b0*/  @P0 IMAD.WIDE R8, R19, 0x4, R34 ;  /* 0x0000000413080825 */ /* 0x004fc600078e0222 */
[----:B------:R-:W2:Y:S04]  /*34c0*/  @P0 LDG.E R4, desc[UR36][R4.64] ;  /* 0x0000002404040981 */ /* 0x000ea8000c1e1900 */
[----:B------:R-:W2:Y:S04]  /*34d0*/  @P0 LDG.E R29, desc[UR36][R20.64+-0x8] ;  /* 0xfffff824141d0981 */ /* 0x000ea8000c1e1900 */
[----:B------:R-:W2:Y:S04]  /*34e0*/  @P0 LDG.E R6, desc[UR36][R6.64] ;  /* 0x0000002406060981 */ /* 0x000ea8000c1e1900 */
[----:B------:R-:W2:Y:S04]  /*34f0*/  @P0 LDG.E R11, desc[UR36][R20.64+-0x4] ;  /* 0xfffffc24140b0981 */ /* 0x000ea8000c1e1900 */
[----:B------:R-:W2:Y:S04]  /*3500*/  @P0 LDG.E R8, desc[UR36][R8.64] ;  /* 0x0000002408080981 */ /* 0x000ea8000c1e1900 */
[----:B------:R0:W2:Y:S01]  /*3510*/  @P0 LDG.E R13, desc[UR36][R20.64] ;  /* 0x00000024140d0981 */ /* 0x0000a2000c1e1900 */
[----:B------:R-:W-:Y:S01]  /*3520*/  VIADD R22, R22, 0x8 ;  /* 0x0000000816167836 */ /* 0x000fe20000000000 */
[----:B------:R-:W-:Y:S01]  /*3530*/  IADD3 R39, PT, PT, R39, 0x8, RZ ;  /* 0x0000000827277810 */ /* 0x000fe20007ffe0ff */
[C---:B------:R-:W-:Y:S01]  /*3540*/  IMAD.IADD R3, R0.reuse, 0x1, R3 ;  /* 0x0000000100037824 */ /* 0x040fe200078e0203 */
[C---:B------:R-:W-:Y:S01]  /*3550*/  IADD3 R43, PT, PT, R0.reuse, R43, RZ ;  /* 0x0000002b002b7210 */ /* 0x040fe20007ffe0ff */
[C---:B------:R-:W-:Y:S01]  /*3560*/  IMAD.IADD R41, R0.reuse, 0x1, R41 ;  /* 0x0000000100297824 */ /* 0x040fe200078e0229 */
[C---:B------:R-:W-:Y:S01]  /*3570*/  IADD3 R53, PT, PT, R0.reuse, R53, RZ ;  /* 0x0000003500357210 */ /* 0x040fe20007ffe0ff */
[----:B------:R-:W-:-:S02]  /*3580*/  IMAD.IADD R47, R0, 0x1, R47 ;  /* 0x00000001002f7824 */ /* 0x000fc400078e022f */
[C---:B------:R-:W-:Y:S02]  /*3590*/  IMAD.IADD R49, R0.reuse, 0x1, R49 ;  /* 0x0000000100317824 */ /* 0x040fe400078e0231 */
[C---:B------:R-:W-:Y:S02]  /*35a0*/  IMAD.IADD R51, R0.reuse, 0x1, R51 ;  /* 0x0000000100337824 */ /* 0x040fe400078e0233 */
[----:B------:R-:W-:Y:S02]  /*35b0*/  IMAD.IADD R19, R0, 0x1, R19 ;  /* 0x0000000100137824 */ /* 0x000fe400078e0213 */
[----:B----45:R-:W-:-:S04]  /*35c0*/  @P0 FFMA R37, R36, R38, R37 ;  /* 0x0000002624250223 */ /* 0x030fc80000000025 */
[----:B------:R-:W-:Y:S01]  /*35d0*/  @P0 FFMA R37, R40, R42, R37 ;  /* 0x0000002a28250223 */ /* 0x000fe20000000025 */
[----:B------:R-:W-:-:S03]  /*35e0*/  IADD3 R42, P1, PT, R20, 0x20, RZ ;  /* 0x00000020142a7810 */ /* 0x000fc60007f3e0ff */
[----:B---3--:R-:W-:Y:S02]  /*35f0*/  @P0 FFMA R37, R10, R46, R37 ;  /* 0x0000002e0a250223 */ /* 0x008fe40000000025 */
[----:B0-----:R-:W-:Y:S01]  /*3600*/  IMAD.X R21, RZ, RZ, R21, P1 ;  /* 0x000000ffff157224 */ /* 0x001fe200008e0615 */
[----:B------:R-:W-:Y:S01]  /*3610*/  ISETP.NE.AND P1, PT, R22, 0x80, PT ;  /* 0x000000801600780c */ /* 0x000fe20003f25270 */
[----:B------:R-:W-:-:S04]  /*3620*/  @P0 FFMA R37, R12, R48, R37 ;  /* 0x000000300c250223 */ /* 0x000fc80000000025 */
[----:B------:R-:W-:-:S04]  /*3630*/  @P0 FFMA R37, R14, R28, R37 ;  /* 0x0000001c0e250223 */ /* 0x000fc80000000025 */
[----:B--2---:R-:W-:-:S04]  /*3640*/  @P0 FFMA R37, R4, R29, R37 ;  /* 0x0000001d04250223 */ /* 0x004fc80000000025 */
[----:B------:R-:W-:-:S04]  /*3650*/  @P0 FFMA R37, R6, R11, R37 ;  /* 0x0000000b06250223 */ /* 0x000fc80000000025 */
[----:B------:R-:W-:Y:S01]  /*3660*/  @P0 FFMA R37, R8, R13, R37 ;  /* 0x0000000d08250223 */ /* 0x000fe20000000025 */
[----:B------:R-:W-:Y:S06]  /*3670*/  @P1 BRA `(.L_x_36) ;  /* 0xfffffffc00201947 */ /* 0x000fec000383ffff */
[----:B------:R-:W-:Y:S05]  /*3680*/  BSYNC.RECONVERGENT B0 ;  /* 0x0000000000007941 */ /* 0x000fea0003800200 */
.L_x_35:
[----:B------:R1:W-:Y:S02]  /*3690*/  STG.E desc[UR36][R24.64], R37 ;  /* 0x0000002518007986 */ /* 0x0003e4000c101924 */
.L_x_34:
[----:B------:R-:W-:Y:S01]  /*36a0*/  ISETP.GE.AND P0, PT, R17, R32, PT ;  /* 0x000000201100720c */ /* 0x000fe20003f06270 */
[----:B------:R-:W-:Y:S05]  /*36b0*/  WARPSYNC.ALL ;  /* 0x0000000000007948 */ /* 0x000fea0003800000 */
[----:B------:R-:W-:Y:S06]  /*36c0*/  BAR.SYNC.DEFER_BLOCKING 0x0 ;  /* 0x0000000000007b1d */ /* 0x000fec0000010000 */
[----:B------:R-:W-:Y:S04]  /*36d0*/  BSSY.RECONVERGENT B2, `(.L_x_37) ;  /* 0x0000030000027945 */ /* 0x000fe80003800200 */
[----:B------:R-:W-:Y:S05]  /*36e0*/  @P0 BRA `(.L_x_38) ;  /* 0x0000000000b80947 */ /* 0x000fea0003800000 */
[----:B------:R-:W3:Y:S01]  /*36f0*/  LDC.64 R10, c[0x0][0x3b8] ;  /* 0x0000ee00ff0a7b82 */ /* 0x000ee20000000a00 */
[----:B------:R4:W5:Y:S07]  /*3700*/  LDG.E R13, desc[UR36][R24.64] ;  /* 0x00000024180d7981 */ /* 0x00096e000c1e1900 */
[----:B--2---:R-:W2:Y:S08]  /*3710*/  LDC.64 R4, c[0x0][0x3a0] ;  /* 0x0000e800ff047b82 */ /* 0x004eb00000000a00 */
[----:B------:R-:W0:Y:S01]  /*3720*/  LDC.64 R6, c[0x0][0x3a8] ;  /* 0x0000ea00ff067b82 */ /* 0x000e220000000a00 */
[----:B---3--:R-:W3:Y:S07]  /*3730*/  LDG.E R10, desc[UR36][R10.64+0x300] ;  /* 0x000300240a0a7981 */ /* 0x008eee000c1e1900 */
[----:B------:R-:W1:Y:S01]  /*3740*/  LDC.64 R8, c[0x0][0x3b0] ;  /* 0x0000ec00ff087b82 */ /* 0x000e620000000a00 */
[----:B--2---:R4:W5:Y:S04]  /*3750*/  LDG.E R14, desc[UR36][R4.64+0x300] ;  /* 0x00030024040e7981 */ /* 0x004968000c1e1900 */
[----:B0-----:R4:W5:Y:S04]  /*3760*/  LDG.E R7, desc[UR36][R6.64+0x300] ;  /* 0x0003002406077981 */ /* 0x001968000c1e1900 */
[----:B-1----:R4:W5:Y:S01]  /*3770*/  LDG.E R8, desc[UR36][R8.64+0x300] ;  /* 0x0003002408087981 */ /* 0x002962000c1e1900 */
[----:B---3--:R-:W-:-:S05]  /*3780*/  FADD R0, R10, 9.9999997473787516356e-06 ;  /* 0x3727c5ac0a007421 */ /* 0x008fca0000000000 */
[----:B------:R-:W-:Y:S01]  /*3790*/  IADD3 R12, PT, PT, R0, -0xd000000, RZ ;  /* 0xf3000000000c7810 */ /* 0x000fe20007ffe0ff */
[----:B------:R4:W0:Y:S03]  /*37a0*/  MUFU.RSQ R3, R0 ;  /* 0x0000000000037308 */ /* 0x0008260000001400 */
[----:B------:R-:W-:-:S13]  /*37b0*/  ISETP.GT.U32.AND P0, PT, R12, 0x727fffff, PT ;  /* 0x727fffff0c00780c */ /* 0x000fda0003f04070 */
[----:B----4-:R-:W-:Y:S05]  /*37c0*/  @!P0 BRA `(.L_x_39) ;  /* 0x0000000000148947 */ /* 0x010fea0003800000 */
[----:B------:R-:W-:Y:S01]  /*37d0*/  BSSY.RECONVERGENT B0, `(.L_x_40) ;  /* 0x0000003000007945 */ /* 0x000fe20003800200 */
[----:B------:R-:W-:-:S07]  /*37e0*/  MOV R4, 0x3800 ;  /* 0x0000380000047802 */ /* 0x000fce0000000f00 */
[----:B0----5:R-:W-:Y:S05]  /*37f0*/  CALL.REL.NOINC `($__internal_0_$__cuda_sm20_sqrt_rn_f32_slowpath) ;  /* 0x000002dc00887944 */ /* 0x021fea0003c00000 */
[----:B------:R-:W-:Y:S05]  /*3800*/  BSYNC.RECONVERGENT B0 ;  /* 0x0000000000007941 */ /* 0x000fea0003800200 */
.L_x_40:
[----:B------:R-:W-:Y:S05]  /*3810*/  BRA `(.L_x_41) ;  /* 0x0000000000107947 */ /* 0x000fea0003800000 */
.L_x_39:
[----:B0-----:R-:W-:Y:S01]  /*3820*/  FMUL.FTZ R5, R0, R3 ;  /* 0x0000000300057220 */ /* 0x001fe20000410000 */
[----:B------:R-:W-:-:S03]  /*3830*/  FMUL.FTZ R3, R3, 0.5 ;  /* 0x3f00000003037820 */ /* 0x000fc60000410000 */
[----:B------:R-:W-:-:S04]  /*3840*/  FFMA R0, -R5, R5, R0 ;  /* 0x0000000505007223 */ /* 0x000fc80000000100 */
[----:B------:R-:W-:-:S07]  /*3850*/  FFMA R0, R0, R3, R5 ;  /* 0x0000000300007223 */ /* 0x000fce0000000005 */
.L_x_41:
        /* <DEDUP_REMOVED lines=14> */
[----:B------:R-:W-:Y:S01]  /*3940*/  IMAD.MOV.U32 R3, RZ, RZ, R9 ;  /* 0x000000ffff037224 */ /* 0x000fe200078e0009 */
[----:B------:R-:W-:-:S07]  /*3950*/  MOV R4, 0x3970 ;  /* 0x0000397000047802 */ /* 0x000fce0000000f00 */
[----:B------:R-:W-:Y:S05]  /*3960*/  CALL.REL.NOINC `($__internal_1_$__cuda_sm3x_div_rn_noftz_f32_slowpath) ;  /* 0x000002dc00847944 */ /* 0x000fea0003c00000 */
[----:B------:R-:W-:-:S07]  /*3970*/  IMAD.MOV.U32 R3, RZ, RZ, R0 ;  /* 0x000000ffff037224 */ /* 0x000fce00078e0000 */
.L_x_43:
[----:B------:R-:W-:Y:S05]  /*3980*/  BSYNC.RECONVERGENT B3 ;  /* 0x0000000000037941 */ /* 0x000fea0003800200 */
.L_x_42:
[----:B------:R-:W0:Y:S01]  /*3990*/  LDC.64 R4, c[0x0][0x3e8] ;  /* 0x0000fa00ff047b82 */ /* 0x000e220000000a00 */
[----:B------:R-:W-:Y:S01]  /*39a0*/  FFMA R3, R14, R3, R7 ;  /* 0x000000030e037223 */ /* 0x000fe20000000007 */
[----:B0-----:R-:W-:-:S05]  /*39b0*/  IMAD.WIDE R4, R17, 0x4, R4 ;  /* 0x0000000411047825 */ /* 0x001fca00078e0204 */
[----:B------:R3:W-:Y:S02]  /*39c0*/  STG.E desc[UR36][R4.64], R3 ;  /* 0x0000000304007986 */ /* 0x0007e4000c101924 */
.L_x_38:
[----:B------:R-:W-:Y:S05]  /*39d0*/  BSYNC.RECONVERGENT B2 ;  /* 0x0000000000027941 */ /* 0x000fea0003800200 */
.L_x_37:
[----:B------:R-:W-:Y:S01]  /*39e0*/  BAR.SYNC.DEFER_BLOCKING 0x0 ;  /* 0x0000000000007b1d */ /* 0x000fe20000010000 */
[----:B------:R-:W-:-:S05]  /*39f0*/  ISETP.GE.AND P0, PT, R17, R32, PT ;  /* 0x000000201100720c */ /* 0x000fca0003f06270 */
[----:B------:R-:W-:Y:S08]  /*3a00*/  BSSY.RECONVERGENT B2, `(.L_x_44) ;  /* 0x000001f000027945 */ /* 0x000ff00003800200 */
[----:B------:R-:W-:Y:S05]  /*3a10*/  @P0 BRA `(.L_x_45) ;  /* 0x0000000000740947 */ /* 0x000fea0003800000 */
[----:B--23--:R-:W2:Y:S02]  /*3a20*/  LDC.64 R4, c[0x0][0x3e8] ;  /* 0x0000fa00ff047b82 */ /* 0x00cea40000000a00 */
[----:B--2---:R-:W-:-:S05]  /*3a30*/  IMAD.WIDE R4, R17, 0x4, R4 ;  /* 0x0000000411047825 */ /* 0x004fca00078e0204 */
[----:B------:R-:W2:Y:S01]  /*3a40*/  LDG.E R0, desc[UR36][R4.64] ;  /* 0x0000002404007981 */ /* 0x000ea2000c1e1900 */
[----:B------:R-:W-:Y:S02]  /*3a50*/  HFMA2 R3, -RZ, RZ, 0.96630859375, -0.0022525787353515625 ;  /* 0x3bbb989dff037431 */ /* 0x000fe400000001ff */
[----:B------:R-:W-:Y:S01]  /*3a60*/  IMAD.MOV.U32 R6, RZ, RZ, 0x437c0000 ;  /* 0x437c0000ff067424 */ /* 0x000fe200078e00ff */
[----:B------:R-:W-:Y:S02]  /*3a70*/  BSSY.RECONVERGENT B3, `(.L_x_46) ;  /* 0x0000014000037945 */ /* 0x000fe40003800200 */
[----:B--2---:R-:W-:-:S04]  /*3a80*/  FFMA.SAT R3, R0, -R3, 0.5 ;  /* 0x3f00000000037423 */ /* 0x004fc80000002803 */
[----:B------:R-:W-:-:S04]  /*3a90*/  FFMA.RM R3, R3, R6, 12582913 ;  /* 0x4b40000103037423 */ /* 0x000fc80000004006 */
[C---:B------:R-:W-:Y:S01]  /*3aa0*/  FADD R7, R3.reuse, -12583039 ;  /* 0xcb40007f03077421 */ /* 0x040fe20000000000 */
[----:B------:R-:W-:-:S03]  /*3ab0*/  IMAD.SHL.U32 R3, R3, 0x800000, RZ ;  /* 0x0080000003037824 */ /* 0x000fc600078e00ff */
[----:B------:R-:W-:-:S04]  /*3ac0*/  FFMA R7, R0, -1.4426950216293334961, -R7 ;  /* 0xbfb8aa3b00077823 */ /* 0x000fc80000000807 */
[----:B------:R-:W-:-:S04]  /*3ad0*/  FFMA R7, R0, -1.925963033500011079e-08, R7 ;  /* 0xb2a5706000077823 */ /* 0x000fc80000000007 */
[----:B------:R-:W2:Y:S02]  /*3ae0*/  MUFU.EX2 R6, R7 ;  /* 0x0000000700067308 */ /* 0x000ea40000000800 */
[----:B--2---:R-:W-:-:S06]  /*3af0*/  FFMA R3, R3, R6, 1 ;  /* 0x3f80000003037423 */ /* 0x004fcc0000000006 */
[----:B------:R-:W2:Y:S08]  /*3b00*/  MUFU.RCP R4, R3 ;  /* 0x0000000300047308 */ /* 0x000eb00000001000 */
[----:B------:R-:W3:Y:S01]  /*3b10*/  FCHK P0, R0, R3 ;  /* 0x0000000300007302 */ /* 0x000ee20000000000 */
[----:B--2---:R-:W-:-:S04]  /*3b20*/  FFMA R5, -R3, R4, 1 ;  /* 0x3f80000003057423 */ /* 0x004fc80000000104 */
[----:B------:R-:W-:-:S04]  /*3b30*/  FFMA R5, R4, R5, R4 ;  /* 0x0000000504057223 */ /* 0x000fc80000000004 */
[----:B------:R-:W-:-:S04]  /*3b40*/  FFMA R4, R0, R5, RZ ;  /* 0x0000000500047223 */ /* 0x000fc800000000ff */
[----:B------:R-:W-:-:S04]  /*3b50*/  FFMA R6, -R3, R4, R0 ;  /* 0x0000000403067223 */ /* 0x000fc80000000100 */
[----:B------:R-:W-:Y:S01]  /*3b60*/  FFMA R9, R5, R6, R4 ;  /* 0x0000000605097223 */ /* 0x000fe20000000004 */
[----:B---3--:R-:W-:Y:S06]  /*3b70*/  @!P0 BRA `(.L_x_47) ;  /* 0x00000000000c8947 */ /* 0x008fec0003800000 */
[----:B------:R-:W-:-:S07]  /*3b80*/  MOV R4, 0x3ba0 ;  /* 0x00003ba000047802 */ /* 0x000fce0000000f00 */
[----:B01----:R-:W-:Y:S05]  /*3b90*/  CALL.REL.NOINC `($__internal_1_$__cuda_sm3x_div_rn_noftz_f32_slowpath) ;  /* 0x000002d800f87944 */ /* 0x003fea0003c00000 */
[----:B------:R-:W-:-:S07]  /*3ba0*/  MOV R9, R0 ;  /* 0x0000000000097202 */ /* 0x000fce0000000f00 */
.L_x_47:
[----:B------:R-:W-:Y:S05]  /*3bb0*/  BSYNC.RECONVERGENT B3 ;  /* 0x0000000000037941 */ /* 0x000fea0003800200 */
.L_x_46:
[----:B------:R-:W2:Y:S02]  /*3bc0*/  LDC.64 R4, c[0x0][0x3f0] ;  /* 0x0000fc00ff047b82 */ /* 0x000ea40000000a00 */
[----:B--2---:R-:W-:-:S05]  /*3bd0*/  IMAD.WIDE R4, R17, 0x4, R4 ;  /* 0x0000000411047825 */ /* 0x004fca00078e0204 */
[----:B------:R4:W-:Y:S02]  /*3be0*/  STG.E desc[UR36][R4.64], R9 ;  /* 0x0000000904007986 */ /* 0x0009e4000c101924 */
.L_x_45:
[----:B------:R-:W-:Y:S05]  /*3bf0*/  BSYNC.RECONVERGENT B2 ;  /* 0x0000000000027941 */ /* 0x000fea0003800200 */
.L_x_44:
[----:B------:R-:W-:Y:S08]  /*3c00*/  BAR.SYNC.DEFER_BLOCKING 0x0 ;  /* 0x0000000000007b1d */ /* 0x000ff00000010000 */
[----:B------:R-:W-:Y:S01]  /*3c10*/  BAR.SYNC.DEFER_BLOCKING 0x0 ;  /* 0x0000000000007b1d */ /* 0x000fe20000010000 */
[----:B------:R-:W-:-:S05]  /*3c20*/  ISETP.GE.AND P0, PT, R17, R32, PT ;  /* 0x000000201100720c */ /* 0x000fca0003f06270 */
[----:B------:R-:W-:Y:S08]  /*3c30*/  BSSY.RECONVERGENT B0, `(.L_x_48) ;  /* 0x00000cb000007945 */ /* 0x000ff00003800200 */
[----:B------:R-:W-:Y:S05]  /*3c40*/  @P0 BRA `(.L_x_49) ;  /* 0x0000000c00240947 */ /* 0x000fea0003800000 */
[----:B------:R-:W-:Y:S01]  /*3c50*/  IMAD R12, R23, R18, RZ ;  /* 0x00000012170c7224 */ /* 0x000fe200078e02ff */
[----:B------:R-:W-:Y:S01]  /*3c60*/  IABS R8, R17 ;  /* 0x0000001100087213 */ /* 0x000fe20000000000 */
[----:B------:R-:W0:Y:S03]  /*3c70*/  LDCU.64 UR6, c[0x0][0x390] ;  /* 0x00007200ff0677ac */ /* 0x000e260008000a00 */
[-C--:B------:R-:W-:Y:S02]  /*3c80*/  IABS R0, R12.reuse ;  /* 0x0000000c00007213 */ /* 0x080fe40000000000 */
[----:B------:R-:W-:Y:S02]  /*3c90*/  IABS R6, R12 ;  /* 0x0000000c00067213 */ /* 0x000fe40000000000 */
[----:B---3--:R-:W3:Y:S08]  /*3ca0*/  I2F.RP R3, R0 ;  /* 0x0000000000037306 */ /* 0x008ef00000209400 */
[----:B---3--:R-:W2:Y:S02]  /*3cb0*/  MUFU.RCP R3, R3 ;  /* 0x0000000300037308 */ /* 0x008ea40000001000 */
[----:B--2-4-:R-:W-:-:S02]  /*3cc0*/  VIADD R4, R3, 0xffffffe ;  /* 0x0ffffffe03047836 */ /* 0x014fc40000000000 */
[----:B------:R-:W-:-:S04]  /*3cd0*/  IMAD.MOV R3, RZ, RZ, -R6 ;  /* 0x000000ffff037224 */ /* 0x000fc800078e0a06 */
[----:B------:R2:W3:Y:S02]  /*3ce0*/  F2I.FTZ.U32.TRUNC.NTZ R5, R4 ;  /* 0x0000000400057305 */ /* 0x0004e4000021f000 */
[----:B--2---:R-:W-:Y:S02]  /*3cf0*/  HFMA2 R4, -RZ, RZ, 0, 0 ;  /* 0x00000000ff047431 */ /* 0x004fe400000001ff */
[----:B---3--:R-:W-:-:S04]  /*3d00*/  IMAD.MOV R7, RZ, RZ, -R5 ;  /* 0x000000ffff077224 */ /* 0x008fc800078e0a05 */
[----:B------:R-:W-:-:S04]  /*3d10*/  IMAD R7, R7, R0, RZ ;  /* 0x0000000007077224 */ /* 0x000fc800078e02ff */
[----:B------:R-:W-:Y:S02]  /*3d20*/  IMAD.HI.U32 R7, R5, R7, R4 ;  /* 0x0000000705077227 */ /* 0x000fe400078e0004 */
[----:B------:R-:W2:Y:S04]  /*3d30*/  LDC.64 R4, c[0x0][0x398] ;  /* 0x0000e600ff047b82 */ /* 0x000ea80000000a00 */
        /* <DEDUP_REMOVED lines=10> */
[----:B------:R-:W-:-:S05]  /*3de0*/  IMAD.MOV.U32 R0, RZ, RZ, R7 ;  /* 0x000000ffff007224 */ /* 0x000fca00078e0007 */
[----:B------:R-:W-:Y:S02]  /*3df0*/  @!P2 IADD3 R0, PT, PT, -R0, RZ, RZ ;  /* 0x000000ff0000a210 */ /* 0x000fe40007ffe1ff */
[----:B------:R-:W-:-:S04]  /*3e00*/  @!P0 LOP3.LUT R0, RZ, R12, RZ, 0x33, !PT ;  /* 0x0000000cff008212 */ /* 0x000fc800078e33ff */
[----:B------:R-:W-:-:S04]  /*3e10*/  SHF.R.S32.HI R3, RZ, 0x1f, R0 ;  /* 0x0000001fff037819 */ /* 0x000fc80000011400 */
[----:B------:R-:W-:-:S04]  /*3e20*/  LEA.HI R3, R3, R0, RZ, 0x6 ;  /* 0x0000000003037211 */ /* 0x000fc800078f30ff */
[----:B------:R-:W-:-:S05]  /*3e30*/  LOP3.LUT R3, R3, 0xffffffc0, RZ, 0xc0, !PT ;  /* 0xffffffc003037812 */ /* 0x000fca00078ec0ff */
[----:B------:R-:W-:Y:S01]  /*3e40*/  IMAD.IADD R9, R0, 0x1, -R3 ;  /* 0x0000000100097824 */ /* 0x000fe200078e0a03 */
[----:B------:R-:W-:-:S03]  /*3e50*/  IABS R0, R18 ;  /* 0x0000001200007213 */ /* 0x000fc60000000000 */
[C---:B--2---:R-:W-:Y:S01]  /*3e60*/  IMAD.WIDE R4, R9.reuse, 0x4, R4 ;  /* 0x0000000409047825 */ /* 0x044fe200078e0204 */
[----:B------:R-:W2:Y:S04]  /*3e70*/  I2F.RP R3, R0 ;  /* 0x0000000000037306 */ /* 0x000ea80000209400 */
[----:B------:R3:W5:Y:S01]  /*3e80*/  LDG.E R19, desc[UR36][R4.64+0x400] ;  /* 0x0004002404137981 */ /* 0x000762000c1e1900 */
[----:B------:R-:W-:Y:S01]  /*3e90*/  IABS R10, R23 ;  /* 0x00000017000a7213 */ /* 0x000fe20000000000 */
[----:B------:R-:W-:Y:S01]  /*3ea0*/  IMAD.SHL.U32 R38, R9, 0x80, RZ ;  /* 0x0000008009267824 */ /* 0x000fe200078e00ff */
[----:B------:R-:W-:Y:S01]  /*3eb0*/  SHF.L.U32 R12, R12, 0x6, RZ ;  /* 0x000000060c0c7819 */ /* 0x000fe200000006ff */
[----:B0-----:R-:W-:Y:S01]  /*3ec0*/  UIADD3 UR5, UP0, UPT, UR6, 0x128000, URZ ;  /* 0x0012800006057890 */ /* 0x001fe2000ff1e0ff */
[----:B------:R-:W0:Y:S01]  /*3ed0*/  I2F.RP R11, R10 ;  /* 0x0000000a000b7306 */ /* 0x000e220000209400 */
[----:B------:R-:W-:Y:S01]  /*3ee0*/  UMOV UR4, URZ ;  /* 0x000000ff00047c82 */ /* 0x000fe20008000000 */
[----:B------:R-:W-:Y:S01]  /*3ef0*/  IABS R13, R12 ;  /* 0x0000000c000d7213 */ /* 0x000fe20000000000 */
[----:B------:R-:W-:Y:S01]  /*3f00*/  UIADD3.X UR6, UPT, UPT, URZ, UR7, URZ, UP0, !UPT ;  /* 0x00000007ff067290 */ /* 0x000fe200087fe4ff */
[----:B------:R-:W-:-:S02]  /*3f10*/  SHF.R.S32.HI R39, RZ, 0x1f, R38 ;  /* 0x0000001fff277819 */ /* 0x000fc40000011426 */
[----:B---3--:R-:W-:Y:S02]  /*3f20*/  IABS R4, R18 ;  /* 0x0000001200047213 */ /* 0x008fe40000000000 */
[----:B--2---:R-:W2:Y:S03]  /*3f30*/  MUFU.RCP R3, R3 ;  /* 0x0000000300037308 */ /* 0x004ea60000001000 */
[----:B------:R-:W-:-:S05]  /*3f40*/  IMAD.MOV R4, RZ, RZ, -R4 ;  /* 0x000000ffff047224 */ /* 0x000fca00078e0a04 */
[----:B0-----:R-:W-:Y:S01]  /*3f50*/  MUFU.RCP R11, R11 ;  /* 0x0000000b000b7308 */ /* 0x001fe20000001000 */
[----:B--2---:R-:W-:-:S07]  /*3f60*/  VIADD R6, R3, 0xffffffe ;  /* 0x0ffffffe03067836 */ /* 0x004fce0000000000 */
[----:B------:R0:W2:Y:S02]  /*3f70*/  F2I.FTZ.U32.TRUNC.NTZ R7, R6 ;  /* 0x0000000600077305 */ /* 0x0000a4000021f000 */
[----:B0-----:R-:W-:Y:S01]  /*3f80*/  IMAD.MOV.U32 R6, RZ, RZ, RZ ;  /* 0x000000ffff067224 */ /* 0x001fe200078e00ff */
[----:B--2---:R-:W-:-:S05]  /*3f90*/  IADD3 R5, PT, PT, RZ, -R7, RZ ;  /* 0x80000007ff057210 */ /* 0x004fca0007ffe0ff */
[----:B------:R-:W-:-:S04]  /*3fa0*/  IMAD R5, R5, R0, RZ ;  /* 0x0000000005057224 */ /* 0x000fc800078e02ff */
[----:B------:R-:W-:Y:S02]  /*3fb0*/  IMAD.HI.U32 R5, R7, R5, R6 ;  /* 0x0000000507057227 */ /* 0x000fe400078e0006 */
[----:B------:R-:W0:Y:S04]  /*3fc0*/  I2F.RP R6, R13 ;  /* 0x0000000d00067306 */ /* 0x000e280000209400 */
[----:B------:R-:W-:-:S04]  /*3fd0*/  IMAD.HI.U32 R3, R5, R8, RZ ;  /* 0x0000000805037227 */ /* 0x000fc800078e00ff */
[----:B------:R-:W-:Y:S02]  /*3fe0*/  IMAD R7, R3, R4, R8 ;  /* 0x0000000403077224 */ /* 0x000fe400078e0208 */
[----:B------:R-:W-:-:S03]  /*3ff0*/  VIADD R4, R11, 0xffffffe ;  /* 0x0ffffffe0b047836 */ /* 0x000fc60000000000 */
[----:B------:R-:W-:Y:S01]  /*4000*/  ISETP.GT.U32.AND P0, PT, R0, R7, PT ;  /* 0x000000070000720c */ /* 0x000fe20003f04070 */
[----:B------:R2:W3:Y:S08]  /*4010*/  F2I.FTZ.U32.TRUNC.NTZ R5, R4 ;  /* 0x0000000400057305 */ /* 0x0004f0000021f000 */
[----:B0-----:R-:W0:Y:S01]  /*4020*/  MUFU.RCP R6, R6 ;  /* 0x0000000600067308 */ /* 0x001e220000001000 */
[----:B--2---:R-:W-:-:S03]  /*4030*/  IMAD.MOV.U32 R4, RZ, RZ, RZ ;  /* 0x000000ffff047224 */ /* 0x004fc600078e00ff */
[----:B------:R-:W-:Y:S01]  /*4040*/  @!P0 IMAD.IADD R7, R7, 0x1, -R0 ;  /* 0x0000000107078824 */ /* 0x000fe200078e0a00 */
[----:B------:R-:W-:Y:S02]  /*4050*/  @!P0 IADD3 R3, PT, PT, R3, 0x1, RZ ;  /* 0x0000000103038810 */ /* 0x000fe40007ffe0ff */
[----:B------:R-:W-:Y:S01]  /*4060*/  ISETP.NE.AND P0, PT, R18, RZ, PT ;  /* 0x000000ff1200720c */ /* 0x000fe20003f05270 */
[----:B---3--:R-:W-:Y:S01]  /*4070*/  IMAD.MOV R11, RZ, RZ, -R5 ;  /* 0x000000ffff0b7224 */ /* 0x008fe200078e0a05 */
[----:B------:R-:W-:Y:S02]  /*4080*/  ISETP.GE.U32.AND P1, PT, R7, R0, PT ;  /* 0x000000000700720c */ /* 0x000fe40003f26070 */
[----:B------:R-:W-:-:S04]  /*4090*/  LOP3.LUT R0, R17, R18, RZ, 0x3c, !PT ;  /* 0x0000001211007212 */ /* 0x000fc800078e3cff */
[----:B------:R-:W-:Y:S01]  /*40a0*/  ISETP.GE.AND P2, PT, R0, RZ, PT ;  /* 0x000000ff0000720c */ /* 0x000fe20003f46270 */
[----:B0-----:R-:W-:-:S06]  /*40b0*/  VIADD R7, R6, 0xffffffe ;  /* 0x0ffffffe06077836 */ /* 0x001fcc0000000000 */
[----:B------:R-:W-:Y:S01]  /*40c0*/  @P1 VIADD R3, R3, 0x1 ;  /* 0x0000000103031836 */ /* 0x000fe20000000000 */
[----:B------:R-:W0:Y:S04]  /*40d0*/  F2I.FTZ.U32.TRUNC.NTZ R7, R7 ;  /* 0x0000000700077305 */ /* 0x000e28000021f000 */
[----:B------:R-:W-:Y:S01]  /*40e0*/  MOV R0, R3 ;  /* 0x0000000300007202 */ /* 0x000fe20000000f00 */
[----:B------:R-:W-:Y:S01]  /*40f0*/  IMAD.MOV.U32 R3, RZ, RZ, R11 ;  /* 0x000000ffff037224 */ /* 0x000fe200078e000b */
[----:B------:R-:W-:Y:S02]  /*4100*/  IABS R11, R23 ;  /* 0x00000017000b7213 */ /* 0x000fe40000000000 */
[----:B------:R-:W-:Y:S01]  /*4110*/  @!P2 IADD3 R0, PT, PT, -R0, RZ, RZ ;  /* 0x000000ff0000a210 */ /* 0x000fe20007ffe1ff */
[----:B------:R-:W-:Y:S01]  /*4120*/  IMAD R3, R3, R10, RZ ;  /* 0x0000000a03037224 */ /* 0x000fe200078e02ff */
[----:B------:R-:W-:-:S03]  /*4130*/  @!P0 LOP3.LUT R0, RZ, R18, RZ, 0x33, !PT ;  /* 0x00000012ff008212 */ /* 0x000fc600078e33ff */
[----:B------:R-:W-:Y:S01]  /*4140*/  IMAD.HI.U32 R3, R5, R3, R4 ;  /* 0x0000000305037227 */ /* 0x000fe200078e0004 */
[----:B------:R-:W-:Y:S02]  /*4150*/  IABS R6, R0 ;  /* 0x0000000000067213 */ /* 0x000fe40000000000 */
[----:B------:R-:W-:Y:S01]  /*4160*/  ISETP.GE.AND P1, PT, R0, RZ, PT ;  /* 0x000000ff0000720c */ /* 0x000fe20003f26270 */
[----:B------:R-:W-:Y:S01]  /*4170*/  IMAD.MOV R5, RZ, RZ, -R11 ;  /* 0x000000ffff057224 */ /* 0x000fe200078e0a0b */
[----:B------:R-:W-:Y:S01]  /*4180*/  MOV R4, R6 ;  /* 0x0000000600047202 */ /* 0x000fe20000000f00 */
[----:B0-----:R-:W-:Y:S02]  /*4190*/  IMAD.MOV R6, RZ, RZ, -R7 ;  /* 0x000000ffff067224 */ /* 0x001fe400078e0a07 */
[----:B------:R-:W-:Y:S02]  /*41a0*/  IMAD.MOV R0, RZ, RZ, -R0 ;  /* 0x000000ffff007224 */ /* 0x000fe400078e0a00 */
[----:B------:R-:W-:-:S04]  /*41b0*/  IMAD.HI.U32 R3, R3, R4, RZ ;  /* 0x0000000403037227 */ /* 0x000fc800078e00ff */
[----:B------:R-:W-:Y:S01]  /*41c0*/  IMAD R3, R3, R5, R4 ;  /* 0x0000000503037224 */ /* 0x000fe200078e0204 */
[----:B------:R-:W-:Y:S01]  /*41d0*/  IABS R4, R12 ;  /* 0x0000000c00047213 */ /* 0x000fe20000000000 */
[----:B------:R-:W-:Y:S02]  /*41e0*/  IMAD R5, R6, R13, RZ ;  /* 0x0000000d06057224 */ /* 0x000fe400078e02ff */
[----:B------:R-:W-:Y:S01]  /*41f0*/  IMAD.MOV.U32 R6, RZ, RZ, RZ ;  /* 0x000000ffff067224 */ /* 0x000fe200078e00ff */
[----:B------:R-:W-:Y:S01]  /*4200*/  ISETP.GT.U32.AND P0, PT, R10, R3, PT ;  /* 0x000000030a00720c */ /* 0x000fe20003f04070 */
[----:B------:R-:W-:Y:S01]  /*4210*/  IMAD R31, R18, R0, R17 ;  /* 0x00000000121f7224 */ /* 0x000fe200078e0211 */
[----:B------:R-:W-:Y:S01]  /*4220*/  IADD3 R4, PT, PT, RZ, -R4, RZ ;  /* 0x80000004ff047210 */ /* 0x000fe20007ffe0ff */
[----:B------:R-:W-:-:S06]  /*4230*/  IMAD.HI.U32 R5, R7, R5, R6 ;  /* 0x0000000507057227 */ /* 0x000fcc00078e0006 */
[----:B-1----:R-:W-:-:S04]  /*4240*/  IMAD.HI.U32 R37, R5, R8, RZ ;  /* 0x0000000805257227 */ /* 0x002fc800078e00ff */
[----:B------:R-:W-:Y:S02]  /*4250*/  @!P0 IMAD.IADD R3, R3, 0x1, -R10 ;  /* 0x0000000103038824 */ /* 0x000fe400078e0a0a */
[----:B------:R-:W-:-:S03]  /*4260*/  IMAD R4, R37, R4, R8 ;  /* 0x0000000425047224 */ /* 0x000fc600078e0208 */
[----:B------:R-:W-:Y:S02]  /*4270*/  ISETP.GT.U32.AND P0, PT, R10, R3, PT ;  /* 0x000000030a00720c */ /* 0x000fe40003f04070 */
[----:B------:R-:W-:-:S11]  /*4280*/  ISETP.GT.U32.AND P3, PT, R13, R4, PT ;  /* 0x000000040d00720c */ /* 0x000fd60003f64070 */
[----:B------:R-:W-:Y:S01]  /*4290*/  @!P0 IMAD.IADD R3, R3, 0x1, -R10 ;  /* 0x0000000103038824 */ /* 0x000fe200078e0a0a */
[----:B------:R-:W-:Y:S01]  /*42a0*/  ISETP.NE.AND P0, PT, R23, RZ, PT ;  /* 0x000000ff1700720c */ /* 0x000fe20003f05270 */
[----:B------:R-:W-:Y:S01]  /*42b0*/  @!P3 VIADD R37, R37, 0x1 ;  /* 0x000000012525b836 */ /* 0x000fe20000000000 */
[-C--:B------:R-:W-:Y:S01]  /*42c0*/  @!P3 IADD3 R4, PT, PT, R4, -R13.reuse, RZ ;  /* 0x8000000d0404b210 */ /* 0x080fe20007ffe0ff */
[----:B------:R-:W-:Y:S01]  /*42d0*/  IMAD.MOV.U32 R35, RZ, RZ, R3 ;  /* 0x000000ffff237224 */ /* 0x000fe200078e0003 */
[----:B------:R-:W-:Y:S02]  /*42e0*/  LOP3.LUT R3, R17, R12, RZ, 0x3c, !PT ;  /* 0x0000000c11037212 */ /* 0x000fe400078e3cff */
[----:B------:R-:W-:Y:S02]  /*42f0*/  ISETP.GE.U32.AND P4, PT, R4, R13, PT ;  /* 0x0000000d0400720c */ /* 0x000fe40003f86070 */
[----:B------:R-:W-:Y:S02]  /*4300*/  ISETP.GE.AND P2, PT, R3, RZ, PT ;  /* 0x000000ff0300720c */ /* 0x000fe40003f46270 */
[----:B------:R-:W-:-:S02]  /*4310*/  @!P1 IADD3 R35, PT, PT, -R35, RZ, RZ ;  /* 0x000000ff23239210 */ /* 0x000fc40007ffe1ff */
[----:B------:R-:W-:Y:S02]  /*4320*/  ISETP.NE.AND P3, PT, R12, RZ, PT ;  /* 0x000000ff0c00720c */ /* 0x000fe40003f65270 */
[----:B------:R-:W-:Y:S02]  /*4330*/  @!P0 LOP3.LUT R35, RZ, R23, RZ, 0x33, !PT ;  /* 0x00000017ff238212 */ /* 0x000fe400078e33ff */
[----:B------:R-:W-:Y:S02]  /*4340*/  ISETP.GT.AND P1, PT, R31, R44, PT ;  /* 0x0000002c1f00720c */ /* 0x000fe40003f24270 */
[----:B------:R-:W-:Y:S01]  /*4350*/  ISETP.GT.AND P0, PT, R35, R45, PT ;  /* 0x0000002d2300720c */ /* 0x000fe20003f04270 */
[----:B------:R-:W-:Y:S01]  /*4360*/  @P4 VIADD R37, R37, 0x1 ;  /* 0x0000000125254836 */ /* 0x000fe20000000000 */
[----:B------:R-:W-:Y:S02]  /*4370*/  ISETP.GT.AND P1, PT, R31, -0x1, !P1 ;  /* 0xffffffff1f00780c */ /* 0x000fe40004f24270 */
[----:B------:R-:W-:-:S02]  /*4380*/  ISETP.GT.AND P0, PT, R35, -0x1, !P0 ;  /* 0xffffffff2300780c */ /* 0x000fc40004704270 */
[----:B------:R-:W-:Y:S02]  /*4390*/  @!P2 IADD3 R37, PT, PT, -R37, RZ, RZ ;  /* 0x000000ff2525a210 */ /* 0x000fe40007ffe1ff */
[----:B------:R-:W-:Y:S02]  /*43a0*/  PLOP3.LUT P0, PT, P1, P0, PT, 0x80, 0x8 ;  /* 0x000000000008781c */ /* 0x000fe40000f01070 */
[----:B------:R-:W-:-:S11]  /*43b0*/  @!P3 LOP3.LUT R37, RZ, R12, RZ, 0x33, !PT ;  /* 0x0000000cff25b212 */ /* 0x000fd600078e33ff */
.L_x_50:
[----:B------:R-:W0:Y:S01]  /*43c0*/  @P0 LDC.64 R4, c[0x0][0x3d8] ;  /* 0x0000f600ff040b82 */ /* 0x000e220000000a00 */
[C---:B------:R-:W-:Y:S02]  /*43d0*/  @P0 LEA R0, R37.reuse, UR4, 0x7 ;  /* 0x0000000425000c11 */ /* 0x040fe4000f8e38ff */
[----:B------:R-:W-:Y:S02]  /*43e0*/  @P0 LEA R12, R37, UR4, 0x7 ;  /* 0x00000004250c0c11 */ /* 0x000fe4000f8e38ff */
[----:B------:R-:W-:Y:S01]  /*43f0*/  IADD3 R13, P1, PT, R38, UR4, RZ ;  /* 0x00000004260d7c10 */ /* 0x000fe2000ff3e0ff */
[----:B------:R-:W-:Y:S01]  /*4400*/  @P0 IMAD R3, R23, R0, R35 ;  /* 0x0000000017030224 */ /* 0x000fe200078e0223 */
[----:B------:R-:W-:Y:S01]  /*4410*/  @P0 LEA R22, R37, UR4, 0x7 ;  /* 0x0000000425160c11 */ /* 0x000fe2000f8e38ff */
[----:B------:R-:W1:Y:S01]  /*4420*/  @P0 LDC.64 R8, c[0x0][0x3d8] ;  /* 0x0000f600ff080b82 */ /* 0x000e620000000a00 */
[----:B------:R-:W-:Y:S01]  /*4430*/  @P0 IMAD R0, R23, R12, R23 ;  /* 0x0000000c17000224 */ /* 0x000fe200078e0217 */
[----:B------:R-:W-:Y:S01]  /*4440*/  @P0 LEA R26, R37, UR4, 0x7 ;  /* 0x00000004251a0c11 */ /* 0x000fe2000f8e38ff */
[----:B------:R-:W-:-:S02]  /*4450*/  @P0 IMAD R3, R18, R3, R31 ;  /* 0x0000000312030224 */ /* 0x000fc400078e021f */
[----:B------:R-:W-:Y:S01]  /*4460*/  IMAD.X R20, RZ, RZ, R39, P1 ;  /* 0x000000ffff147224 */ /* 0x000fe200008e0627 */
[----:B------:R-:W-:Y:S02]  /*4470*/  @P0 IADD3 R21, PT, PT, R35, R0, RZ ;  /* 0x0000000023150210 */ /* 0x000fe40007ffe0ff */
[----:B------:R-:W2:Y:S01]  /*4480*/  @P0 LDC.64 R10, c[0x0][0x3d8] ;  /* 0x0000f600ff0a0b82 */ /* 0x000ea20000000a00 */
[----:B------:R-:W-:-:S07]  /*4490*/  LEA R12, P1, R13, UR5, 0x2 ;  /* 0x000000050d0c7c11 */ /* 0x000fce000f8210ff */
[----:B------:R-:W3:Y:S08]  /*44a0*/  @P0 LDC.64 R6, c[0x0][0x390] ;  /* 0x0000e400ff060b82 */ /* 0x000ef00000000a00 */
[----:B------:R-:W4:Y:S01]  /*44b0*/  @P0 LDC.64 R14, c[0x0][0x3d8] ;  /* 0x0000f600ff0e0b82 */ /* 0x000f220000000a00 */
[----:B------:R-:W-:Y:S01]  /*44c0*/  @P0 IMAD R21, R18, R21, R31 ;  /* 0x0000001512150224 */ /* 0x000fe200078e021f */
[----:B------:R-:W-:Y:S01]  /*44d0*/  @P0 IADD3 R26, PT, PT, R26, 0x3, RZ ;  /* 0x000000031a1a0810 */ /* 0x000fe20007ffe0ff */
[----:B------:R-:W-:Y:S01]  /*44e0*/  @P0 VIADD R22, R22, 0x2 ;  /* 0x0000000216160836 */ /* 0x000fe20000000000 */
[----:B------:R-:W-:Y:S01]  /*44f0*/  LEA.HI.X R13, R13, UR6, R20, 0x2, P1 ;  /* 0x000000060d0d7c11 */ /* 0x000fe200088f1414 */
[----:B0-----:R-:W-:-:S04]  /*4500*/  @P0 IMAD.WIDE R4, R3, 0x4, R4 ;  /* 0x0000000403040825 */ /* 0x001fc800078e0204 */
[----:B-1----:R-:W-:Y:S01]  /*4510*/  @P0 IMAD.WIDE R8, R21, 0x4, R8 ;  /* 0x0000000415080825 */ /* 0x002fe200078e0208 */
[----:B------:R0:W4:Y:S01]  /*4520*/  @P0 LDG.E R0, desc[UR36][R4.64] ;  /* 0x0000002404000981 */ /* 0x000122000c1e1900 */
[----:B------:R-:W1:Y:S02]  /*4530*/  @P0 LDC.64 R20, c[0x0][0x3d8] ;  /* 0x0000f600ff140b82 */ /* 0x000e640000000a00 */
[--C-:B------:R-:W-:Y:S01]  /*4540*/  @P0 IMAD R27, R23, R22, R35.reuse ;  /* 0x00000016171b0224 */ /* 0x100fe200078e0223 */
[----:B------:R-:W-:Y:S01]  /*4550*/  @P0 LEA R28, R37, UR4, 0x7 ;  /* 0x00000004251c0c11 */ /* 0x000fe2000f8e38ff */
[----:B------:R-:W-:Y:S01]  /*4560*/  @P0 IMAD R29, R23, R26, R35 ;  /* 0x0000001a171d0224 */ /* 0x000fe200078e0223 */
[----:B------:R4:W4:Y:S01]  /*4570*/  @P0 LDG.E R22, desc[UR36][R8.64] ;  /* 0x0000002408160981 */ /* 0x000922000c1e1900 */
[----:B------:R-:W-:Y:S02]  /*4580*/  @P0 VIADD R3, R38, UR4 ;  /* 0x0000000426030c36 */ /* 0x000fe40008000000 */
[C-C-:B------:R-:W-:Y:S01]  /*4590*/  @P0 IMAD R29, R18.reuse, R29, R31.reuse ;  /* 0x0000001d121d0224 */ /* 0x140fe200078e021f */
[----:B------:R-:W4:Y:S01]  /*45a0*/  @P0 LDG.E R30, desc[UR36][R12.64+0x4] ;  /* 0x000004240c1e0981 */ /* 0x000f22000c1e1900 */
[----:B0-----:R-:W-:-:S02]  /*45b0*/  @P0 IMAD R5, R18, R27, R31 ;  /* 0x0000001b12050224 */ /* 0x001fc400078e021f */
[----:B------:R-:W0:Y:S01]  /*45c0*/  @P0 LDC.64 R26, c[0x0][0x3d8] ;  /* 0x0000f600ff1a0b82 */ /* 0x000e220000000a00 */
[----:B---3--:R-:W-:-:S04]  /*45d0*/  @P0 IMAD.WIDE R6, R3, 0x4, R6 ;  /* 0x0000000403060825 */ /* 0x008fc800078e0206 */
[----:B--2---:R-:W-:Y:S01]  /*45e0*/  @P0 IMAD.WIDE R4, R5, 0x4, R10 ;  /* 0x0000000405040825 */ /* 0x004fe200078e020a */
[----:B------:R2:W3:Y:S03]  /*45f0*/  @P0 LDG.E R3, desc[UR36][R6.64+0x128000] ;  /* 0x1280002406030981 */ /* 0x0004e6000c1e1900 */
[----:B----4-:R-:W-:Y:S01]  /*4600*/  @P0 IMAD.WIDE R10, R29, 0x4, R14 ;  /* 0x000000041d0a0825 */ /* 0x010fe200078e020e */
[C---:B------:R-:W-:Y:S01]  /*4610*/  @P0 LEA R29, R37.reuse, UR4, 0x7 ;  /* 0x00000004251d0c11 */ /* 0x040fe2000f8e38ff */
[----:B------:R-:W4:Y:S02]  /*4620*/  @P0 LDC.64 R14, c[0x0][0x3d8] ;  /* 0x0000f600ff0e0b82 */ /* 0x000f240000000a00 */
[----:B------:R-:W-:Y:S01]  /*4630*/  @P0 VIADD R28, R28, 0x4 ;  /* 0x000000041c1c0836 */ /* 0x000fe20000000000 */
[----:B------:R-:W-:Y:S01]  /*4640*/  @P0 LEA R8, R37, UR4, 0x7 ;  /* 0x0000000425080c11 */ /* 0x000fe2000f8e38ff */
[----:B------:R2:W3:Y:S02]  /*4650*/  @P0 LDG.E R34, desc[UR36][R4.64] ;  /* 0x0000002404220981 */ /* 0x0004e4000c1e1900 */
[----:B--2---:R-:W-:-:S02]  /*4660*/  @P0 VIADD R6, R29, 0x5 ;  /* 0x000000051d060836 */ /* 0x004fc40000000000 */
[C---:B------:R-:W-:Y:S01]  /*4670*/  @P0 IMAD R7, R23.reuse, R28, R35 ;  /* 0x0000001c17070224 */ /* 0x040fe200078e0223 */
[----:B------:R2:W3:Y:S01]  /*4680*/  @P0 LDG.E R36, desc[UR36][R10.64] ;  /* 0x000000240a240981 */ /* 0x0004e2000c1e1900 */
[----:B------:R-:W4:Y:S01]  /*4690*/  @P0 LDC.64 R28, c[0x0][0x3d8] ;  /* 0x0000f600ff1c0b82 */ /* 0x000f220000000a00 */
[----:B------:R-:W-:Y:S01]  /*46a0*/  @P0 IADD3 R8, PT, PT, R8, 0x6, RZ ;  /* 0x0000000608080810 */ /* 0x000fe20007ffe0ff */
[C---:B------:R-:W-:Y:S02]  /*46b0*/  @P0 IMAD R7, R18.reuse, R7, R31 ;  /* 0x0000000712070224 */ /* 0x040fe400078e021f */
[----:B------:R-:W-:Y:S01]  /*46c0*/  @P0 IMAD R9, R23, R6, R35 ;  /* 0x0000000617090224 */ /* 0x000fe200078e0223 */
[----:B------:R-:W-:Y:S01]  /*46d0*/  @P0 LEA R4, R37, UR4, 0x7 ;  /* 0x0000000425040c11 */ /* 0x000fe2000f8e38ff */
[----:B-1----:R-:W-:Y:S02]  /*46e0*/  @P0 IMAD.WIDE R6, R7, 0x4, R20 ;  /* 0x0000000407060825 */ /* 0x002fe400078e0214 */
[----:B------:R-:W3:Y:S02]  /*46f0*/  @P0 LDG.E R20, desc[UR36][R12.64+0x8] ;  /* 0x000008240c140981 */ /* 0x000ee4000c1e1900 */
[----:B------:R-:W-:-:S02]  /*4700*/  @P0 IMAD R5, R18, R9, R31 ;  /* 0x0000000912050224 */ /* 0x000fc400078e021f */
[----:B------:R-:W-:Y:S01]  /*4710*/  @P0 IMAD R9, R23, R8, R35 ;  /* 0x0000000817090224 */ /* 0x000fe200078e0223 */
[----:B------:R-:W3:Y:S01]  /*4720*/  @P0 LDG.E R21, desc[UR36][R12.64+0xc] ;  /* 0x00000c240c150981 */ /* 0x000ee2000c1e1900 */
[----:B------:R-:W-:Y:S02]  /*4730*/  @P0 VIADD R8, R4, 0x7 ;  /* 0x0000000704080836 */ /* 0x000fe40000000000 */
[----:B0-----:R-:W-:Y:S01]  /*4740*/  @P0 IMAD.WIDE R4, R5, 0x4, R26 ;  /* 0x0000000405040825 */ /* 0x001fe200078e021a */
[----:B------:R-:W3:Y:S03]  /*4750*/  @P0 LDG.E R6, desc[UR36][R6.64] ;  /* 0x0000002406060981 */ /* 0x000ee6000c1e1900 */
[----:B------:R-:W-:Y:S01]  /*4760*/  @P0 IMAD R9, R18, R9, R31 ;  /* 0x0000000912090224 */ /* 0x000fe200078e021f */
[----:B------:R-:W3:Y:S01]  /*4770*/  @P0 LDG.E R26, desc[UR36][R12.64+0x10] ;  /* 0x000010240c1a0981 */ /* 0x000ee2000c1e1900 */
[----:B--2---:R-:W-:-:S02]  /*4780*/  @P0 IMAD R11, R23, R8, R35 ;  /* 0x00000008170b0224 */ /* 0x004fc400078e0223 */
[----:B----4-:R-:W-:Y:S01]  /*4790*/  @P0 IMAD.WIDE R8, R9, 0x4, R14 ;  /* 0x0000000409080825 */ /* 0x010fe200078e020e */
[----:B------:R-:W2:Y:S03]  /*47a0*/  @P0 LDG.E R4, desc[UR36][R4.64] ;  /* 0x0000002404040981 */ /* 0x000ea6000c1e1900 */
[----:B------:R-:W-:Y:S01]  /*47b0*/  @P0 IMAD R11, R18, R11, R31 ;  /* 0x0000000b120b0224 */ /* 0x000fe200078e021f */
[----:B------:R-:W2:Y:S03]  /*47c0*/  @P0 LDG.E R14, desc[UR36][R12.64+0x14] ;  /* 0x000014240c0e0981 */ /* 0x000ea6000c1e1900 */
[----:B------:R-:W-:Y:S01]  /*47d0*/  @P0 IMAD.WIDE R10, R11, 0x4, R28 ;  /* 0x000000040b0a0825 */ /* 0x000fe200078e021c */
[----:B------:R-:W4:Y:S04]  /*47e0*/  @P0 LDG.E R8, desc[UR36][R8.64] ;  /* 0x0000002408080981 */ /* 0x000f28000c1e1900 */
[----:B------:R-:W4:Y:S04]  /*47f0*/  @P0 LDG.E R15, desc[UR36][R12.64+0x18] ;  /* 0x000018240c0f0981 */ /* 0x000f28000c1e1900 */
[----:B------:R-:W4:Y:S04]  /*4800*/  @P0 LDG.E R27, desc[UR36][R12.64+0x1c] ;  /* 0x00001c240c1b0981 */ /* 0x000f28000c1e1900 */
[----:B------:R-:W4:Y:S01]  /*4810*/  @P0 LDG.E R10, desc[UR36][R10.64] ;  /* 0x000000240a0a0981 */ /* 0x000f22000c1e1900 */
[----:B------:R-:W-:-:S04]  /*4820*/  UIADD3 UR4, UPT, UPT, UR4, 0x8, URZ ;  /* 0x0000000804047890 */ /* 0x000fc8000fffe0ff */
[----:B------:R-:W-:Y:S01]  /*4830*/  UISETP.NE.AND UP0, UPT, UR4, 0x80, UPT ;  /* 0x000000800400788c */ /* 0x000fe2000bf05270 */
[----:B---3-5:R-:W-:-:S04]  /*4840*/  @P0 FFMA R19, R0, R3, R19 ;  /* 0x0000000300130223 */ /* 0x028fc80000000013 */
[----:B------:R-:W-:-:S04]  /*4850*/  @P0 FFMA R19, R22, R30, R19 ;  /* 0x0000001e16130223 */ /* 0x000fc80000000013 */
[----:B------:R-:W-:-:S04]  /*4860*/  @P0 FFMA R19, R34, R20, R19 ;  /* 0x0000001422130223 */ /* 0x000fc80000000013 */
[----:B------:R-:W-:-:S04]  /*4870*/  @P0 FFMA R19, R36, R21, R19 ;  /* 0x0000001524130223 */ /* 0x000fc80000000013 */
[----:B------:R-:W-:-:S04]  /*4880*/  @P0 FFMA R19, R6, R26, R19 ;  /* 0x0000001a06130223 */ /* 0x000fc80000000013 */
[----:B--2---:R-:W-:-:S04]  /*4890*/  @P0 FFMA R19, R4, R14, R19 ;  /* 0x0000000e04130223 */ /* 0x004fc80000000013 */
[----:B----4-:R-:W-:-:S04]  /*48a0*/  @P0 FFMA R19, R8, R15, R19 ;  /* 0x0000000f08130223 */ /* 0x010fc80000000013 */
[----:B------:R-:W-:Y:S01]  /*48b0*/  @P0 FFMA R19, R10, R27, R19 ;  /* 0x0000001b0a130223 */ /* 0x000fe20000000013 */
[----:B------:R-:W-:Y:S06]  /*48c0*/  BRA.U UP0, `(.L_x_50) ;  /* 0xfffffff900bc7547 */ /* 0x000fec000b83ffff */
[----:B------:R0:W-:Y:S02]  /*48d0*/  STG.E desc[UR36][R24.64], R19 ;  /* 0x0000001318007986 */ /* 0x0001e4000c101924 */
.L_x_49:
[----:B------:R-:W-:Y:S05]  /*48e0*/  BSYNC.RECONVERGENT B0 ;  /* 0x0000000000007941 */ /* 0x000fea0003800200 */
.L_x_48:
[----:B------:R-:W-:Y:S01]  /*48f0*/  BAR.SYNC.DEFER_BLOCKING 0x0 ;  /* 0x0000000000007b1d */ /* 0x000fe20000010000 */
[----:B------:R-:W-:-:S05]  /*4900*/  ISETP.GE.AND P0, PT, R17, R32, PT ;  /* 0x000000201100720c */ /* 0x000fca0003f06270 */
[----:B------:R-:W-:Y:S08]  /*4910*/  BSSY.RECONVERGENT B2, `(.L_x_51) ;  /* 0x0000030000027945 */ /* 0x000ff00003800200 */
[----:B------:R-:W-:Y:S05]  /*4920*/  @P0 BRA `(.L_x_52) ;  /* 0x0000000000b80947 */ /* 0x000fea0003800000 */
[----:B------:R-:W0:Y:S01]  /*4930*/  LDC.64 R10, c[0x0][0x3b8] ;  /* 0x0000ee00ff0a7b82 */ /* 0x000e220000000a00 */
[----:B------:R0:W5:Y:S07]  /*4940*/  LDG.E R13, desc[UR36][R24.64] ;  /* 0x00000024180d7981 */ /* 0x00016e000c1e1900 */
[----:B--234-:R-:W2:Y:S08]  /*4950*/  LDC.64 R4, c[0x0][0x3a0] ;  /* 0x0000e800ff047b82 */ /* 0x01ceb00000000a00 */
[----:B------:R-:W3:Y:S01]  /*4960*/  LDC.64 R6, c[0x0][0x3a8] ;  /* 0x0000ea00ff067b82 */ /* 0x000ee20000000a00 */
[----:B0-----:R-:W4:Y:S07]  /*4970*/  LDG.E R10, desc[UR36][R10.64+0x400] ;  /* 0x000400240a0a7981 */ /* 0x001f2e000c1e1900 */
[----:B------:R-:W0:Y:S01]  /*4980*/  LDC.64 R8, c[0x0][0x3b0] ;  /* 0x0000ec00ff087b82 */ /* 0x000e220000000a00 */
[----:B--2---:R2:W5:Y:S04]  /*4990*/  LDG.E R14, desc[UR36][R4.64+0x400] ;  /* 0x00040024040e7981 */ /* 0x004568000c1e1900 */
[----:B---3--:R2:W5:Y:S04]  /*49a0*/  LDG.E R7, desc[UR36][R6.64+0x400] ;  /* 0x0004002406077981 */ /* 0x008568000c1e1900 */
[----:B0-----:R2:W5:Y:S01]  /*49b0*/  LDG.E R8, desc[UR36][R8.64+0x400] ;  /* 0x0004002408087981 */ /* 0x001562000c1e1900 */
[----:B----4-:R-:W-:-:S04]  /*49c0*/  FADD R0, R10, 9.9999997473787516356e-06 ;  /* 0x3727c5ac0a007421 */ /* 0x010fc80000000000 */
[----:B------:R-:W-:Y:S01]  /*49d0*/  VIADD R12, R0, 0xf3000000 ;  /* 0xf3000000000c7836 */ /* 0x000fe20000000000 */
[----:B------:R2:W0:Y:S04]  /*49e0*/  MUFU.RSQ R3, R0 ;  /* 0x0000000000037308 */ /* 0x0004280000001400 */
[----:B------:R-:W-:-:S13]  /*49f0*/  ISETP.GT.U32.AND P0, PT, R12, 0x727fffff, PT ;  /* 0x727fffff0c00780c */ /* 0x000fda0003f04070 */
[----:B0-2---:R-:W-:Y:S05]  /*4a00*/  @!P0 BRA `(.L_x_53) ;  /* 0x0000000000148947 */ /* 0x005fea0003800000 */
[----:B------:R-:W-:Y:S01]  /*4a10*/  BSSY.RECONVERGENT B0, `(.L_x_54) ;  /* 0x0000003000007945 */ /* 0x000fe20003800200 */
[----:B------:R-:W-:-:S07]  /*4a20*/  MOV R4, 0x4a40 ;  /* 0x00004a4000047802 */ /* 0x000fce0000000f00 */
[----:B-1---5:R-:W-:Y:S05]  /*4a30*/  CALL.REL.NOINC `($__internal_0_$__cuda_sm20_sqrt_rn_f32_slowpath) ;  /* 0x000002c800f87944 */ /* 0x022fea0003c00000 */
[----:B------:R-:W-:Y:S05]  /*4a40*/  BSYNC.RECONVERGENT B0 ;  /* 0x0000000000007941 */ /* 0x000fea0003800200 */
.L_x_54:
[----:B------:R-:W-:Y:S05]  /*4a50*/  BRA `(.L_x_55) ;  /* 0x0000000000107947 */ /* 0x000fea0003800000 */
.L_x_53:
[----:B------:R-:W-:Y:S01]  /*4a60*/  FMUL.FTZ R5, R0, R3 ;  /* 0x0000000300057220 */ /* 0x000fe20000410000 */
[----:B------:R-:W-:-:S03]  /*4a70*/  FMUL.FTZ R3, R3, 0.5 ;  /* 0x3f00000003037820 */ /* 0x000fc60000410000 */
[----:B------:R-:W-:-:S04]  /*4a80*/  FFMA R0, -R5, R5, R0 ;  /* 0x0000000505007223 */ /* 0x000fc80000000100 */
[----:B------:R-:W-:-:S07]  /*4a90*/  FFMA R0, R0, R3, R5 ;  /* 0x0000000300007223 */ /* 0x000fce0000000005 */
.L_x_55:
[C---:B------:R-:W-:Y:S01]  /*4aa0*/  FSETP.NE.AND P1, PT, |R0|.reuse, +INF , PT ;  /* 0x7f8000000000780b */ /* 0x040fe20003f25200 */
[----:B------:R-:W-:Y:S01]  /*4ab0*/  BSSY.RECONVERGENT B3, `(.L_x_56) ;  /* 0x0000011000037945 */ /* 0x000fe20003800200 */
[C---:B------:R-:W-:Y:S02]  /*4ac0*/  FSETP.GEU.AND P0, PT, R0.reuse, 9.9999999392252902908e-09, PT ;  /* 0x322bcc770000780b */ /* 0x040fe40003f0e000 */
[----:B------:R-:W-:-:S04]  /*4ad0*/  FSEL R0, R0, 1, P1 ;  /* 0x3f80000000007808 */ /* 0x000fc80000800000 */
[----:B------:R-:W-:Y:S01]  /*4ae0*/  FSEL R9, R0, 1, P0 ;  /* 0x3f80000000097808 */ /* 0x000fe20000000000 */
[----:B-----5:R-:W-:-:S03]  /*4af0*/  FADD R0, R13, -R8 ;  /* 0x800000080d007221 */ /* 0x020fc60000000000 */
[----:B------:R-:W0:Y:S08]  /*4b00*/  MUFU.RCP R3, R9 ;  /* 0x0000000900037308 */ /* 0x000e300000001000 */
[----:B------:R-:W2:Y:S01]  /*4b10*/  FCHK P0, R0, R9 ;  /* 0x0000000900007302 */ /* 0x000ea20000000000 */
[----:B0-----:R-:W-:-:S04]  /*4b20*/  FFMA R4, -R9, R3, 1 ;  /* 0x3f80000009047423 */ /* 0x001fc80000000103 */
[----:B------:R-:W-:-:S04]  /*4b30*/  FFMA R3, R3, R4, R3 ;  /* 0x0000000403037223 */ /* 0x000fc80000000003 */
[----:B------:R-:W-:-:S04]  /*4b40*/  FFMA R4, R0, R3, RZ ;  /* 0x0000000300047223 */ /* 0x000fc800000000ff */
[----:B------:R-:W-:-:S04]  /*4b50*/  FFMA R5, -R9, R4, R0 ;  /* 0x0000000409057223 */ /* 0x000fc80000000100 */
[----:B------:R-:W-:Y:S01]  /*4b60*/  FFMA R3, R3, R5, R4 ;  /* 0x0000000503037223 */ /* 0x000fe20000000004 */
[----:B--2---:R-:W-:Y:S06]  /*4b70*/  @!P0 BRA `(.L_x_57) ;  /* 0x0000000000108947 */ /* 0x004fec0003800000 */
[----:B------:R-:W-:Y:S02]  /*4b80*/  MOV R3, R9 ;  /* 0x0000000900037202 */ /* 0x000fe40000000f00 */
[----:B------:R-:W-:-:S07]  /*4b90*/  MOV R4, 0x4bb0 ;  /* 0x00004bb000047802 */ /* 0x000fce0000000f00 */
[----:B-1----:R-:W-:Y:S05]  /*4ba0*/  CALL.REL.NOINC `($__internal_1_$__cuda_sm3x_div_rn_noftz_f32_slowpath) ;  /* 0x000002c800f47944 */ /* 0x002fea0003c00000 */
[----:B------:R-:W-:-:S07]  /*4bb0*/  IMAD.MOV.U32 R3, RZ, RZ, R0 ;  /* 0x000000ffff037224 */ /* 0x000fce00078e0000 */
.L_x_57:
[----:B------:R-:W-:Y:S05]  /*4bc0*/  BSYNC.RECONVERGENT B3 ;  /* 0x0000000000037941 */ /* 0x000fea0003800200 */
.L_x_56:
[----:B------:R-:W0:Y:S01]  /*4bd0*/  LDC.64 R4, c[0x0][0x3e8] ;  /* 0x0000fa00ff047b82 */ /* 0x000e220000000a00 */
[----:B------:R-:W-:Y:S01]  /*4be0*/  FFMA R3, R14, R3, R7 ;  /* 0x000000030e037223 */ /* 0x000fe20000000007 */
[----:B0-----:R-:W-:-:S05]  /*4bf0*/  IMAD.WIDE R4, R17, 0x4, R4 ;  /* 0x0000000411047825 */ /* 0x001fca00078e0204 */
[----:B------:R0:W-:Y:S02]  /*4c00*/  STG.E desc[UR36][R4.64], R3 ;  /* 0x0000000304007986 */ /* 0x0001e4000c101924 */
.L_x_52:
[----:B------:R-:W-:Y:S05]  /*4c10*/  BSYNC.RECONVERGENT B2 ;  /* 0x0000000000027941 */ /* 0x000fea0003800200 */
.L_x_51:
[----:B------:R-:W-:Y:S01]  /*4c20*/  BAR.SYNC.DEFER_BLOCKING 0x0 ;  /* 0x0000000000007b1d */ /* 0x000fe20000010000 */
[----:B------:R-:W-:-:S05]  /*4c30*/  ISETP.GE.AND P0, PT, R17, R32, PT ;  /* 0x000000201100720c */ /* 0x000fca0003f06270 */
[----:B------:R-:W-:Y:S08]  /*4c40*/  BSSY.RECONVERGENT B2, `(.L_x_58) ;  /* 0x000001f000027945 */ /* 0x000ff00003800200 */
[----:B------:R-:W-:Y:S05]  /*4c50*/  @P0 BRA `(.L_x_59) ;  /* 0x0000000000740947 */ /* 0x000fea0003800000 */
[----:B0-234-:R-:W0:Y:S02]  /*4c60*/  LDC.64 R4, c[0x0][0x3e8] ;  /* 0x0000fa00ff047b82 */ /* 0x01de240000000a00 */
[----:B0-----:R-:W-:-:S05]  /*4c70*/  IMAD.WIDE R4, R17, 0x4, R4 ;  /* 0x0000000411047825 */ /* 0x001fca00078e0204 */
        /* <DEDUP_REMOVED lines=20> */
[----:B------:R-:W-:-:S07]  /*4dc0*/  MOV R4, 0x4de0 ;  /* 0x00004de000047802 */ /* 0x000fce0000000f00 */
[----:B-1----:R-:W-:Y:S05]  /*4dd0*/  CALL.REL.NOINC `($__internal_1_$__cuda_sm3x_div_rn_noftz_f32_slowpath) ;  /* 0x000002c800687944 */ /* 0x002fea0003c00000 */
[----:B------:R-:W-:-:S07]  /*4de0*/  IMAD.MOV.U32 R9, RZ, RZ, R0 ;  /* 0x000000ffff097224 */ /* 0x000fce00078e0000 */
.L_x_61:
[----:B------:R-:W-:Y:S05]  /*4df0*/  BSYNC.RECONVERGENT B3 ;  /* 0x0000000000037941 */ /* 0x000fea0003800200 */
.L_x_60:
[----:B------:R-:W0:Y:S02]  /*4e00*/  LDC.64 R4, c[0x0][0x3f8] ;  /* 0x0000fe00ff047b82 */ /* 0x000e240000000a00 */
[----:B0-----:R-:W-:-:S05]  /*4e10*/  IMAD.WIDE R4, R17, 0x4, R4 ;  /* 0x0000000411047825 */ /* 0x001fca00078e0204 */
[----:B------:R0:W-:Y:S02]  /*4e20*/  STG.E desc[UR36][R4.64], R9 ;  /* 0x0000000904007986 */ /* 0x0001e4000c101924 */
.L_x_59:
[----:B------:R-:W-:Y:S05]  /*4e30*/  BSYNC.RECONVERGENT B2 ;  /* 0x0000000000027941 */ /* 0x000fea0003800200 */
.L_x_58:
[----:B------:R-:W-:Y:S01]  /*4e40*/  BAR.SYNC.DEFER_BLOCKING 0x0 ;  /* 0x0000000000007b1d */ /* 0x000fe20000010000 */
[----:B------:R-:W-:-:S05]  /*4e50*/  ISETP.GE.AND P0, PT, R17, R32, PT ;  /* 0x000000201100720c */ /* 0x000fca0003f06270 */
[----:B------:R-:W5:Y:S02]  /*4e60*/  LDCU.128 UR20, c[0x0][0x390] ;  /* 0x00007200ff1477ac */ /* 0x000f640008000c00 */
[----:B------:R-:W1:Y:S01]  /*4e70*/  LDC.64 R26, c[0x0][0x3e8] ;  /* 0x0000fa00ff1a7b82 */ /* 0x000e620000000a00 */
[----:B------:R-:W1:Y:S01]  /*4e80*/  LDCU.128 UR52, c[0x0][0x3b0] ;  /* 0x00007600ff3477ac */ /* 0x000e620008000c00 */
[----:B------:R-:W1:Y:S06]  /*4e90*/  LDCU.128 UR48, c[0x0][0x3a0] ;  /* 0x00007400ff3077ac */ /* 0x000e6c0008000c00 */
[----:B0-234-:R-:W0:Y:S02]  /*4ea0*/  @!P0 LDC.64 R4, c[0x0][0x3f0] ;  /* 0x0000fc00ff048b82 */ /* 0x01de240000000a00 */
[----:B0-----:R-:W-:-:S06]  /*4eb0*/  @!P0 IMAD.WIDE R4, R17, 0x4, R4 ;  /* 0x0000000411048825 */ /* 0x001fcc00078e0204 */
[----:B------:R-:W-:Y:S06]  /*4ec0*/  BAR.SYNC.DEFER_BLOCKING 0x0 ;  /* 0x0000000000007b1d */ /* 0x000fec0000010000 */
[----:B------:R0:W2:Y:S01]  /*4ed0*/  @!P0 LDG.E R3, desc[UR36][R4.64] ;  /* 0x0000002404038981 */ /* 0x0000a2000c1e1900 */
[----:B-----5:R-:W-:Y:S01]  /*4ee0*/  UIADD3 UR44, UP2, UPT, UR20, 0x43a8000, URZ ;  /* 0x043a8000142c7890 */ /* 0x020fe2000ff5e0ff */
[C---:B------:R-:W-:Y:S01]  /*4ef0*/  IMAD R52, R23.reuse, R18, RZ ;  /* 0x0000001217347224 */ /* 0x040fe200078e02ff */
[----:B------:R-:W-:Y:S01]  /*4f00*/  UIADD3 UR43, UP6, UPT, UR20, 0x4da8004, URZ ;  /* 0x04da8004142b7890 */ /* 0x000fe2000ffde0ff */
[----:B------:R-:W-:Y:S01]  /*4f10*/  SHF.L.U32 R9, R23, 0x6, RZ ;  /* 0x0000000617097819 */ /* 0x000fe200000006ff */
[----:B------:R-:W-:Y:S01]  /*4f20*/  UIADD3.X UR32, UPT, UPT, URZ, UR21, URZ, UP2, !UPT ;  /* 0x00000015ff207290 */ /* 0x000fe200097fe4ff */
[----:B------:R-:W-:Y:S01]  /*4f30*/  CS2R R50, SRZ ;  /* 0x0000000000327805 */ /* 0x000fe2000001ff00 */
[----:B------:R-:W-:Y:S01]  /*4f40*/  UIADD3 UR35, UP1, UPT, UR20, 0x4ba8004, URZ ;  /* 0x04ba800414237890 */ /* 0x000fe2000ff3e0ff */
[----:B-1----:R-:W-:Y:S01]  /*4f50*/  IMAD.WIDE R26, R17, 0x4, R26 ;  /* 0x00000004111a7825 */ /* 0x002fe200078e021a */
[----:B------:R-:W-:Y:S01]  /*4f60*/  UIADD3 UR33, UP3, UPT, UR20, 0x1088000, URZ ;  /* 0x0108800014217890 */ /* 0x000fe2000ff7e0ff */
[----:B0-----:R-:W0:Y:S01]  /*4f70*/  @!P0 LDC.64 R4, c[0x0][0x400] ;  /* 0x00010000ff048b82 */ /* 0x001e220000000a00 */
[----:B------:R-:W-:-:S02]  /*4f80*/  UIADD3 UR31, UP2, UPT, UR20, 0x1128004, URZ ;  /* 0x01128004141f7890 */ /* 0x000fc4000ff5e0ff */
[----:B------:R-:W-:Y:S02]  /*4f90*/  UIADD3 UR42, UP5, UPT, UR20, 0x41a8000, URZ ;  /* 0x041a8000142a7890 */ /* 0x000fe4000ffbe0ff */
[----:B------:R-:W-:Y:S02]  /*4fa0*/  UIADD3.X UR30, UPT, UPT, URZ, UR21, URZ, UP6, !UPT ;  /* 0x00000015ff1e7290 */ /* 0x000fe4000b7fe4ff */
[----:B------:R-:W-:Y:S02]  /*4fb0*/  UIADD3.X UR26, UPT, UPT, URZ, UR21, URZ, UP1, !UPT ;  /* 0x00000015ff1a7290 */ /* 0x000fe40008ffe4ff */
[----:B------:R-:W-:Y:S02]  /*4fc0*/  UIADD3.X UR19, UPT, UPT, URZ, UR21, URZ, UP3, !UPT ;  /* 0x00000015ff137290 */ /* 0x000fe40009ffe4ff */
[----:B------:R-:W-:Y:S02]  /*4fd0*/  UIADD3.X UR17, UPT, UPT, URZ, UR21, URZ, UP2, !UPT ;  /* 0x00000015ff117290 */ /* 0x000fe400097fe4ff */
[----:B------:R-:W-:-:S02]  /*4fe0*/  UIADD3 UR29, UP6, UPT, UR20, 0x788020, URZ ;  /* 0x00788020141d7890 */ /* 0x000fc4000ffde0ff */
[----:B------:R-:W-:Y:S02]  /*4ff0*/  UIADD3 UR25, UP1, UPT, UR20, 0x788018, URZ ;  /* 0x0078801814197890 */ /* 0x000fe4000ff3e0ff */
[----:B------:R-:W-:Y:S02]  /*5000*/  UIADD3 UR18, UP3, UPT, UR20, 0x788010, URZ ;  /* 0x0078801014127890 */ /* 0x000fe4000ff7e0ff */
[----:B------:R-:W-:Y:S02]  /*5010*/  UIADD3 UR16, UP2, UPT, UR20, 0x78800c, URZ ;  /* 0x0078800c14107890 */ /* 0x000fe4000ff5e0ff */
[----:B------:R-:W-:Y:S02]  /*5020*/  UIADD3 UR34, UP4, UPT, UR20, 0x47a8004, URZ ;  /* 0x047a800414227890 */ /* 0x000fe4000ff9e0ff */
[----:B------:R-:W-:Y:S01]  /*5030*/  UIADD3.X UR28, UPT, UPT, URZ, UR21, URZ, UP5, !UPT ;  /* 0x00000015ff1c7290 */ /* 0x000fe2000affe4ff */
[----:B0-----:R-:W-:Y:S01]  /*5040*/  @!P0 IMAD.WIDE R4, R17, 0x4, R4 ;  /* 0x0000000411048825 */ /* 0x001fe200078e0204 */
[----:B------:R-:W-:-:S02]  /*5050*/  UIADD3 UR27, UP5, UPT, UR20, 0x78801c, URZ ;  /* 0x0078801c141b7890 */ /* 0x000fc4000ffbe0ff */
[----:B------:R-:W-:Y:S02]  /*5060*/  UIADD3 UR39, UP0, UPT, UR22, 0x500, URZ ;  /* 0x0000050016277890 */ /* 0x000fe4000ff1e0ff */
[----:B------:R-:W-:Y:S02]  /*5070*/  UIADD3.X UR15, UPT, UPT, URZ, UR21, URZ, UP6, !UPT ;  /* 0x00000015ff0f7290 */ /* 0x000fe4000b7fe4ff */
[----:B------:R-:W-:Y:S02]  /*5080*/  UIADD3.X UR11, UPT, UPT, URZ, UR21, URZ, UP1, !UPT ;  /* 0x00000015ff0b7290 */ /* 0x000fe40008ffe4ff */
[----:B------:R-:W-:Y:S01]  /*5090*/  UIADD3.X UR7, UPT, UPT, URZ, UR21, URZ, UP3, !UPT ;  /* 0x00000015ff077290 */ /* 0x000fe20009ffe4ff */
[----:B------:R-:W-:Y:S01]  /*50a0*/  IMAD.U32 R14, RZ, RZ, UR39 ;  /* 0x00000027ff0e7e24 */ /* 0x000fe2000f8e00ff */
[----:B------:R-:W-:Y:S02]  /*50b0*/  UIADD3.X UR6, UPT, UPT, URZ, UR21, URZ, UP2, !UPT ;  /* 0x00000015ff067290 */ /* 0x000fe400097fe4ff */
[----:B------:R-:W-:-:S02]  /*50c0*/  UIADD3.X UR24, UPT, UPT, URZ, UR21, URZ, UP4, !UPT ;  /* 0x00000015ff187290 */ /* 0x000fc4000a7fe4ff */
[----:B------:R-:W-:Y:S02]  /*50d0*/  UIADD3 UR14, UP6, UPT, UR20, 0x788008, URZ ;  /* 0x00788008140e7890 */ /* 0x000fe4000ffde0ff */
[----:B------:R-:W-:Y:S02]  /*50e0*/  UIADD3 UR10, UP1, UPT, UR20, 0x788000, URZ ;  /* 0x00788000140a7890 */ /* 0x000fe4000ff3e0ff */
[----:B------:R-:W-:Y:S02]  /*50f0*/  UIADD3 UR56, UP3, UPT, UR20, 0x3a801c, URZ ;  /* 0x003a801c14387890 */ /* 0x000fe4000ff7e0ff */
[----:B------:R-:W-:Y:S02]  /*5100*/  UIADD3 UR41, UP2, UPT, UR20, 0x380000, URZ ;  /* 0x0038000014297890 */ /* 0x000fe4000ff5e0ff */
[----:B------:R-:W-:Y:S02]  /*5110*/  UIADD3 UR22, UP4, UPT, UR20, 0x788014, URZ ;  /* 0x0078801414167890 */ /* 0x000fe4000ff9e0ff */
[----:B------:R-:W-:Y:S01]  /*5120*/  UIADD3.X UR13, UPT, UPT, URZ, UR21, URZ, UP5, !UPT ;  /* 0x00000015ff0d7290 */ /* 0x000fe2000affe4ff */
[----:B------:R-:W-:Y:S01]  /*5130*/  IMAD.U32 R22, RZ, RZ, UR56 ;  /* 0x00000038ff167e24 */ /* 0x000fe2000f8e00ff */
[----:B------:R-:W-:-:S02]  /*5140*/  UIADD3 UR12, UP5, UPT, UR20, 0x788004, URZ ;  /* 0x00788004140c7890 */ /* 0x000fc4000ffbe0ff */
[----:B------:R-:W-:Y:S02]  /*5150*/  UIADD3.X UR45, UPT, UPT, URZ, UR23, URZ, UP0, !UPT ;  /* 0x00000017ff2d7290 */ /* 0x000fe400087fe4ff */
[----:B------:R-:W-:Y:S02]  /*5160*/  UIADD3.X UR5, UPT, UPT, URZ, UR21, URZ, UP6, !UPT ;  /* 0x00000015ff057290 */ /* 0x000fe4000b7fe4ff */
[----:B------:R-:W-:Y:S02]  /*5170*/  UIADD3.X UR23, UPT, UPT, URZ, UR21, URZ, UP1, !UPT ;  /* 0x00000015ff177290 */ /* 0x000fe40008ffe4ff */
[----:B------:R-:W-:Y:S01]  /*5180*/  UIADD3.X UR57, UPT, UPT, URZ, UR21, URZ, UP3, !UPT ;  /* 0x00000015ff397290 */ /* 0x000fe20009ffe4ff */
[----:B------:R-:W-:Y:S01]  /*5190*/  MOV R19, UR45 ;  /* 0x0000002d00137c02 */ /* 0x000fe20008000f00 */
[----:B------:R-:W-:Y:S02]  /*51a0*/  UIADD3.X UR40, UPT, UPT, URZ, UR21, URZ, UP2, !UPT ;  /* 0x00000015ff287290 */ /* 0x000fe400097fe4ff */
[----:B------:R-:W-:-:S02]  /*51b0*/  UIADD3.X UR9, UPT, UPT, URZ, UR21, URZ, UP4, !UPT ;  /* 0x00000015ff097290 */ /* 0x000fc4000a7fe4ff */
[----:B------:R-:W-:Y:S01]  /*51c0*/  UIADD3 UR46, UP6, UPT, UR20, 0x15801c, URZ ;  /* 0x0015801c142e7890 */ /* 0x000fe2000ffde0ff */
[----:B------:R-:W-:Y:S01]  /*51d0*/  MOV R42, UR57 ;  /* 0x00000039002a7c02 */ /* 0x000fe20008000f00 */
[----:B------:R-:W-:Y:S02]  /*51e0*/  UIADD3 UR54, UP0, UPT, UR54, 0x500, URZ ;  /* 0x0000050036367890 */ /* 0x000fe4000ff1e0ff */
[----:B------:R-:W-:Y:S02]  /*51f0*/  UIADD3 UR52, UP1, UPT, UR52, 0x500, URZ ;  /* 0x0000050034347890 */ /* 0x000fe4000ff3e0ff */
[----:B------:R-:W-:Y:S01]  /*5200*/  UIADD3 UR50, UP2, UPT, UR50, 0x500, URZ ;  /* 0x0000050032327890 */ /* 0x000fe2000ff5e0ff */
[----:B------:R-:W-:Y:S01]  /*5210*/  IMAD.U32 R20, RZ, RZ, UR46 ;  /* 0x0000002eff147e24 */ /* 0x000fe2000f8e00ff */
[----:B------:R-:W-:Y:S01]  /*5220*/  UIADD3 UR48, UP3, UPT, UR48, 0x500, URZ ;  /* 0x0000050030307890 */ /* 0x000fe2000ff7e0ff */
[----:B------:R-:W-:Y:S01]  /*5230*/  MOV R10, UR54 ;  /* 0x00000036000a7c02 */ /* 0x000fe20008000f00 */
[----:B------:R-:W-:Y:S01]  /*5240*/  UIADD3 UR8, UP4, UPT, UR20, 0x7e8004, URZ ;  /* 0x007e800414087890 */ /* 0x000fe2000ff9e0ff */
[----:B------:R-:W-:Y:S01]  /*5250*/  IMAD.U32 R0, RZ, RZ, UR52 ;  /* 0x00000034ff007e24 */ /* 0x000fe2000f8e00ff */
[----:B------:R-:W-:-:S02]  /*5260*/  UIADD3.X UR4, UPT, UPT, URZ, UR21, URZ, UP5, !UPT ;  /* 0x00000015ff047290 */ /* 0x000fc4000affe4ff */
[----:B------:R-:W-:Y:S01]  /*5270*/  UIADD3 UR38, UP5, UPT, UR20, 0x130000, URZ ;  /* 0x0013000014267890 */ /* 0x000fe2000ffbe0ff */
[----:B------:R-:W-:Y:S01]  /*5280*/  MOV R8, UR48 ;  /* 0x0000003000087c02 */ /* 0x000fe20008000f00 */
[----:B------:R-:W-:Y:S02]  /*5290*/  UIADD3.X UR47, UPT, UPT, URZ, UR21, URZ, UP6, !UPT ;  /* 0x00000015ff2f7290 */ /* 0x000fe4000b7fe4ff */
[----:B------:R-:W-:Y:S02]  /*52a0*/  UIADD3.X UR55, UPT, UPT, URZ, UR55, URZ, UP0, !UPT ;  /* 0x00000037ff377290 */ /* 0x000fe400087fe4ff */
[----:B------:R-:W-:Y:S01]  /*52b0*/  UIADD3.X UR53, UPT, UPT, URZ, UR53, URZ, UP1, !UPT ;  /* 0x00000035ff357290 */ /* 0x000fe20008ffe4ff */
[----:B------:R-:W-:Y:S01]  /*52c0*/  IMAD.U32 R12, RZ, RZ, UR38 ;  /* 0x00000026ff0c7e24 */ /* 0x000fe2000f8e00ff */
[----:B------:R-:W-:Y:S01]  /*52d0*/  UIADD3.X UR51, UPT, UPT, URZ, UR51, URZ, UP2, !UPT ;  /* 0x00000033ff337290 */ /* 0x000fe200097fe4ff */
[----:B------:R-:W-:Y:S01]  /*52e0*/  IMAD.U32 R21, RZ, RZ, UR47 ;  /* 0x0000002fff157e24 */ /* 0x000fe2000f8e00ff */
[----:B------:R-:W-:Y:S01]  /*52f0*/  UIADD3.X UR49, UPT, UPT, URZ, UR49, URZ, UP3, !UPT ;  /* 0x00000031ff317290 */ /* 0x000fe20009ffe4ff */
[----:B------:R-:W-:Y:S01]  /*5300*/  IMAD.U32 R13, RZ, RZ, UR55 ;  /* 0x00000037ff0d7e24 */ /* 0x000fe2000f8e00ff */
[----:B------:R-:W-:-:S02]  /*5310*/  UIADD3.X UR20, UPT, UPT, URZ, UR21, URZ, UP4, !UPT ;  /* 0x00000015ff147290 */ /* 0x000fc4000a7fe4ff */
[----:B------:R-:W-:Y:S02]  /*5320*/  UIADD3.X UR21, UPT, UPT, URZ, UR21, URZ, UP5, !UPT ;  /* 0x00000015ff157290 */ /* 0x000fe4000affe4ff */
[----:B------:R-:W-:-:S04]  /*5330*/  IMAD.U32 R11, RZ, RZ, UR49 ;  /* 0x00000031ff0b7e24 */ /* 0x000fc8000f8e00ff */
[----:B------:R-:W-:Y:S01]  /*5340*/  IMAD.U32 R15, RZ, RZ, UR21 ;  /* 0x00000015ff0f7e24 */ /* 0x000fe2000f8e00ff */
[----:B------:R-:W-:Y:S01]  /*5350*/  UMOV UR21, URZ ;  /* 0x000000ff00157c82 */ /* 0x000fe20008000000 */
[----:B--2---:R0:W-:Y:S02]  /*5360*/  @!P0 STG.E desc[UR36][R4.64], R3 ;  /* 0x0000000304008986 */ /* 0x0041e4000c101924 */
[----:B0-----:R-:W-:Y:S01]  /*5370*/  IMAD.U32 R4, RZ, RZ, UR50 ;  /* 0x00000032ff047e24 */ /* 0x001fe2000f8e00ff */
[----:B------:R-:W-:Y:S01]  /*5380*/  MOV R3, UR53 ;  /* 0x0000003500037c02 */ /* 0x000fe20008000f00 */
[----:B------:R-:W-:Y:S01]  /*5390*/  IMAD.U32 R5, RZ, RZ, UR51 ;  /* 0x00000033ff057e24 */ /* 0x000fe2000f8e00ff */
[----:B------:R-:W-:Y:S06]  /*53a0*/  BAR.SYNC.DEFER_BLOCKING 0x0 ;  /* 0x0000000000007b1d */ /* 0x000fec0000010000 */
.L_x_90:
[----:B------:R-:W-:Y:S01]  /*53b0*/  ISETP.GE.AND P3, PT, R17, R32, PT ;  /* 0x000000201100720c */ /* 0x000fe20003f66270 */
[----:B------:R-:W-:Y:S01]  /*53c0*/  UMOV UR39, UR44 ;  /* 0x0000002c00277c82 */ /* 0x000fe20008000000 */
[----:B------:R-:W-:Y:S01]  /*53d0*/  UMOV UR38, UR32 ;  /* 0x0000002000267c82 */ /* 0x000fe20008000000 */
[----:B------:R-:W-:Y:S01]  /*53e0*/  BSSY.RECONVERGENT B0, `(.L_x_62) ;  /* 0x00000f9000007945 */ /* 0x000fe20003800200 */
[----:B------:R-:W-:Y:S01]  /*53f0*/  IMAD.MOV.U32 R28, RZ, RZ, R10 ;  /* 0x000000ffff1c7224 */ /* 0x000fe200078e000a */
[----:B------:R-:W-:Y:S01]  /*5400*/  MOV R29, R13 ;  /* 0x0000000d001d7202 */ /* 0x000fe20000000f00 */
[----:B------:R-:W-:Y:S01]  /*5410*/  IMAD.MOV.U32 R30, RZ, RZ, R0 ;  /* 0x000000ffff1e7224 */ /* 0x000fe200078e0000 */
[----:B------:R-:W-:Y:S01]  /*5420*/  MOV R34, R4 ;  /* 0x0000000400227202 */ /* 0x000fe20000000f00 */
[----:B------:R-:W-:Y:S01]  /*5430*/  IMAD.MOV.U32 R31, RZ, RZ, R3 ;  /* 0x000000ffff1f7224 */ /* 0x000fe200078e0003 */
[----:B------:R-:W-:Y:S01]  /*5440*/  MOV R37, R11 ;  /* 0x0000000b00257202 */ /* 0x000fe20000000f00 */
[----:B------:R-:W-:Y:S01]  /*5450*/  IMAD.MOV.U32 R35, RZ, RZ, R5 ;  /* 0x000000ffff237224 */ /* 0x000fe200078e0005 */
[----:B------:R-:W-:Y:S01]  /*5460*/  MOV R40, R12 ;  /* 0x0000000c00287202 */ /* 0x000fe20000000f00 */
[----:B------:R-:W-:Y:S01]  /*5470*/  IMAD.MOV.U32 R36, RZ, RZ, R8 ;  /* 0x000000ffff247224 */ /* 0x000fe200078e0008 */
[----:B------:R-:W-:Y:S01]  /*5480*/  MOV R54, UR30 ;  /* 0x0000001e00367c02 */ /* 0x000fe20008000f00 */
[----:B------:R-:W-:Y:S01]  /*5490*/  IMAD.MOV.U32 R38, RZ, RZ, R14 ;  /* 0x000000ffff267224 */ /* 0x000fe200078e000e */
[----:B------:R-:W-:Y:S01]  /*54a0*/  MOV R57, UR35 ;  /* 0x0000002300397c02 */ /* 0x000fe20008000f00 */
[----:B------:R-:W-:Y:S01]  /*54b0*/  IMAD.MOV.U32 R39, RZ, RZ, R19 ;  /* 0x000000ffff277224 */ /* 0x000fe200078e0013 */
[----:B------:R-:W-:Y:S01]  /*54c0*/  MOV R65, UR24 ;  /* 0x0000001800417c02 */ /* 0x000fe20008000f00 */
[----:B------:R-:W-:Y:S01]  /*54d0*/  IMAD.MOV.U32 R41, RZ, RZ, R15 ;  /* 0x000000ffff297224 */ /* 0x000fe200078e000f */
[----:B------:R-:W-:Y:S01]  /*54e0*/  MOV R68, UR31 ;  /* 0x0000001f00447c02 */ /* 0x000fe20008000f00 */
[----:B------:R-:W-:Y:S01]  /*54f0*/  IMAD.U32 R53, RZ, RZ, UR43 ;  /* 0x0000002bff357e24 */ /* 0x000fe2000f8e00ff */
        /* <DEDUP_REMOVED lines=12> */
[----:B------:R-:W-:Y:S01]  /*55c0*/  MOV R49, R42 ;  /* 0x0000002a00317202 */ /* 0x000fe20000000f00 */
[----:B------:R-:W-:Y:S01]  /*55d0*/  IMAD.U32 R69, RZ, RZ, UR17 ;  /* 0x00000011ff457e24 */ /* 0x000fe2000f8e00ff */
[----:B------:R-:W-:Y:S01]  /*55e0*/  MOV R88, UR8 ;  /* 0x0000000800587c02 */ /* 0x000fe20008000f00 */
[----:B------:R-:W-:-:S02]  /*55f0*/  IMAD.U32 R70, RZ, RZ, UR29 ;  /* 0x0000001dff467e24 */ /* 0x000fc4000f8e00ff */
[----:B------:R-:W-:Y:S02]  /*5600*/  IMAD.U32 R72, RZ, RZ, UR27 ;  /* 0x0000001bff487e24 */ /* 0x000fe4000f8e00ff */
[----:B------:R-:W-:Y:S02]  /*5610*/  IMAD.U32 R73, RZ, RZ, UR13 ;  /* 0x0000000dff497e24 */ /* 0x000fe4000f8e00ff */
[----:B------:R-:W-:Y:S02]  /*5620*/  IMAD.U32 R75, RZ, RZ, UR11 ;  /* 0x0000000bff4b7e24 */ /* 0x000fe4000f8e00ff */
[----:B------:R-:W-:Y:S02]  /*5630*/  IMAD.U32 R76, RZ, RZ, UR22 ;  /* 0x00000016ff4c7e24 */ /* 0x000fe4000f8e00ff */
[----:B------:R-:W-:Y:S02]  /*5640*/  IMAD.U32 R78, RZ, RZ, UR18 ;  /* 0x00000012ff4e7e24 */ /* 0x000fe4000f8e00ff */
[----:B------:R-:W-:-:S02]  /*5650*/  IMAD.U32 R79, RZ, RZ, UR7 ;  /* 0x00000007ff4f7e24 */ /* 0x000fc4000f8e00ff */
[----:B------:R-:W-:Y:S02]  /*5660*/  IMAD.U32 R81, RZ, RZ, UR6 ;  /* 0x00000006ff517e24 */ /* 0x000fe4000f8e00ff */
[----:B------:R-:W-:Y:S02]  /*5670*/  IMAD.U32 R82, RZ, RZ, UR14 ;  /* 0x0000000eff527e24 */ /* 0x000fe4000f8e00ff */
[----:B------:R-:W-:Y:S02]  /*5680*/  IMAD.U32 R84, RZ, RZ, UR12 ;  /* 0x0000000cff547e24 */ /* 0x000fe4000f8e00ff */
[----:B------:R-:W-:Y:S02]  /*5690*/  IMAD.U32 R85, RZ, RZ, UR4 ;  /* 0x00000004ff557e24 */ /* 0x000fe4000f8e00ff */
[----:B------:R-:W-:Y:S02]  /*56a0*/  IMAD.U32 R87, RZ, RZ, UR23 ;  /* 0x00000017ff577e24 */ /* 0x000fe4000f8e00ff */
[----:B------:R-:W-:-:S02]  /*56b0*/  IMAD.MOV.U32 R48, RZ, RZ, R22 ;  /* 0x000000ffff307224 */ /* 0x000fc400078e0016 */
[----:B------:R-:W-:Y:S02]  /*56c0*/  IMAD.MOV.U32 R6, RZ, RZ, R20 ;  /* 0x000000ffff067224 */ /* 0x000fe400078e0014 */
[----:B------:R-:W-:Y:S02]  /*56d0*/  IMAD.MOV.U32 R7, RZ, RZ, R21 ;  /* 0x000000ffff077224 */ /* 0x000fe400078e0015 */
[----:B------:R-:W-:Y:S01]  /*56e0*/  IMAD.U32 R89, RZ, RZ, UR20 ;  /* 0x00000014ff597e24 */ /* 0x000fe2000f8e00ff */
[----:B0-----:R-:W-:Y:S06]  /*56f0*/  @P3 BRA `(.L_x_63) ;  /* 0x0000000c001c3947 */ /* 0x001fec0003800000 */
[-C--:B------:R-:W-:Y:S02]  /*5700*/  IABS R0, R52.reuse ;  /* 0x0000003400007213 */ /* 0x080fe40000000000 */
[----:B------:R-:W-:Y:S02]  /*5710*/  IABS R14, R17 ;  /* 0x00000011000e7213 */ /* 0x000fe40000000000 */
[----:B------:R-:W0:Y:S01]  /*5720*/  I2F.RP R3, R0 ;  /* 0x0000000000037306 */ /* 0x000e220000209400 */
[----:B------:R-:W-:-:S07]  /*5730*/  IABS R8, R52 ;  /* 0x0000003400087213 */ /* 0x000fce0000000000 */
[----:B0-----:R-:W0:Y:S02]  /*5740*/  MUFU.RCP R3, R3 ;  /* 0x0000000300037308 */ /* 0x001e240000001000 */
[----:B0-----:R-:W-:Y:S02]  /*5750*/  VIADD R4, R3, 0xffffffe ;  /* 0x0ffffffe03047836 */ /* 0x001fe40000000000 */
[----:B------:R-:W-:-:S04]  /*5760*/  IMAD.MOV R3, RZ, RZ, -R8 ;  /* 0x000000ffff037224 */ /* 0x000fc800078e0a08 */
[----:B------:R0:W1:Y:S02]  /*5770*/  F2I.FTZ.U32.TRUNC.NTZ R5, R4 ;  /* 0x0000000400057305 */ /* 0x000064000021f000 */
[----:B0-----:R-:W-:Y:S01]  /*5780*/  IMAD.MOV.U32 R4, RZ, RZ, RZ ;  /* 0x000000ffff047224 */ /* 0x001fe200078e00ff */
[----:B-1----:R-:W-:-:S05]  /*5790*/  IADD3 R11, PT, PT, RZ, -R5, RZ ;  /* 0x80000005ff0b7210 */ /* 0x002fca0007ffe0ff */
[----:B------:R-:W-:-:S04]  /*57a0*/  IMAD R11, R11, R0, RZ ;  /* 0x000000000b0b7224 */ /* 0x000fc800078e02ff */
[----:B------:R-:W-:-:S06]  /*57b0*/  IMAD.HI.U32 R11, R5, R11, R4 ;  /* 0x0000000b050b7227 */ /* 0x000fcc00078e0004 */
        /* <DEDUP_REMOVED lines=17> */
[----:B------:R-:W-:Y:S01]  /*58d0*/  IABS R3, R18 ;  /* 0x0000001200037213 */ /* 0x000fe20000000000 */
[----:B------:R-:W-:Y:S02]  /*58e0*/  IMAD R8, R18, R9, RZ ;  /* 0x0000000912087224 */ /* 0x000fe400078e02ff */
[C---:B------:R-:W-:Y:S01]  /*58f0*/  IMAD.WIDE R4, R93.reuse, 0x4, R38 ;  /* 0x000000045d047825 */ /* 0x040fe200078e0226 */
[----:B------:R-:W0:Y:S02]  /*5900*/  I2F.RP R13, R3 ;  /* 0x00000003000d7306 */ /* 0x000e240000209400 */
[----:B------:R-:W-:Y:S02]  /*5910*/  IABS R12, R8 ;  /* 0x00000008000c7213 */ /* 0x000fe40000000000 */
[----:B------:R1:W5:Y:S01]  /*5920*/  LDG.E R61, desc[UR36][R4.64] ;  /* 0x00000024043d7981 */ /* 0x000362000c1e1900 */
[----:B------:R-:W-:Y:S01]  /*5930*/  IABS R20, R23 ;  /* 0x0000001700147213 */ /* 0x000fe20000000000 */
[----:B------:R-:W-:Y:S01]  /*5940*/  IMAD.SHL.U32 R93, R93, 0x40, RZ ;  /* 0x000000405d5d7824 */ /* 0x000fe200078e00ff */
[----:B------:R-:W-:Y:S01]  /*5950*/  LEA R98, R45, 0x8, 0x3 ;  /* 0x000000082d627811 */ /* 0x000fe200078e18ff */
[----:B------:R-:W2:Y:S01]  /*5960*/  I2F.RP R0, R12 ;  /* 0x0000000c00007306 */ /* 0x000ea20000209400 */
[----:B------:R-:W-:-:S07]  /*5970*/  UMOV UR4, URZ ;  /* 0x000000ff00047c82 */ /* 0x000fce0008000000 */
[----:B0-----:R-:W0:Y:S08]  /*5980*/  MUFU.RCP R13, R13 ;  /* 0x0000000d000d7308 */ /* 0x001e300000001000 */
[----:B--2---:R-:W-:Y:S08]  /*5990*/  MUFU.RCP R0, R0 ;  /* 0x0000000000007308 */ /* 0x004ff00000001000 */
[----:B------:R-:W2:Y:S01]  /*59a0*/  I2F.RP R15, R20 ;  /* 0x00000014000f7306 */ /* 0x000ea20000209400 */
[----:B0-----:R-:W-:-:S07]  /*59b0*/  IADD3 R10, PT, PT, R13, 0xffffffe, RZ ;  /* 0x0ffffffe0d0a7810 */ /* 0x001fce0007ffe0ff */
[----:B------:R0:W1:Y:S08]  /*59c0*/  F2I.FTZ.U32.TRUNC.NTZ R11, R10 ;  /* 0x0000000a000b7305 */ /* 0x000070000021f000 */
[----:B--2---:R-:W2:Y:S01]  /*59d0*/  MUFU.RCP R15, R15 ;  /* 0x0000000f000f7308 */ /* 0x004ea20000001000 */
[----:B0-----:R-:W-:Y:S02]  /*59e0*/  IMAD.MOV.U32 R10, RZ, RZ, RZ ;  /* 0x000000ffff0a7224 */ /* 0x001fe400078e00ff */
[----:B-1----:R-:W-:-:S04]  /*59f0*/  IMAD.MOV R4, RZ, RZ, -R11 ;  /* 0x000000ffff047224 */ /* 0x002fc800078e0a0b */
[----:B------:R-:W-:Y:S01]  /*5a00*/  IMAD R5, R4, R3, RZ ;  /* 0x0000000304057224 */ /* 0x000fe200078e02ff */
[----:B------:R-:W-:-:S03]  /*5a10*/  IABS R4, R18 ;  /* 0x0000001200047213 */ /* 0x000fc60000000000 */
[----:B------:R-:W-:Y:S01]  /*5a20*/  IMAD.HI.U32 R5, R11, R5, R10 ;  /* 0x000000050b057227 */ /* 0x000fe200078e000a */
[----:B------:R-:W-:-:S03]  /*5a30*/  IADD3 R4, PT, PT, RZ, -R4, RZ ;  /* 0x80000004ff047210 */ /* 0x000fc60007ffe0ff */
[----:B------:R-:W-:Y:S01]  /*5a40*/  VIADD R10, R0, 0xffffffe ;  /* 0x0ffffffe000a7836 */ /* 0x000fe20000000000 */
[----:B------:R-:W-:Y:S01]  /*5a50*/  LOP3.LUT R0, R17, R18, RZ, 0x3c, !PT ;  /* 0x0000001211007212 */ /* 0x000fe200078e3cff */
[----:B------:R-:W-:Y:S01]  /*5a60*/  IMAD.HI.U32 R13, R5, R14, RZ ;  /* 0x0000000e050d7227 */ /* 0x000fe200078e00ff */
[----:B--2---:R-:W-:Y:S01]  /*5a70*/  IADD3 R5, PT, PT, R15, 0xffffffe, RZ ;  /* 0x0ffffffe0f057810 */ /* 0x004fe20007ffe0ff */
[----:B------:R0:W1:Y:S01]  /*5a80*/  F2I.FTZ.U32.TRUNC.NTZ R11, R10 ;  /* 0x0000000a000b7305 */ /* 0x000062000021f000 */
[----:B------:R-:W-:Y:S01]  /*5a90*/  ISETP.GE.AND P2, PT, R0, RZ, PT ;  /* 0x000000ff0000720c */ /* 0x000fe20003f46270 */
[----:B------:R-:W-:Y:S01]  /*5aa0*/  IMAD R4, R13, R4, R14 ;  /* 0x000000040d047224 */ /* 0x000fe200078e020e */
[----:B------:R-:W-:-:S04]  /*5ab0*/  IABS R0, R8 ;  /* 0x0000000800007213 */ /* 0x000fc80000000000 */
[----:B------:R-:W-:Y:S01]  /*5ac0*/  ISETP.GT.U32.AND P0, PT, R3, R4, PT ;  /* 0x000000040300720c */ /* 0x000fe20003f04070 */
[----:B------:R-:W2:Y:S01]  /*5ad0*/  F2I.FTZ.U32.TRUNC.NTZ R5, R5 ;  /* 0x0000000500057305 */ /* 0x000ea2000021f000 */
[----:B0-----:R-:W-:Y:S02]  /*5ae0*/  IMAD.MOV.U32 R10, RZ, RZ, RZ ;  /* 0x000000ffff0a7224 */ /* 0x001fe400078e00ff */
[----:B-1----:R-:W-:-:S09]  /*5af0*/  IMAD.MOV R19, RZ, RZ, -R11 ;  /* 0x000000ffff137224 */ /* 0x002fd200078e0a0b */
[----:B------:R-:W-:Y:S01]  /*5b00*/  @!P0 IMAD.IADD R4, R4, 0x1, -R3 ;  /* 0x0000000104048824 */ /* 0x000fe200078e0a03 */
[----:B------:R-:W-:Y:S02]  /*5b10*/  @!P0 IADD3 R13, PT, PT, R13, 0x1, RZ ;  /* 0x000000010d0d8810 */ /* 0x000fe40007ffe0ff */
[----:B------:R-:W-:Y:S02]  /*5b20*/  ISETP.NE.AND P0, PT, R18, RZ, PT ;  /* 0x000000ff1200720c */ /* 0x000fe40003f05270 */
[----:B------:R-:W-:Y:S01]  /*5b30*/  ISETP.GE.U32.AND P1, PT, R4, R3, PT ;  /* 0x000000030400720c */ /* 0x000fe20003f26070 */
[----:B------:R-:W-:Y:S02]  /*5b40*/  IMAD.MOV.U32 R3, RZ, RZ, R19 ;  /* 0x000000ffff037224 */ /* 0x000fe400078e0013 */
[----:B------:R-:W-:Y:S02]  /*5b50*/  IMAD.MOV.U32 R4, RZ, RZ, RZ ;  /* 0x000000ffff047224 */ /* 0x000fe400078e00ff */
[----:B------:R-:W-:-:S04]  /*5b60*/  IMAD R3, R3, R12, RZ ;  /* 0x0000000c03037224 */ /* 0x000fc800078e02ff */
[----:B------:R-:W-:Y:S01]  /*5b70*/  IMAD.HI.U32 R10, R11, R3, R10 ;  /* 0x000000030b0a7227 */ /* 0x000fe200078e000a */
[----:B------:R-:W-:-:S03]  /*5b80*/  IADD3 R11, PT, PT, RZ, -R0, RZ ;  /* 0x80000000ff0b7210 */ /* 0x000fc60007ffe0ff */
[----:B------:R-:W-:Y:S02]  /*5b90*/  @P1 VIADD R13, R13, 0x1 ;  /* 0x000000010d0d1836 */ /* 0x000fe40000000000 */
[----:B------:R-:W-:-:S04]  /*5ba0*/  IMAD.HI.U32 R10, R10, R14, RZ ;  /* 0x0000000e0a0a7227 */ /* 0x000fc800078e00ff */
[----:B------:R-:W-:Y:S02]  /*5bb0*/  IMAD.MOV.U32 R0, RZ, RZ, R13 ;  /* 0x000000ffff007224 */ /* 0x000fe400078e000d */
[--C-:B--2---:R-:W-:Y:S02]  /*5bc0*/  IMAD.MOV R3, RZ, RZ, -R5.reuse ;  /* 0x000000ffff037224 */ /* 0x104fe400078e0a05 */
[----:B------:R-:W-:Y:S01]  /*5bd0*/  IMAD R11, R10, R11, R14 ;  /* 0x0000000b0a0b7224 */ /* 0x000fe200078e020e */
[----:B------:R-:W-:Y:S01]  /*5be0*/  @!P2 IADD3 R0, PT, PT, -R0, RZ, RZ ;  /* 0x000000ff0000a210 */ /* 0x000fe20007ffe1ff */
[----:B------:R-:W-:Y:S01]  /*5bf0*/  IMAD R3, R3, R20, RZ ;  /* 0x0000001403037224 */ /* 0x000fe200078e02ff */
[----:B------:R-:W-:Y:S02]  /*5c00*/  @!P0 LOP3.LUT R0, RZ, R18, RZ, 0x33, !PT ;  /* 0x00000012ff008212 */ /* 0x000fe400078e33ff */
[----:B------:R-:W-:Y:S01]  /*5c10*/  ISETP.GT.U32.AND P2, PT, R12, R11, PT ;  /* 0x0000000b0c00720c */ /* 0x000fe20003f44070 */
[----:B------:R-:W-:Y:S01]  /*5c20*/  IMAD.HI.U32 R3, R5, R3, R4 ;  /* 0x0000000305037227 */ /* 0x000fe200078e0004 */
[----:B------:R-:W-:-:S02]  /*5c30*/  IABS R13, R0 ;  /* 0x00000000000d7213 */ /* 0x000fc40000000000 */
[----:B------:R-:W-:Y:S02]  /*5c40*/  IABS R14, R23 ;  /* 0x00000017000e7213 */ /* 0x000fe40000000000 */
[----:B------:R-:W-:-:S03]  /*5c50*/  MOV R4, R13 ;  /* 0x0000000d00047202 */ /* 0x000fc60000000f00 */
[----:B------:R-:W-:Y:S02]  /*5c60*/  IMAD.MOV R5, RZ, RZ, -R14 ;  /* 0x000000ffff057224 */ /* 0x000fe400078e0a0e */
[----:B------:R-:W-:-:S04]  /*5c70*/  IMAD.HI.U32 R3, R3, R4, RZ ;  /* 0x0000000403037227 */ /* 0x000fc800078e00ff */
[----:B------:R-:W-:Y:S01]  /*5c80*/  IMAD R3, R3, R5, R4 ;  /* 0x0000000503037224 */ /* 0x000fe200078e0204 */
[----:B------:R-:W-:Y:S01]  /*5c90*/  LOP3.LUT R4, R17, R8, RZ, 0x3c, !PT ;  /* 0x0000000811047212 */ /* 0x000fe200078e3cff */
[----:B------:R-:W-:Y:S02]  /*5ca0*/  @!P2 IMAD.IADD R11, R11, 0x1, -R12 ;  /* 0x000000010b0ba824 */ /* 0x000fe400078e0a0c */
[----:B------:R-:W-:Y:S01]  /*5cb0*/  @!P2 VIADD R10, R10, 0x1 ;  /* 0x000000010a0aa836 */ /* 0x000fe20000000000 */
[----:B------:R-:W-:Y:S02]  /*5cc0*/  ISETP.GT.U32.AND P1, PT, R20, R3, PT ;  /* 0x000000031400720c */ /* 0x000fe40003f24070 */
[----:B------:R-:W-:Y:S02]  /*5cd0*/  ISETP.GE.U32.AND P0, PT, R11, R12, PT ;  /* 0x0000000c0b00720c */ /* 0x000fe40003f06070 */
[----:B------:R-:W-:Y:S01]  /*5ce0*/  ISETP.GE.AND P4, PT, R4, RZ, PT ;  /* 0x000000ff0400720c */ /* 0x000fe20003f86270 */
[----:B------:R-:W-:Y:S01]  /*5cf0*/  IMAD.WIDE R4, R93, 0x4, R40 ;  /* 0x000000045d047825 */ /* 0x000fe200078e0228 */
[----:B------:R-:W-:-:S03]  /*5d00*/  ISETP.GE.AND P2, PT, R0, RZ, PT ;  /* 0x000000ff0000720c */ /* 0x000fc60003f46270 */
[----:B------:R-:W-:-:S04]  /*5d10*/  IMAD.MOV R0, RZ, RZ, -R0 ;  /* 0x000000ffff007224 */ /* 0x000fc800078e0a00 */
[----:B------:R-:W-:Y:S01]  /*5d20*/  @!P1 IADD3 R3, PT, PT, R3, -R20, RZ ;  /* 0x8000001403039210 */ /* 0x000fe20007ffe0ff */
[----:B------:R-:W-:Y:S01]  /*5d30*/  IMAD R105, R18, R0, R17 ;  /* 0x0000000012697224 */ /* 0x000fe200078e0211 */
[----:B------:R-:W-:Y:S01]  /*5d40*/  ISETP.NE.AND P1, PT, R8, RZ, PT ;  /* 0x000000ff0800720c */ /* 0x000fe20003f25270 */
[----:B------:R-:W-:Y:S01]  /*5d50*/  @P0 VIADD R10, R10, 0x1 ;  /* 0x000000010a0a0836 */ /* 0x000fe20000000000 */
[----:B------:R-:W-:-:S04]  /*5d60*/  ISETP.GT.U32.AND P0, PT, R20, R3, PT ;  /* 0x000000031400720c */ /* 0x000fc80003f04070 */
[----:B------:R-:W-:Y:S02]  /*5d70*/  @!P4 IADD3 R10, PT, PT, -R10, RZ, RZ ;  /* 0x000000ff0a0ac210 */ /* 0x000fe40007ffe1ff */
[----:B------:R-:W-:-:S05]  /*5d80*/  ISETP.NE.AND P4, PT, R23, RZ, PT ;  /* 0x000000ff1700720c */ /* 0x000fca0003f85270 */
[----:B------:R-:W-:Y:S02]  /*5d90*/  @!P1 LOP3.LUT R10, RZ, R8, RZ, 0x33, !PT ;  /* 0x00000008ff0a9212 */ /* 0x000fe400078e33ff */
[----:B------:R-:W-:Y:S01]  /*5da0*/  @!P0 IMAD.IADD R3, R3, 0x1, -R20 ;  /* 0x0000000103038824 */ /* 0x000fe200078e0a14 */
[----:B------:R-:W-:Y:S02]  /*5db0*/  IADD3 R92, P0, PT, R4, 0x10, RZ ;  /* 0x00000010045c7810 */ /* 0x000fe40007f1e0ff */
[----:B------:R-:W-:Y:S01]  /*5dc0*/  SHF.L.U32 R0, R10, 0x6, RZ ;  /* 0x000000060a007819 */ /* 0x000fe200000006ff */
[----:B------:R-:W-:Y:S01]  /*5dd0*/  IMAD.MOV.U32 R42, RZ, RZ, R3 ;  /* 0x000000ffff2a7224 */ /* 0x000fe200078e0003 */
[----:B------:R-:W-:Y:S01]  /*5de0*/  ISETP.GT.AND P1, PT, R105, R44, PT ;  /* 0x0000002c6900720c */ /* 0x000fe20003f24270 */
[----:B------:R-:W-:Y:S01]  /*5df0*/  IMAD.X R107, RZ, RZ, R5, P0 ;  /* 0x000000ffff6b7224 */ /* 0x000fe200000e0605 */
[----:B------:R-:W-:Y:S01]  /*5e00*/  IADD3 R14, PT, PT, R0, 0x4, RZ ;  /* 0x00000004000e7810 */ /* 0x000fe20007ffe0ff */
[----:B------:R-:W-:Y:S01]  /*5e10*/  IMAD R4, R23, R0, R23 ;  /* 0x0000000017047224 */ /* 0x000fe200078e0217 */
[----:B------:R-:W-:Y:S01]  /*5e20*/  @!P2 IADD3 R42, PT, PT, -R42, RZ, RZ ;  /* 0x000000ff2a2aa210 */ /* 0x000fe20007ffe1ff */
[C---:B------:R-:W-:Y:S01]  /*5e30*/  VIADD R8, R0.reuse, 0x2 ;  /* 0x0000000200087836 */ /* 0x040fe20000000000 */
[----:B------:R-:W-:Y:S01]  /*5e40*/  @!P4 LOP3.LUT R42, RZ, R23, RZ, 0x33, !PT ;  /* 0x00000017ff2ac212 */ /* 0x000fe200078e33ff */
[C---:B------:R-:W-:Y:S01]  /*5e50*/  VIADD R12, R0.reuse, 0x3 ;  /* 0x00000003000c7836 */ /* 0x040fe20000000000 */
[----:B------:R-:W-:Y:S01]  /*5e60*/  ISETP.GT.AND P1, PT, R105, -0x1, !P1 ;  /* 0xffffffff6900780c */ /* 0x000fe20004f24270 */
[----:B------:R-:W-:Y:S01]  /*5e70*/  VIADD R20, R0, 0x7 ;  /* 0x0000000700147836 */ /* 0x000fe20000000000 */
[----:B------:R-:W-:Y:S01]  /*5e80*/  ISETP.GT.AND P0, PT, R42, R45, PT ;  /* 0x0000002d2a00720c */ /* 0x000fe20003f04270 */
[C---:B------:R-:W-:Y:S01]  /*5e90*/  VIADD R22, R0.reuse, 0x6 ;  /* 0x0000000600167836 */ /* 0x040fe20000000000 */
[----:B------:R-:W-:Y:S01]  /*5ea0*/  IADD3 R0, PT, PT, R0, 0x5, RZ ;  /* 0x0000000500007810 */ /* 0x000fe20007ffe0ff */
[----:B------:R-:W-:Y:S01]  /*5eb0*/  IMAD R3, R9, R10, R42 ;  /* 0x0000000a09037224 */ /* 0x000fe200078e022a */
[C---:B------:R-:W-:Y:S01]  /*5ec0*/  ISETP.GT.AND P0, PT, R42.reuse, -0x1, !P0 ;  /* 0xffffffff2a00780c */ /* 0x040fe20004704270 */
[----:B------:R-:W-:-:S02]  /*5ed0*/  IMAD.IADD R5, R42, 0x1, R4 ;  /* 0x000000012a057824 */ /* 0x000fc400078e0204 */
[C-C-:B------:R-:W-:Y:S01]  /*5ee0*/  IMAD R11, R23.reuse, R8, R42.reuse ;  /* 0x00000008170b7224 */ /* 0x140fe200078e022a */
[----:B------:R-:W-:Y:S01]  /*5ef0*/  PLOP3.LUT P0, PT, P1, P0, PT, 0x80, 0x8 ;  /* 0x000000000008781c */ /* 0x000fe20000f01070 */
[C-C-:B------:R-:W-:Y:S02]  /*5f00*/  IMAD R13, R23.reuse, R12, R42.reuse ;  /* 0x0000000c170d7224 */ /* 0x140fe400078e022a */
[C-C-:B------:R-:W-:Y:S02]  /*5f10*/  IMAD R15, R23.reuse, R14, R42.reuse ;  /* 0x0000000e170f7224 */ /* 0x140fe400078e022a */
[C-C-:B------:R-:W-:Y:S02]  /*5f20*/  IMAD R19, R23.reuse, R20, R42.reuse ;  /* 0x0000001417137224 */ /* 0x140fe400078e022a */
[C-C-:B------:R-:W-:Y:S02]  /*5f30*/  IMAD R21, R23.reuse, R22, R42.reuse ;  /* 0x0000001617157224 */ /* 0x140fe400078e022a */
[----:B------:R-:W-:-:S02]  /*5f40*/  IMAD R43, R23, R0, R42 ;  /* 0x00000000172b7224 */ /* 0x000fc400078e022a */
[C-C-:B------:R-:W-:Y:S02]  /*5f50*/  IMAD R3, R18.reuse, R3, R105.reuse ;  /* 0x0000000312037224 */ /* 0x140fe400078e0269 */
[C-C-:B------:R-:W-:Y:S02]  /*5f60*/  IMAD R95, R18.reuse, R5, R105.reuse ;  /* 0x00000005125f7224 */ /* 0x140fe400078e0269 */
[C-C-:B------:R-:W-:Y:S02]  /*5f70*/  IMAD R97, R18.reuse, R11, R105.reuse ;  /* 0x0000000b12617224 */ /* 0x140fe400078e0269 */
[C-C-:B------:R-:W-:Y:S02]  /*5f80*/  IMAD R99, R18.reuse, R13, R105.reuse ;  /* 0x0000000d12637224 */ /* 0x140fe400078e0269 */
[C-C-:B------:R-:W-:Y:S02]  /*5f90*/  IMAD R101, R18.reuse, R15, R105.reuse ;  /* 0x0000000f12657224 */ /* 0x140fe400078e0269 */
[----:B------:R-:W-:-:S02]  /*5fa0*/  IMAD R19, R18, R19, R105 ;  /* 0x0000001312137224 */ /* 0x000fc400078e0269 */
[C-C-:B------:R-:W-:Y:S02]  /*5fb0*/  IMAD R103, R18.reuse, R21, R105.reuse ;  /* 0x0000001512677224 */ /* 0x140fe400078e0269 */
[----:B------:R-:W-:-:S07]  /*5fc0*/  IMAD R105, R18, R43, R105 ;  /* 0x0000002b12697224 */ /* 0x000fce00078e0269 */
.L_x_64:
[----:B------:R-:W0:Y:S08]  /*5fd0*/  @P0 LDC.64 R14, c[0x0][0x400] ;  /* 0x00010000ff0e0b82 */ /* 0x000e300000000a00 */
[----:B------:R-:W1:Y:S08]  /*5fe0*/  @P0 LDC.64 R4, c[0x0][0x400] ;  /* 0x00010000ff040b82 */ /* 0x000e700000000a00 */
[----:B------:R-:W2:Y:S08]  /*5ff0*/  @P0 LDC.64 R12, c[0x0][0x400] ;  /* 0x00010000ff0c0b82 */ /* 0x000eb00000000a00 */
[----:B------:R-:W3:Y:S01]  /*6000*/  @P0 LDC.64 R20, c[0x0][0x400] ;  /* 0x00010000ff140b82 */ /* 0x000ee20000000a00 */
[----:B0-----:R-:W-:-:S07]  /*6010*/  @P0 IMAD.WIDE R14, R97, 0x4, R14 ;  /* 0x00000004610e0825 */ /* 0x001fce00078e020e */
[----:B------:R-:W0:Y:S01]  /*6020*/  @P0 LDC.64 R42, c[0x0][0x400] ;  /* 0x00010000ff2a0b82 */ /* 0x000e220000000a00 */
[----:B-1----:R-:W-:Y:S01]  /*6030*/  @P0 IMAD.WIDE R4, R3, 0x4, R4 ;  /* 0x0000000403040825 */ /* 0x002fe200078e0204 */
[----:B------:R1:W4:Y:S06]  /*6040*/  @P0 LDG.E R94, desc[UR36][R14.64] ;  /* 0x000000240e5e0981 */ /* 0x00032c000c1e1900 */
[----:B------:R-:W0:Y:S01]  /*6050*/  @P0 LDC.64 R46, c[0x0][0x400] ;  /* 0x00010000ff2e0b82 */ /* 0x000e220000000a00 */
[----:B------:R-:W-:Y:S01]  /*6060*/  @P0 IMAD.WIDE R10, R93, 0x4, R40 ;  /* 0x000000045d0a0825 */ /* 0x000fe200078e0228 */
[----:B------:R0:W4:Y:S06]  /*6070*/  @P0 LDG.E R0, desc[UR36][R4.64] ;  /* 0x0000002404000981 */ /* 0x00012c000c1e1900 */
[----:B------:R-:W0:Y:S01]  /*6080*/  @P0 LDC.64 R62, c[0x0][0x400] ;  /* 0x00010000ff3e0b82 */ /* 0x000e220000000a00 */
[----:B--2---:R-:W-:Y:S01]  /*6090*/  @P0 IMAD.WIDE R12, R95, 0x4, R12 ;  /* 0x000000045f0c0825 */ /* 0x004fe200078e020c */
[----:B-1----:R-:W-:Y:S01]  /*60a0*/  MOV R15, R107 ;  /* 0x0000006b000f7202 */ /* 0x002fe20000000f00 */
[----:B------:R-:W4:Y:S02]  /*60b0*/  @P0 LDG.E R8, desc[UR36][R10.64] ;  /* 0x000000240a080981 */ /* 0x000f24000c1e1900 */
[----:B------:R-:W-:-:S02]  /*60c0*/  IMAD.MOV.U32 R14, RZ, RZ, R92 ;  /* 0x000000ffff0e7224 */ /* 0x000fc400078e005c */
[----:B------:R1:W2:Y:S01]  /*60d0*/  @P0 LDG.E R22, desc[UR36][R12.64] ;  /* 0x000000240c160981 */ /* 0x0002a2000c1e1900 */
[----:B------:R-:W1:Y:S01]  /*60e0*/  @P0 LDC.64 R90, c[0x0][0x400] ;  /* 0x00010000ff5a0b82 */ /* 0x000e620000000a00 */
[----:B---3--:R-:W-:Y:S02]  /*60f0*/  @P0 IMAD.WIDE R20, R99, 0x4, R20 ;  /* 0x0000000463140825 */ /* 0x008fe400078e0214 */
[----:B------:R-:W2:Y:S02]  /*6100*/  @P0 LDG.E R92, desc[UR36][R14.64+-0xc] ;  /* 0xfffff4240e5c0981 */ /* 0x000ea4000c1e1900 */
[----:B0-----:R-:W-:Y:S02]  /*6110*/  @P0 IMAD.WIDE R42, R101, 0x4, R42 ;  /* 0x00000004652a0825 */ /* 0x001fe400078e022a */
[----:B------:R-:W3:Y:S02]  /*6120*/  @P0 LDG.E R96, desc[UR36][R14.64+-0x8] ;  /* 0xfffff8240e600981 */ /* 0x000ee4000c1e1900 */
[----:B------:R-:W-:-:S02]  /*6130*/  @P0 IMAD.WIDE R4, R105, 0x4, R46 ;  /* 0x0000000469040825 */ /* 0x000fc400078e022e */
[----:B------:R-:W3:Y:S04]  /*6140*/  @P0 LDG.E R20, desc[UR36][R20.64] ;  /* 0x0000002414140981 */ /* 0x000ee8000c1e1900 */
[----:B------:R-:W3:Y:S01]  /*6150*/  @P0 LDG.E R46, desc[UR36][R14.64+-0x4] ;  /* 0xfffffc240e2e0981 */ /* 0x000ee2000c1e1900 */
[----:B-1----:R-:W-:-:S03]  /*6160*/  @P0 IMAD.WIDE R12, R103, 0x4, R62 ;  /* 0x00000004670c0825 */ /* 0x002fc600078e023e */
[----:B------:R-:W3:Y:S04]  /*6170*/  @P0 LDG.E R42, desc[UR36][R42.64] ;  /* 0x000000242a2a0981 */ /* 0x000ee8000c1e1900 */
[----:B------:R-:W3:Y:S01]  /*6180*/  @P0 LDG.E R47, desc[UR36][R14.64] ;  /* 0x000000240e2f0981 */ /* 0x000ee2000c1e1900 */
[----:B------:R-:W-:-:S03]  /*6190*/  @P0 IMAD.WIDE R10, R19, 0x4, R90 ;  /* 0x00000004130a0825 */ /* 0x000fc600078e025a */
[----:B------:R-:W3:Y:S04]  /*61a0*/  @P0 LDG.E R4, desc[UR36][R4.64] ;  /* 0x0000002404040981 */ /* 0x000ee8000c1e1900 */
[----:B------:R-:W3:Y:S04]  /*61b0*/  @P0 LDG.E R62, desc[UR36][R14.64+0x4] ;  /* 0x000004240e3e0981 */ /* 0x000ee8000c1e1900 */
[----:B------:R-:W3:Y:S04]  /*61c0*/  @P0 LDG.E R12, desc[UR36][R12.64] ;  /* 0x000000240c0c0981 */ /* 0x000ee8000c1e1900 */
[----:B------:R-:W3:Y:S04]  /*61d0*/  @P0 LDG.E R21, desc[UR36][R14.64+0x8] ;  /* 0x000008240e150981 */ /* 0x000ee8000c1e1900 */
[----:B------:R-:W3:Y:S04]  /*61e0*/  @P0 LDG.E R10, desc[UR36][R10.64] ;  /* 0x000000240a0a0981 */ /* 0x000ee8000c1e1900 */
[----:B------:R-:W3:Y:S01]  /*61f0*/  @P0 LDG.E R43, desc[UR36][R14.64+0xc] ;  /* 0x00000c240e2b0981 */ /* 0x000ee2000c1e1900 */
[----:B------:R-:W-:-:S04]  /*6200*/  UIADD3 UR4, UPT, UPT, UR4, 0x8, URZ ;  /* 0x0000000804047890 */ /* 0x000fc8000fffe0ff */
[----:B------:R-:W-:Y:S01]  /*6210*/  UISETP.NE.AND UP0, UPT, UR4, 0x40, UPT ;  /* 0x000000400400788c */ /* 0x000fe2000bf05270 */
[----:B------:R-:W-:Y:S02]  /*6220*/  VIADD R93, R93, 0x8 ;  /* 0x000000085d5d7836 */ /* 0x000fe40000000000 */
[CC--:B------:R-:W-:Y:S02]  /*6230*/  IMAD R3, R18.reuse, R98.reuse, R3 ;  /* 0x0000006212037224 */ /* 0x0c0fe400078e0203 */
[CC--:B------:R-:W-:Y:S02]  /*6240*/  IMAD R95, R18.reuse, R98.reuse, R95 ;  /* 0x00000062125f7224 */ /* 0x0c0fe400078e025f */
[CC--:B------:R-:W-:Y:S02]  /*6250*/  IMAD R97, R18.reuse, R98.reuse, R97 ;  /* 0x0000006212617224 */ /* 0x0c0fe400078e0261 */
[CC--:B------:R-:W-:Y:S02]  /*6260*/  IMAD R99, R18.reuse, R98.reuse, R99 ;  /* 0x0000006212637224 */ /* 0x0c0fe400078e0263 */
[----:B------:R-:W-:-:S02]  /*6270*/  IMAD R101, R18, R98, R101 ;  /* 0x0000006212657224 */ /* 0x000fc400078e0265 */
[CC--:B------:R-:W-:Y:S02]  /*6280*/  IMAD R105, R18.reuse, R98.reuse, R105 ;  /* 0x0000006212697224 */ /* 0x0c0fe400078e0269 */
[CC--:B------:R-:W-:Y:S02]  /*6290*/  IMAD R103, R18.reuse, R98.reuse, R103 ;  /* 0x0000006212677224 */ /* 0x0c0fe400078e0267 */
[----:B------:R-:W-:Y:S02]  /*62a0*/  IMAD R19, R18, R98, R19 ;  /* 0x0000006212137224 */ /* 0x000fe400078e0213 */
[----:B----45:R-:W-:-:S04]  /*62b0*/  @P0 FFMA R61, R0, R8, R61 ;  /* 0x00000008003d0223 */ /* 0x030fc8000000003d */
[----:B--2---:R-:W-:-:S04]  /*62c0*/  @P0 FFMA R61, R22, R92, R61 ;  /* 0x0000005c163d0223 */ /* 0x004fc8000000003d */
[----:B---3--:R-:W-:-:S04]  /*62d0*/  @P0 FFMA R61, R94, R96, R61 ;  /* 0x000000605e3d0223 */ /* 0x008fc8000000003d */
[----:B------:R-:W-:Y:S01]  /*62e0*/  @P0 FFMA R61, R20, R46, R61 ;  /* 0x0000002e143d0223 */ /* 0x000fe2000000003d */
[----:B------:R-:W-:-:S03]  /*62f0*/  IADD3 R92, P1, PT, R14, 0x20, RZ ;  /* 0x000000200e5c7810 */ /* 0x000fc60007f3e0ff */
[----:B------:R-:W-:-:S04]  /*6300*/  @P0 FFMA R61, R42, R47, R61 ;  /* 0x0000002f2a3d0223 */ /* 0x000fc8000000003d */
[----:B------:R-:W-:Y:S01]  /*6310*/  @P0 FFMA R61, R4, R62, R61 ;  /* 0x0000003e043d0223 */ /* 0x000fe2000000003d */
[----:B------:R-:W-:-:S03]  /*6320*/  IMAD.X R107, RZ, RZ, R15, P1 ;  /* 0x000000ffff6b7224 */ /* 0x000fc600008e060f */
[----:B------:R-:W-:-:S04]  /*6330*/  @P0 FFMA R61, R12, R21, R61 ;  /* 0x000000150c3d0223 */ /* 0x000fc8000000003d */
[----:B------:R-:W-:Y:S01]  /*6340*/  @P0 FFMA R61, R10, R43, R61 ;  /* 0x0000002b0a3d0223 */ /* 0x000fe2000000003d */
[----:B------:R-:W-:Y:S06]  /*6350*/  BRA.U UP0, `(.L_x_64) ;  /* 0xfffffffd001c7547 */ /* 0x000fec000b83ffff */
[----:B------:R0:W-:Y:S02]  /*6360*/  STG.E desc[UR36][R24.64], R61 ;  /* 0x0000003d18007986 */ /* 0x0001e4000c101924 */
.L_x_63:
[----:B------:R-:W-:Y:S05]  /*6370*/  BSYNC.RECONVERGENT B0 ;  /* 0x0000000000007941 */ /* 0x000fea0003800200 */
.L_x_62:
[----:B------:R-:W-:Y:S01]  /*6380*/  BAR.SYNC.DEFER_BLOCKING 0x0 ;  /* 0x0000000000007b1d */ /* 0x000fe20000010000 */
[----:B------:R-:W-:-:S05]  /*6390*/  IMAD.WIDE R10, R32, 0x4, R24 ;  /* 0x00000004200a7825 */ /* 0x000fca00078e0218 */
[----:B------:R-:W-:Y:S04]  /*63a0*/  BSSY.RECONVERGENT B2, `(.L_x_65) ;  /* 0x000002b000027945 */ /* 0x000fe80003800200 */
[----:B------:R-:W-:Y:S05]  /*63b0*/  @P3 BRA `(.L_x_66) ;  /* 0x0000000000a43947 */ /* 0x000fea0003800000 */
[----:B------:R-:W2:Y:S04]  /*63c0*/  LDG.E R0, desc[UR36][R28.64] ;  /* 0x000000241c007981 */ /* 0x000ea8000c1e1900 */
[----:B------:R1:W5:Y:S04]  /*63d0*/  LDG.E R8, desc[UR36][R24.64] ;  /* 0x0000002418087981 */ /* 0x000368000c1e1900 */
[----:B------:R1:W5:Y:S04]  /*63e0*/  LDG.E R14, desc[UR36][R36.64] ;  /* 0x00000024240e7981 */ /* 0x000368000c1e1900 */
[----:B------:R1:W5:Y:S04]  /*63f0*/  LDG.E R13, desc[UR36][R34.64] ;  /* 0x00000024220d7981 */ /* 0x000368000c1e1900 */
[----:B------:R1:W5:Y:S01]  /*6400*/  LDG.E R19, desc[UR36][R30.64] ;  /* 0x000000241e137981 */ /* 0x000362000c1e1900 */
[----:B--2---:R-:W-:-:S04]  /*6410*/  FADD R3, R0, 9.9999997473787516356e-06 ;  /* 0x3727c5ac00037421 */ /* 0x004fc80000000000 */
[----:B------:R1:W2:Y:S01]  /*6420*/  MUFU.RSQ R4, R3 ;  /* 0x0000000300047308 */ /* 0x0002a20000001400 */
[----:B------:R-:W-:-:S04]  /*6430*/  IADD3 R0, PT, PT, R3, -0xd000000, RZ ;  /* 0xf300000003007810 */ /* 0x000fc80007ffe0ff */
[----:B------:R-:W-:-:S13]  /*6440*/  ISETP.GT.U32.AND P0, PT, R0, 0x727fffff, PT ;  /* 0x727fffff0000780c */ /* 0x000fda0003f04070 */
[----:B-12---:R-:W-:Y:S05]  /*6450*/  @!P0 BRA `(.L_x_67) ;  /* 0x0000000000188947 */ /* 0x006fea0003800000 */
[----:B------:R-:W-:Y:S01]  /*6460*/  BSSY.RECONVERGENT B0, `(.L_x_68) ;  /* 0x0000004000007945 */ /* 0x000fe20003800200 */
[----:B------:R-:W-:Y:S01]  /*6470*/  IMAD.MOV.U32 R0, RZ, RZ, R3 ;  /* 0x000000ffff007224 */ /* 0x000fe200078e0003 */
[----:B------:R-:W-:-:S07]  /*6480*/  MOV R4, 0x64a0 ;  /* 0x000064a000047802 */ /* 0x000fce0000000f00 */
[----:B0----5:R-:W-:Y:S05]  /*6490*/  CALL.REL.NOINC `($__internal_0_$__cuda_sm20_sqrt_rn_f32_slowpath) ;  /* 0x000002b000607944 */ /* 0x021fea0003c00000 */
[----:B------:R-:W-:Y:S05]  /*64a0*/  BSYNC.RECONVERGENT B0 ;  /* 0x0000000000007941 */ /* 0x000fea0003800200 */
.L_x_68:
[----:B------:R-:W-:Y:S05]  /*64b0*/  BRA `(.L_x_69) ;  /* 0x0000000000107947 */ /* 0x000fea0003800000 */
.L_x_67:
[----:B------:R-:W-:Y:S01]  /*64c0*/  FMUL.FTZ R0, R3, R4 ;  /* 0x0000000403007220 */ /* 0x000fe20000410000 */
[----:B------:R-:W-:-:S03]  /*64d0*/  FMUL.FTZ R4, R4, 0.5 ;  /* 0x3f00000004047820 */ /* 0x000fc60000410000 */
[----:B------:R-:W-:-:S04]  /*64e0*/  FFMA R3, -R0, R0, R3 ;  /* 0x0000000000037223 */ /* 0x000fc80000000103 */
[----:B------:R-:W-:-:S07]  /*64f0*/  FFMA R0, R3, R4, R0 ;  /* 0x0000000403007223 */ /* 0x000fce0000000000 */
.L_x_69:
        /* <DEDUP_REMOVED lines=14> */
[----:B------:R-:W-:Y:S01]  /*65e0*/  IMAD.MOV.U32 R3, RZ, RZ, R15 ;  /* 0x000000ffff037224 */ /* 0x000fe200078e000f */
[----:B------:R-:W-:-:S07]  /*65f0*/  MOV R4, 0x6610 ;  /* 0x0000661000047802 */ /* 0x000fce0000000f00 */
[----:B0-----:R-:W-:Y:S05]  /*6600*/  CALL.REL.NOINC `($__internal_1_$__cuda_sm3x_div_rn_noftz_f32_slowpath) ;  /* 0x000002b0005c7944 */ /* 0x001fea0003c00000 */
[----:B------:R-:W-:-:S07]  /*6610*/  MOV R3, R0 ;  /* 0x0000000000037202 */ /* 0x000fce0000000f00 */
.L_x_71:
[----:B------:R-:W-:Y:S05]  /*6620*/  BSYNC.RECONVERGENT B3 ;  /* 0x0000000000037941 */ /* 0x000fea0003800200 */
.L_x_70:
[----:B------:R-:W-:-:S05]  /*6630*/  FFMA R3, R14, R3, R13 ;  /* 0x000000030e037223 */ /* 0x000fca000000000d */
[----:B------:R1:W-:Y:S02]  /*6640*/  STG.E desc[UR36][R10.64], R3 ;  /* 0x000000030a007986 */ /* 0x0003e4000c101924 */
.L_x_66:
[----:B------:R-:W-:Y:S05]  /*6650*/  BSYNC.RECONVERGENT B2 ;  /* 0x0000000000027941 */ /* 0x000fea0003800200 */
.L_x_65:
[----:B------:R-:W-:Y:S06]  /*6660*/  BAR.SYNC.DEFER_BLOCKING 0x0 ;  /* 0x0000000000007b1d */ /* 0x000fec0000010000 */
[----:B------:R-:W-:Y:S04]  /*6670*/  BSSY.RECONVERGENT B2, `(.L_x_72) ;  /* 0x000001d000027945 */ /* 0x000fe80003800200 */
[----:B------:R-:W-:Y:S05]  /*6680*/  @P3 BRA `(.L_x_73) ;  /* 0x00000000006c3947 */ /* 0x000fea0003800000 */
[----:B------:R-:W2:Y:S01]  /*6690*/  LDG.E R0, desc[UR36][R10.64] ;  /* 0x000000240a007981 */ /* 0x000ea2000c1e1900 */
[----:B-1----:R-:W-:Y:S01]  /*66a0*/  IMAD.MOV.U32 R3, RZ, RZ, 0x3bbb989d ;  /* 0x3bbb989dff037424 */ /* 0x002fe200078e00ff */
[----:B------:R-:W-:Y:S01]  /*66b0*/  BSSY.RECONVERGENT B3, `(.L_x_74) ;  /* 0x0000015000037945 */ /* 0x000fe20003800200 */
[----:B------:R-:W-:Y:S02]  /*66c0*/  IMAD.MOV.U32 R4, RZ, RZ, 0x437c0000 ;  /* 0x437c0000ff047424 */ /* 0x000fe400078e00ff */
[----:B--2---:R-:W-:-:S04]  /*66d0*/  FFMA.SAT R3, R0, -R3, 0.5 ;  /* 0x3f00000000037423 */ /* 0x004fc80000002803 */
[----:B------:R-:W-:-:S04]  /*66e0*/  FFMA.RM R3, R3, R4, 12582913 ;  /* 0x4b40000103037423 */ /* 0x000fc80000004004 */
[C---:B------:R-:W-:Y:S01]  /*66f0*/  FADD R5, R3.reuse, -12583039 ;  /* 0xcb40007f03057421 */ /* 0x040fe20000000000 */
[----:B------:R-:W-:-:S03]  /*6700*/  SHF.L.U32 R3, R3, 0x17, RZ ;  /* 0x0000001703037819 */ /* 0x000fc600000006ff */
        /* <DEDUP_REMOVED lines=15> */
.L_x_75:
[----:B------:R-:W-:Y:S05]  /*6800*/  BSYNC.RECONVERGENT B3 ;  /* 0x0000000000037941 */ /* 0x000fea0003800200 */
.L_x_74:
[----:B------:R-:W1:Y:S02]  /*6810*/  LDC.64 R4, c[0x0][0x3d0] ;  /* 0x0000f400ff047b82 */ /* 0x000e640000000a00 */
[----:B-1----:R-:W-:-:S05]  /*6820*/  IMAD.WIDE R4, R17, 0x4, R4 ;  /* 0x0000000411047825 */ /* 0x002fca00078e0204 */
[----:B------:R2:W-:Y:S02]  /*6830*/  STG.E desc[UR36][R4.64], R11 ;  /* 0x0000000b04007986 */ /* 0x0005e4000c101924 */
.L_x_73:
[----:B------:R-:W-:Y:S05]  /*6840*/  BSYNC.RECONVERGENT B2 ;  /* 0x0000000000027941 */ /* 0x000fea0003800200 */
.L_x_72:
[----:B------:R-:W-:Y:S06]  /*6850*/  BAR.SYNC.DEFER_BLOCKING 0x0 ;  /* 0x0000000000007b1d */ /* 0x000fec0000010000 */
[----:B------:R-:W-:Y:S02]  /*6860*/  BSSY.RECONVERGENT B0, `(.L_x_76) ;  /* 0x00000cf000007945 */ /* 0x000fe40003800200 */
[----:B------:R-:W-:Y:S06]  /*6870*/  BAR.SYNC.DEFER_BLOCKING 0x0 ;  /* 0x0000000000007b1d */ /* 0x000fec0000010000 */
[----:B------:R-:W-:Y:S05]  /*6880*/  @P3 BRA `(.L_x_77) ;  /* 0x0000000c00303947 */ /* 0x000fea0003800000 */
[----:B------:R-:W-:Y:S01]  /*6890*/  IABS R0, R18 ;  /* 0x0000001200007213 */ /* 0x000fe20000000000 */
[C---:B------:R-:W-:Y:S01]  /*68a0*/  IMAD R20, R18.reuse, R9, RZ ;  /* 0x0000000912147224 */ /* 0x040fe200078e02ff */
[----:B------:R-:W-:Y:S02]  /*68b0*/  IABS R14, R23 ;  /* 0x00000017000e7213 */ /* 0x000fe40000000000 */
[----:B-1----:R-:W1:Y:S01]  /*68c0*/  I2F.RP R3, R0 ;  /* 0x0000000000037306 */ /* 0x002e620000209400 */
[----:B------:R-:W-:Y:S02]  /*68d0*/  IABS R19, R52 ;  /* 0x0000003400137213 */ /* 0x000fe40000000000 */
[----:B------:R-:W-:Y:S02]  /*68e0*/  IABS R22, R20 ;  /* 0x0000001400167213 */ /* 0x000fe40000000000 */
[----:B------:R-:W-:Y:S02]  /*68f0*/  IABS R12, R18 ;  /* 0x00000012000c7213 */ /* 0x000fe40000000000 */
[----:B------:R-:W-:Y:S01]  /*6900*/  ISETP.NE.AND P3, PT, R18, RZ, PT ;  /* 0x000000ff1200720c */ /* 0x000fe20003f65270 */
[----:B------:R-:W-:Y:S01]  /*6910*/  I2F.RP R8, R14 ;  /* 0x0000000e00087306 */ /* 0x000fe20000209400 */
[----:B------:R-:W-:-:S02]  /*6920*/  ISETP.NE.AND P6, PT, R20, RZ, PT ;  /* 0x000000ff1400720c */ /* 0x000fc40003fc5270 */
[----:B------:R-:W-:-:S05]  /*6930*/  LOP3.LUT R59, R59, 0xfffffffd, RZ, 0xc0, !PT ;  /* 0xfffffffd3b3b7812 */ /* 0x000fca00078ec0ff */
[----:B-1----:R-:W1:Y:S08]  /*6940*/  MUFU.RCP R3, R3 ;  /* 0x0000000300037308 */ /* 0x002e700000001000 */
[----:B--2---:R-:W-:Y:S08]  /*6950*/  I2F.RP R11, R19 ;  /* 0x00000013000b7306 */ /* 0x004ff00000209400 */
[----:B------:R-:W-:Y:S01]  /*6960*/  I2F.RP R21, R22 ;  /* 0x0000001600157306 */ /* 0x000fe20000209400 */
[----:B-1----:R-:W-:-:S07]  /*6970*/  VIADD R4, R3, 0xffffffe ;  /* 0x0ffffffe03047836 */ /* 0x002fce0000000000 */
[----:B------:R1:W2:Y:S08]  /*6980*/  F2I.FTZ.U32.TRUNC.NTZ R5, R4 ;  /* 0x0000000400057305 */ /* 0x0002b0000021f000 */
[----:B------:R3:W4:Y:S01]  /*6990*/  MUFU.RCP R10, R8 ;  /* 0x00000008000a7308 */ /* 0x0007220000001000 */
[----:B-1----:R-:W-:Y:S01]  /*69a0*/  IMAD.MOV.U32 R4, RZ, RZ, RZ ;  /* 0x000000ffff047224 */ /* 0x002fe200078e00ff */
[----:B--2---:R-:W-:-:S06]  /*69b0*/  IADD3 R3, PT, PT, RZ, -R5, RZ ;  /* 0x80000005ff037210 */ /* 0x004fcc0007ffe0ff */
[----:B------:R-:W1:Y:S01]  /*69c0*/  MUFU.RCP R11, R11 ;  /* 0x0000000b000b7308 */ /* 0x000e620000001000 */
[----:B---3--:R-:W-:Y:S01]  /*69d0*/  IABS R8, R17 ;  /* 0x0000001100087213 */ /* 0x008fe20000000000 */
[----:B------:R-:W-:-:S04]  /*69e0*/  IMAD R3, R3, R0, RZ ;  /* 0x0000000003037224 */ /* 0x000fc800078e02ff */
[----:B------:R-:W-:Y:S02]  /*69f0*/  IMAD.HI.U32 R3, R5, R3, R4 ;  /* 0x0000000305037227 */ /* 0x000fe400078e0004 */
[----:B------:R-:W2:Y:S01]  /*6a00*/  MUFU.RCP R21, R21 ;  /* 0x0000001500157308 */ /* 0x000ea20000001000 */
[----:B----4-:R-:W-:Y:S01]  /*6a10*/  IADD3 R5, PT, PT, R10, 0xffffffe, RZ ;  /* 0x0ffffffe0a057810 */ /* 0x010fe20007ffe0ff */
[----:B------:R-:W-:Y:S02]  /*6a20*/  IMAD.MOV R4, RZ, RZ, -R12 ;  /* 0x000000ffff047224 */ /* 0x000fe400078e0a0c */
[----:B------:R-:W-:-:S04]  /*6a30*/  IMAD.HI.U32 R3, R3, R8, RZ ;  /* 0x0000000803037227 */ /* 0x000fc800078e00ff */
[----:B------:R-:W3:Y:S01]  /*6a40*/  F2I.FTZ.U32.TRUNC.NTZ R5, R5 ;  /* 0x0000000500057305 */ /* 0x000ee2000021f000 */
[----:B------:R-:W-:Y:S01]  /*6a50*/  IMAD R15, R3, R4, R8 ;  /* 0x00000004030f7224 */ /* 0x000fe200078e0208 */
[----:B------:R-:W-:Y:S01]  /*6a60*/  LOP3.LUT R4, R17, R18, RZ, 0x3c, !PT ;  /* 0x0000001211047212 */ /* 0x000fe200078e3cff */
[----:B-1----:R-:W-:Y:S02]  /*6a70*/  VIADD R11, R11, 0xffffffe ;  /* 0x0ffffffe0b0b7836 */ /* 0x002fe40000000000 */
[----:B------:R-:W-:Y:S01]  /*6a80*/  IMAD.MOV.U32 R10, RZ, RZ, RZ ;  /* 0x000000ffff0a7224 */ /* 0x000fe200078e00ff */
[----:B------:R-:W-:Y:S02]  /*6a90*/  ISETP.GT.U32.AND P0, PT, R0, R15, PT ;  /* 0x0000000f0000720c */ /* 0x000fe40003f04070 */
[----:B------:R-:W-:Y:S01]  /*6aa0*/  ISETP.GE.AND P2, PT, R4, RZ, PT ;  /* 0x000000ff0400720c */ /* 0x000fe20003f46270 */
[----:B--2---:R-:W-:Y:S01]  /*6ab0*/  VIADD R12, R21, 0xffffffe ;  /* 0x0ffffffe150c7836 */ /* 0x004fe20000000000 */
[----:B------:R-:W1:Y:S01]  /*6ac0*/  F2I.FTZ.U32.TRUNC.NTZ R11, R11 ;  /* 0x0000000b000b7305 */ /* 0x000e62000021f000 */
[----:B------:R-:W-:-:S07]  /*6ad0*/  HFMA2 R4, -RZ, RZ, 0, 0 ;  /* 0x00000000ff047431 */ /* 0x000fce00000001ff */
[----:B------:R2:W4:Y:S01]  /*6ae0*/  F2I.FTZ.U32.TRUNC.NTZ R13, R12 ;  /* 0x0000000c000d7305 */ /* 0x000522000021f000 */
[----:B------:R-:W-:Y:S01]  /*6af0*/  @!P0 IADD3 R15, PT, PT, R15, -R0, RZ ;  /* 0x800000000f0f8210 */ /* 0x000fe20007ffe0ff */
[----:B------:R-:W-:-:S03]  /*6b00*/  @!P0 VIADD R3, R3, 0x1 ;  /* 0x0000000103038836 */ /* 0x000fc60000000000 */
[----:B------:R-:W-:Y:S01]  /*6b10*/  ISETP.GE.U32.AND P1, PT, R15, R0, PT ;  /* 0x000000000f00720c */ /* 0x000fe20003f26070 */
[----:B---3--:R-:W-:Y:S02]  /*6b20*/  IMAD.MOV R15, RZ, RZ, -R5 ;  /* 0x000000ffff0f7224 */ /* 0x008fe400078e0a05 */
[----:B-1----:R-:W-:Y:S01]  /*6b30*/  IMAD.MOV R0, RZ, RZ, -R11 ;  /* 0x000000ffff007224 */ /* 0x002fe200078e0a0b */
[----:B--2---:R-:W-:Y:S01]  /*6b40*/  MOV R12, RZ ;  /* 0x000000ff000c7202 */ /* 0x004fe20000000f00 */
[----:B------:R-:W-:Y:S02]  /*6b50*/  IMAD R15, R15, R14, RZ ;  /* 0x0000000e0f0f7224 */ /* 0x000fe400078e02ff */
[----:B------:R-:W-:Y:S02]  /*6b60*/  IMAD R21, R0, R19, RZ ;  /* 0x0000001300157224 */ /* 0x000fe400078e02ff */
[----:B------:R-:W-:Y:S01]  /*6b70*/  IMAD.HI.U32 R15, R5, R15, R4 ;  /* 0x0000000f050f7227 */ /* 0x000fe200078e0004 */
[----:B------:R-:W-:-:S02]  /*6b80*/  IABS R4, R20 ;  /* 0x0000001400047213 */ /* 0x000fc40000000000 */
[----:B------:R-:W-:Y:S01]  /*6b90*/  IABS R5, R23 ;  /* 0x0000001700057213 */ /* 0x000fe20000000000 */
[----:B----4-:R-:W-:Y:S01]  /*6ba0*/  IMAD.MOV R43, RZ, RZ, -R13 ;  /* 0x000000ffff2b7224 */ /* 0x010fe200078e0a0d */
[----:B------:R-:W-:Y:S01]  /*6bb0*/  @P1 IADD3 R3, PT, PT, R3, 0x1, RZ ;  /* 0x0000000103031810 */ /* 0x000fe20007ffe0ff */
[----:B------:R-:W-:Y:S01]  /*6bc0*/  IMAD.MOV R4, RZ, RZ, -R4 ;  /* 0x000000ffff047224 */ /* 0x000fe200078e0a04 */
[----:B------:R-:W-:Y:S01]  /*6bd0*/  IADD3 R5, PT, PT, RZ, -R5, RZ ;  /* 0x80000005ff057210 */ /* 0x000fe20007ffe0ff */
[----:B------:R-:W-:Y:S01]  /*6be0*/  IMAD.HI.U32 R21, R11, R21, R10 ;  /* 0x000000150b157227 */ /* 0x000fe200078e000a */
[----:B------:R-:W-:-:S03]  /*6bf0*/  IABS R10, R52 ;  /* 0x00000034000a7213 */ /* 0x000fc60000000000 */
[----:B------:R-:W-:Y:S02]  /*6c00*/  IMAD.MOV.U32 R0, RZ, RZ, R3 ;  /* 0x000000ffff007224 */ /* 0x000fe400078e0003 */
[----:B------:R-:W-:Y:S02]  /*6c10*/  IMAD R3, R43, R22, RZ ;  /* 0x000000162b037224 */ /* 0x000fe400078e02ff */
[----:B------:R-:W-:Y:S01]  /*6c20*/  @!P2 IMAD.MOV R0, RZ, RZ, -R0 ;  /* 0x000000ffff00a224 */ /* 0x000fe200078e0a00 */
[----:B------:R-:W-:Y:S01]  /*6c30*/  @!P3 LOP3.LUT R0, RZ, R18, RZ, 0x33, !PT ;  /* 0x00000012ff00b212 */ /* 0x000fe200078e33ff */
[----:B------:R-:W-:-:S04]  /*6c40*/  IMAD.HI.U32 R3, R13, R3, R12 ;  /* 0x000000030d037227 */ /* 0x000fc800078e000c */
[----:B------:R-:W-:Y:S02]  /*6c50*/  IMAD.MOV R10, RZ, RZ, -R10 ;  /* 0x000000ffff0a7224 */ /* 0x000fe400078e0a0a */
[----:B------:R-:W-:Y:S01]  /*6c60*/  IMAD.HI.U32 R93, R3, R8, RZ ;  /* 0x00000008035d7227 */ /* 0x000fe200078e00ff */
[----:B------:R-:W-:-:S03]  /*6c70*/  IABS R3, R0 ;  /* 0x0000000000037213 */ /* 0x000fc60000000000 */
[----:B------:R-:W-:Y:S02]  /*6c80*/  IMAD R11, R93, R4, R8 ;  /* 0x000000045d0b7224 */ /* 0x000fe400078e0208 */
[----:B------:R-:W-:Y:S02]  /*6c90*/  IMAD.MOV.U32 R4, RZ, RZ, R3 ;  /* 0x000000ffff047224 */ /* 0x000fe400078e0003 */
[----:B------:R-:W-:Y:S01]  /*6ca0*/  IMAD.HI.U32 R21, R21, R8, RZ ;  /* 0x0000000815157227 */ /* 0x000fe200078e00ff */
[----:B------:R-:W-:-:S03]  /*6cb0*/  ISETP.GT.U32.AND P5, PT, R22, R11, PT ;  /* 0x0000000b1600720c */ /* 0x000fc60003fa4070 */
[----:B------:R-:W-:-:S04]  /*6cc0*/  IMAD.HI.U32 R3, R15, R4, RZ ;  /* 0x000000040f037227 */ /* 0x000fc800078e00ff */
[----:B------:R-:W-:Y:S01]  /*6cd0*/  IMAD R3, R3, R5, R4 ;  /* 0x0000000503037224 */ /* 0x000fe200078e0204 */
[----:B------:R-:W-:Y:S01]  /*6ce0*/  LOP3.LUT R4, R17, R20, RZ, 0x3c, !PT ;  /* 0x0000001411047212 */ /* 0x000fe200078e3cff */
[----:B------:R-:W-:-:S03]  /*6cf0*/  IMAD R8, R21, R10, R8 ;  /* 0x0000000a15087224 */ /* 0x000fc600078e0208 */
[----:B------:R-:W-:Y:S02]  /*6d00*/  ISETP.GT.U32.AND P1, PT, R14, R3, PT ;  /* 0x000000030e00720c */ /* 0x000fe40003f24070 */
[----:B------:R-:W-:Y:S02]  /*6d10*/  ISETP.GT.U32.AND P4, PT, R19, R8, PT ;  /* 0x000000081300720c */ /* 0x000fe40003f84070 */
[-C--:B------:R-:W-:Y:S02]  /*6d20*/  @!P5 IADD3 R11, PT, PT, R11, -R22.reuse, RZ ;  /* 0x800000160b0bd210 */ /* 0x080fe40007ffe0ff */
[----:B------:R-:W-:Y:S02]  /*6d30*/  @!P5 IADD3 R93, PT, PT, R93, 0x1, RZ ;  /* 0x000000015d5dd810 */ /* 0x000fe40007ffe0ff */
[----:B------:R-:W-:Y:S02]  /*6d40*/  ISETP.GE.U32.AND P0, PT, R11, R22, PT ;  /* 0x000000160b00720c */ /* 0x000fe40003f06070 */
[----:B------:R-:W-:-:S02]  /*6d50*/  ISETP.GE.AND P2, PT, R4, RZ, PT ;  /* 0x000000ff0400720c */ /* 0x000fc40003f46270 */
[----:B------:R-:W-:Y:S01]  /*6d60*/  LOP3.LUT R4, R17, R52, RZ, 0x3c, !PT ;  /* 0x0000003411047212 */ /* 0x000fe200078e3cff */
[----:B------:R-:W-:Y:S01]  /*6d70*/  @!P1 IMAD.IADD R3, R3, 0x1, -R14 ;  /* 0x0000000103039824 */ /* 0x000fe200078e0a0e */
[----:B------:R-:W-:Y:S01]  /*6d80*/  ISETP.GE.AND P1, PT, R0, RZ, PT ;  /* 0x000000ff0000720c */ /* 0x000fe20003f26270 */
[----:B------:R-:W-:Y:S01]  /*6d90*/  @!P4 IMAD.IADD R8, R8, 0x1, -R19 ;  /* 0x000000010808c824 */ /* 0x000fe200078e0a13 */
[----:B------:R-:W-:Y:S01]  /*6da0*/  IADD3 R0, PT, PT, -R0, RZ, RZ ;  /* 0x000000ff00007210 */ /* 0x000fe20007ffe1ff */
[----:B------:R-:W-:Y:S01]  /*6db0*/  @!P4 VIADD R21, R21, 0x1 ;  /* 0x000000011515c836 */ /* 0x000fe20000000000 */
[----:B------:R-:W-:Y:S02]  /*6dc0*/  ISETP.GT.U32.AND P5, PT, R14, R3, PT ;  /* 0x000000030e00720c */ /* 0x000fe40003fa4070 */
[----:B------:R-:W-:Y:S01]  /*6dd0*/  ISETP.GE.U32.AND P3, PT, R8, R19, PT ;  /* 0x000000130800720c */ /* 0x000fe20003f66070 */
[----:B------:R-:W-:Y:S01]  /*6de0*/  IMAD R5, R18, R0, R17 ;  /* 0x0000000012057224 */ /* 0x000fe200078e0211 */
[----:B------:R-:W-:Y:S01]  /*6df0*/  ISETP.NE.AND P4, PT, R23, RZ, PT ;  /* 0x000000ff1700720c */ /* 0x000fe20003f85270 */
[----:B------:R-:W-:Y:S01]  /*6e00*/  @P0 VIADD R93, R93, 0x1 ;  /* 0x000000015d5d0836 */ /* 0x000fe20000000000 */
[----:B------:R-:W-:-:S02]  /*6e10*/  ISETP.GE.AND P0, PT, R4, RZ, PT ;  /* 0x000000ff0400720c */ /* 0x000fc40003f06270 */
[----:B------:R-:W-:Y:S01]  /*6e20*/  IADD3 R95, PT, PT, R5, -0x1, RZ ;  /* 0xffffffff055f7810 */ /* 0x000fe20007ffe0ff */
[----:B------:R-:W-:Y:S01]  /*6e30*/  @!P2 IMAD.MOV R93, RZ, RZ, -R93 ;  /* 0x000000ffff5da224 */ /* 0x000fe200078e0a5d */
[----:B------:R-:W-:Y:S02]  /*6e40*/  @!P6 LOP3.LUT R93, RZ, R20, RZ, 0x33, !PT ;  /* 0x00000014ff5de212 */ /* 0x000fe400078e33ff */
[-C--:B------:R-:W-:Y:S01]  /*6e50*/  ISETP.GT.AND P6, PT, R95, R44.reuse, PT ;  /* 0x0000002c5f00720c */ /* 0x080fe20003fc4270 */
[----:B------:R-:W-:Y:S01]  /*6e60*/  @!P5 IMAD.IADD R3, R3, 0x1, -R14 ;  /* 0x000000010303d824 */ /* 0x000fe200078e0a0e */
[----:B------:R-:W-:Y:S02]  /*6e70*/  ISETP.NE.AND P2, PT, R52, RZ, PT ;  /* 0x000000ff3400720c */ /* 0x000fe40003f45270 */
[----:B------:R-:W-:Y:S01]  /*6e80*/  @P3 IADD3 R21, PT, PT, R21, 0x1, RZ ;  /* 0x0000000115153810 */ /* 0x000fe20007ffe0ff */
[----:B------:R-:W-:Y:S01]  /*6e90*/  IMAD.MOV.U32 R96, RZ, RZ, R3 ;  /* 0x000000ffff607224 */ /* 0x000fe200078e0003 */
[----:B------:R-:W-:-:S02]  /*6ea0*/  ISETP.GE.AND P3, PT, R5, R44, PT ;  /* 0x0000002c0500720c */ /* 0x000fc40003f66270 */
[C---:B------:R-:W-:Y:S01]  /*6eb0*/  ISETP.GT.AND P6, PT, R5.reuse, RZ, !P6 ;  /* 0x000000ff0500720c */ /* 0x040fe200077c4270 */
[----:B------:R-:W-:Y:S01]  /*6ec0*/  @!P1 IMAD.MOV R96, RZ, RZ, -R96 ;  /* 0x000000ffff609224 */ /* 0x000fe200078e0a60 */
[C---:B------:R-:W-:Y:S01]  /*6ed0*/  ISETP.GT.AND P1, PT, R5.reuse, R44, PT ;  /* 0x0000002c0500720c */ /* 0x040fe20003f24270 */
[----:B------:R-:W-:Y:S01]  /*6ee0*/  IMAD.MOV.U32 R0, RZ, RZ, R21 ;  /* 0x000000ffff007224 */ /* 0x000fe200078e0015 */
[----:B------:R-:W-:Y:S02]  /*6ef0*/  @!P4 LOP3.LUT R96, RZ, R23, RZ, 0x33, !PT ;  /* 0x00000017ff60c212 */ /* 0x000fe400078e33ff */
[C---:B------:R-:W-:Y:S02]  /*6f00*/  ISETP.GT.AND P4, PT, R5.reuse, -0x1, !P1 ;  /* 0xffffffff0500780c */ /* 0x040fe40004f84270 */
[----:B------:R-:W-:Y:S01]  /*6f10*/  ISETP.GT.AND P1, PT, R5, -0x2, !P3 ;  /* 0xfffffffe0500780c */ /* 0x000fe20005f24270 */
[C---:B------:R-:W-:Y:S01]  /*6f20*/  VIADD R98, R96.reuse, 0xffffffff ;  /* 0xffffffff60627836 */ /* 0x040fe20000000000 */
[----:B------:R-:W-:-:S02]  /*6f30*/  ISETP.GT.AND P3, PT, R96, R45, PT ;  /* 0x0000002d6000720c */ /* 0x000fc40003f64270 */
[----:B------:R-:W-:Y:S02]  /*6f40*/  P2R R4, PR, RZ, 0x2 ;  /* 0x00000002ff047803 */ /* 0x000fe40000000000 */
[----:B------:R-:W-:Y:S02]  /*6f50*/  ISETP.GT.AND P3, PT, R96, -0x1, !P3 ;  /* 0xffffffff6000780c */ /* 0x000fe40005f64270 */
[----:B------:R-:W-:Y:S02]  /*6f60*/  ISETP.GT.AND P1, PT, R98, R45, PT ;  /* 0x0000002d6200720c */ /* 0x000fe40003f24270 */
[----:B------:R-:W-:Y:S02]  /*6f70*/  PLOP3.LUT P5, PT, P3, P6, PT, 0x80, 0x8 ;  /* 0x000000000008781c */ /* 0x000fe40001fad070 */
[----:B------:R-:W-:Y:S02]  /*6f80*/  P2R R3, PR, RZ, 0x10 ;  /* 0x00000010ff037803 */ /* 0x000fe40000000000 */
[----:B------:R-:W-:-:S02]  /*6f90*/  P2R R5, PR, RZ, 0x20 ;  /* 0x00000020ff057803 */ /* 0x000fc40000000000 */
[----:B------:R-:W-:Y:S02]  /*6fa0*/  ISETP.NE.AND P5, PT, R4, RZ, PT ;  /* 0x000000ff0400720c */ /* 0x000fe40003fa5270 */
[----:B------:R-:W-:Y:S02]  /*6fb0*/  ISETP.GT.AND P1, PT, R96, RZ, !P1 ;  /* 0x000000ff6000720c */ /* 0x000fe40004f24270 */
[----:B------:R-:W-:Y:S02]  /*6fc0*/  PLOP3.LUT P4, PT, P3, P4, PT, 0x80, 0x8 ;  /* 0x000000000008781c */ /* 0x000fe40001f89070 */
[----:B------:R-:W-:Y:S02]  /*6fd0*/  @!P0 IADD3 R0, PT, PT, -R0, RZ, RZ ;  /* 0x000000ff00008210 */ /* 0x000fe40007ffe1ff */
[----:B------:R-:W-:Y:S02]  /*6fe0*/  ISETP.GE.AND P0, PT, R96, R45, PT ;  /* 0x0000002d6000720c */ /* 0x000fe40003f06270 */
[----:B------:R-:W-:-:S02]  /*6ff0*/  PLOP3.LUT P3, PT, P3, P5, PT, 0x80, 0x8 ;  /* 0x000000000008781c */ /* 0x000fc40001f6b070 */
[----:B------:R-:W-:Y:S02]  /*7000*/  P2R R8, PR, RZ, 0x2 ;  /* 0x00000002ff087803 */ /* 0x000fe40000000000 */
[----:B------:R-:W-:Y:S02]  /*7010*/  P2R R4, PR, RZ, 0x10 ;  /* 0x00000010ff047803 */ /* 0x000fe40000000000 */
[----:B------:R-:W-:Y:S02]  /*7020*/  ISETP.NE.AND P4, PT, R3, RZ, PT ;  /* 0x000000ff0300720c */ /* 0x000fe40003f85270 */
[----:B------:R-:W-:Y:S02]  /*7030*/  ISETP.GT.AND P0, PT, R96, -0x2, !P0 ;  /* 0xfffffffe6000780c */ /* 0x000fe40004704270 */
[----:B------:R-:W-:Y:S02]  /*7040*/  P2R R3, PR, RZ, 0x8 ;  /* 0x00000008ff037803 */ /* 0x000fe40000000000 */
[----:B------:R-:W-:-:S02]  /*7050*/  ISETP.NE.AND P3, PT, R8, RZ, PT ;  /* 0x000000ff0800720c */ /* 0x000fc40003f65270 */
[----:B------:R-:W-:Y:S02]  /*7060*/  @!P2 LOP3.LUT R0, RZ, R52, RZ, 0x33, !PT ;  /* 0x00000034ff00a212 */ /* 0x000fe400078e33ff */
[----:B------:R-:W-:Y:S02]  /*7070*/  PLOP3.LUT P2, PT, P0, P6, PT, 0x80, 0x8 ;  /* 0x000000000008781c */ /* 0x000fe4000074d070 */
[----:B------:R-:W-:Y:S02]  /*7080*/  PLOP3.LUT P6, PT, P3, P6, PT, 0x80, 0x8 ;  /* 0x000000000008781c */ /* 0x000fe40001fcd070 */
[----:B------:R-:W-:Y:S02]  /*7090*/  ISETP.NE.AND P3, PT, R3, RZ, PT ;  /* 0x000000ff0300720c */ /* 0x000fe40003f65270 */
[----:B------:R-:W-:Y:S02]  /*70a0*/  SHF.R.S32.HI R3, RZ, 0x1f, R0 ;  /* 0x0000001fff037819 */ /* 0x000fe40000011400 */
[----:B------:R-:W-:-:S02]  /*70b0*/  PLOP3.LUT P1, PT, P0, P4, PT, 0x80, 0x8 ;  /* 0x000000000008781c */ /* 0x000fc40000729070 */
[----:B------:R-:W-:Y:S02]  /*70c0*/  LEA.HI R3, R3, R0, RZ, 0x6 ;  /* 0x0000000003037211 */ /* 0x000fe400078f30ff */
[----:B------:R-:W-:Y:S02]  /*70d0*/  PLOP3.LUT P0, PT, P0, P5, PT, 0x80, 0x8 ;  /* 0x000000000008781c */ /* 0x000fe4000070b070 */
[----:B------:R-:W-:Y:S02]  /*70e0*/  LOP3.LUT R3, R3, 0xffffffc0, RZ, 0xc0, !PT ;  /* 0xffffffc003037812 */ /* 0x000fe400078ec0ff */
[----:B------:R-:W-:Y:S02]  /*70f0*/  @P6 LOP3.LUT R59, R59, 0x2, RZ, 0xfc, !PT ;  /* 0x000000023b3b6812 */ /* 0x000fe400078efcff */
[----:B------:R-:W-:Y:S01]  /*7100*/  ISETP.NE.AND P6, PT, R8, RZ, PT ;  /* 0x000000ff0800720c */ /* 0x000fe20003fc5270 */
[----:B------:R-:W-:Y:S01]  /*7110*/  IMAD.IADD R91, R0, 0x1, -R3 ;  /* 0x00000001005b7824 */ /* 0x000fe200078e0a03 */
[----:B------:R-:W-:-:S02]  /*7120*/  LOP3.LUT R59, R59, 0xfffffffe, RZ, 0xc0, !PT ;  /* 0xfffffffe3b3b7812 */ /* 0x000fc400078ec0ff */
[----:B------:R-:W-:Y:S02]  /*7130*/  PLOP3.LUT P4, PT, P6, P4, PT, 0x80, 0x8 ;  /* 0x000000000008781c */ /* 0x000fe40003789070 */
[----:B------:R-:W-:Y:S02]  /*7140*/  PLOP3.LUT P6, PT, P6, P5, PT, 0x80, 0x8 ;  /* 0x000000000008781c */ /* 0x000fe400037cb070 */
[----:B------:R-:W-:-:S09]  /*7150*/  ISETP.NE.AND P5, PT, R5, RZ, PT ;  /* 0x000000ff0500720c */ /* 0x000fd20003fa5270 */
[----:B------:R-:W-:Y:S02]  /*7160*/  @P4 LOP3.LUT R59, R59, 0x1, RZ, 0xfc, !PT ;  /* 0x000000013b3b4812 */ /* 0x000fe400078efcff */
[----:B------:R-:W-:Y:S01]  /*7170*/  ISETP.NE.AND P4, PT, R4, RZ, PT ;  /* 0x000000ff0400720c */ /* 0x000fe20003f85270 */
[----:B------:R-:W-:-:S05]  /*7180*/  IMAD.WIDE R4, R91, 0x4, R38 ;  /* 0x000000045b047825 */ /* 0x000fca00078e0226 */
[----:B------:R1:W5:Y:S01]  /*7190*/  LDG.E R3, desc[UR36][R4.64+0x100] ;  /* 0x0001002404037981 */ /* 0x000362000c1e1900 */
[----:B------:R-:W-:-:S06]  /*71a0*/  UMOV UR4, URZ ;  /* 0x000000ff00047c82 */ /* 0x000fcc0008000000 */
.L_x_78:
[----:B------:R-:W2:Y:S01]  /*71b0*/  LDC.64 R14, c[0x0][0x3d0] ;  /* 0x0000f400ff0e7b82 */ /* 0x000ea20000000a00 */
[----:B------:R-:W-:Y:S02]  /*71c0*/  LEA R0, R93, UR4, 0x6 ;  /* 0x000000045d007c11 */ /* 0x000fe4000f8e30ff */
[----:B------:R-:W-:Y:S02]  /*71d0*/  P2R R12, PR, RZ, 0x2 ;  /* 0x00000002ff0c7803 */ /* 0x000fe40000000000 */
[----:B------:R-:W-:Y:S01]  /*71e0*/  LEA R11, R91, UR4, 0x6 ;  /* 0x000000045b0b7c11 */ /* 0x000fe2000f8e30ff */
[----:B------:R-:W-:Y:S01]  /*71f0*/  IMAD R13, R23, R0, RZ ;  /* 0x00000000170d7224 */ /* 0x000fe200078e02ff */
[C---:B------:R-:W-:Y:S02]  /*7200*/  LOP3.LUT P1, RZ, R59.reuse, 0x2, RZ, 0xc0, !PT ;  /* 0x000000023bff7812 */ /* 0x040fe4000782c0ff */
[----:B------:R-:W-:Y:S01]  /*7210*/  P2R R21, PR, RZ, 0x1 ;  /* 0x00000001ff157803 */ /* 0x000fe20000000000 */
[----:B0-----:R-:W-:Y:S01]  /*7220*/  IMAD.IADD R61, R98, 0x1, R13 ;  /* 0x00000001623d7824 */ /* 0x001fe200078e020d */
[----:B------:R-:W-:Y:S01]  /*7230*/  LOP3.LUT P0, RZ, R59, 0x1, RZ, 0xc0, !PT ;  /* 0x000000013bff7812 */ /* 0x000fe2000780c0ff */
[----:B------:R-:W-:Y:S01]  /*7240*/  IMAD R11, R11, 0x9, RZ ;  /* 0x000000090b0b7824 */ /* 0x000fe200078e02ff */
[----:B------:R-:W-:Y:S01]  /*7250*/  IADD3 R13, PT, PT, R96, R13, RZ ;  /* 0x0000000d600d7210 */ /* 0x000fe20007ffe0ff */
[----:B-1----:R-:W-:-:S02]  /*7260*/  IMAD R5, R18, R61, R95 ;  /* 0x0000003d12057224 */ /* 0x002fc400078e025f */
[----:B------:R-:W-:-:S05]  /*7270*/  IMAD.WIDE R10, R11, 0x4, R40 ;  /* 0x000000040b0a7825 */ /* 0x000fca00078e0228 */
[----:B------:R-:W3:Y:S01]  /*7280*/  @P1 LDG.E R8, desc[UR36][R10.64+0x4000] ;  /* 0x004000240a081981 */ /* 0x000ee2000c1e1900 */
[----:B--2---:R-:W-:-:S03]  /*7290*/  IMAD.WIDE R4, R5, 0x4, R14 ;  /* 0x0000000405047825 */ /* 0x004fc600078e020e */
[----:B------:R-:W2:Y:S04]  /*72a0*/  @P0 LDG.E R19, desc[UR36][R10.64+0x4004] ;  /* 0x004004240a130981 */ /* 0x000ea8000c1e1900 */
[----:B------:R-:W3:Y:S04]  /*72b0*/  @P1 LDG.E R0, desc[UR36][R4.64] ;  /* 0x0000002404001981 */ /* 0x000ee8000c1e1900 */
[----:B------:R-:W2:Y:S01]  /*72c0*/  @P0 LDG.E R20, desc[UR36][R4.64+0x4] ;  /* 0x0000042404140981 */ /* 0x000ea2000c1e1900 */
[----:B------:R-:W-:Y:S01]  /*72d0*/  IMAD R13, R18, R13, R95 ;  /* 0x0000000d120d7224 */ /* 0x000fe200078e025f */
[----:B------:R-:W-:-:S02]  /*72e0*/  ISETP.NE.AND P1, PT, R12, RZ, PT ;  /* 0x000000ff0c00720c */ /* 0x000fc40003f25270 */
[----:B------:R-:W-:Y:S01]  /*72f0*/  ISETP.NE.AND P0, PT, R21, RZ, PT ;  /* 0x000000ff1500720c */ /* 0x000fe20003f05270 */
[----:B------:R-:W-:Y:S01]  /*7300*/  IMAD.WIDE R12, R13, 0x4, R14 ;  /* 0x000000040d0c7825 */ /* 0x000fe200078e020e */
[----:B------:R-:W4:Y:S04]  /*7310*/  @P6 LDG.E R22, desc[UR36][R4.64+0x8] ;  /* 0x0000082404166981 */ /* 0x000f28000c1e1900 */
[----:B------:R-:W4:Y:S01]  /*7320*/  @P6 LDG.E R21, desc[UR36][R10.64+0x4008] ;  /* 0x004008240a156981 */ /* 0x000f22000c1e1900 */
[----:B------:R-:W-:-:S03]  /*7330*/  VIADD R61, R61, 0x2 ;  /* 0x000000023d3d7836 */ /* 0x000fc60000000000 */
[----:B------:R-:W4:Y:S01]  /*7340*/  @P5 LDG.E R43, desc[UR36][R10.64+0x400c] ;  /* 0x00400c240a2b5981 */ /* 0x000f22000c1e1900 */
[----:B------:R-:W-:-:S03]  /*7350*/  IMAD R61, R18, R61, R95 ;  /* 0x0000003d123d7224 */ /* 0x000fc600078e025f */
        /* <DEDUP_REMOVED lines=15> */
[----:B------:R-:W-:Y:S01]  /*7450*/  LOP3.LUT P6, RZ, R59, 0x2, RZ, 0xc0, !PT ;  /* 0x000000023bff7812 */ /* 0x000fe200078cc0ff */
[----:B------:R-:W-:-:S04]  /*7460*/  UIADD3 UR4, UPT, UPT, UR4, 0x1, URZ ;  /* 0x0000000104047890 */ /* 0x000fc8000fffe0ff */
[----:B------:R-:W-:-:S08]  /*7470*/  UISETP.NE.AND UP0, UPT, UR4, 0x40, UPT ;  /* 0x000000400400788c */ /* 0x000fd0000bf05270 */
[----:B---3-5:R-:W-:Y:S01]  /*7480*/  @P6 FFMA R3, R0, R8, R3 ;  /* 0x0000000800036223 */ /* 0x028fe20000000003 */
[----:B------:R-:W-:-:S13]  /*7490*/  ISETP.NE.AND P6, PT, R97, RZ, PT ;  /* 0x000000ff6100720c */ /* 0x000fda0003fc5270 */
[----:B--2---:R-:W-:Y:S01]  /*74a0*/  @P6 FFMA R3, R20, R19, R3 ;  /* 0x0000001314036223 */ /* 0x004fe20000000003 */
[----:B------:R-:W-:-:S13]  /*74b0*/  ISETP.NE.AND P6, PT, R99, RZ, PT ;  /* 0x000000ff6300720c */ /* 0x000fda0003fc5270 */
[----:B----4-:R-:W-:-:S04]  /*74c0*/  @P6 FFMA R3, R22, R21, R3 ;  /* 0x0000001516036223 */ /* 0x010fc80000000003 */
[----:B------:R-:W-:-:S04]  /*74d0*/  @P5 FFMA R3, R42, R43, R3 ;  /* 0x0000002b2a035223 */ /* 0x000fc80000000003 */
[----:B------:R-:W-:-:S04]  /*74e0*/  @P4 FFMA R3, R46, R47, R3 ;  /* 0x0000002f2e034223 */ /* 0x000fc80000000003 */
[----:B------:R-:W-:-:S04]  /*74f0*/  @P3 FFMA R3, R62, R4, R3 ;  /* 0x000000043e033223 */ /* 0x000fc80000000003 */
[----:B------:R-:W-:-:S04]  /*7500*/  @P2 FFMA R3, R90, R5, R3 ;  /* 0x000000055a032223 */ /* 0x000fc80000000003 */
[----:B------:R-:W-:-:S04]  /*7510*/  @P1 FFMA R3, R92, R61, R3 ;  /* 0x0000003d5c031223 */ /* 0x000fc80000000003 */
[----:B------:R-:W-:Y:S01]  /*7520*/  @P0 FFMA R3, R94, R63, R3 ;  /* 0x0000003f5e030223 */ /* 0x000fe20000000003 */
[----:B------:R-:W-:Y:S06]  /*7530*/  BRA.U UP0, `(.L_x_78) ;  /* 0xfffffffd001c7547 */ /* 0x000fec000b83ffff */
[----:B------:R3:W-:Y:S02]  /*7540*/  STG.E desc[UR36][R26.64], R3 ;  /* 0x000000031a007986 */ /* 0x0007e4000c101924 */
.L_x_77:
[----:B------:R-:W-:Y:S05]  /*7550*/  BSYNC.RECONVERGENT B0 ;  /* 0x0000000000007941 */ /* 0x000fea0003800200 */
.L_x_76:
[----:B------:R-:W-:Y:S01]  /*7560*/  BAR.SYNC.DEFER_BLOCKING 0x0 ;  /* 0x0000000000007b1d */ /* 0x000fe20000010000 */
[----:B------:R-:W-:Y:S01]  /*7570*/  ISETP.GE.AND P3, PT, R17, R32, PT ;  /* 0x000000201100720c */ /* 0x000fe20003f66270 */
[----:B-12---:R-:W-:-:S04]  /*7580*/  IMAD.WIDE R10, R32, 0x4, R26 ;  /* 0x00000004200a7825 */ /* 0x006fc800078e021a */
[----:B------:R-:W-:Y:S08]  /*7590*/  BSSY.RECONVERGENT B2, `(.L_x_79) ;  /* 0x000002b000027945 */ /* 0x000ff00003800200 */
[----:B------:R-:W-:Y:S05]  /*75a0*/  @P3 BRA `(.L_x_80) ;  /* 0x0000000000a43947 */ /* 0x000fea0003800000 */
[----:B------:R-:W3:Y:S04]  /*75b0*/  LDG.E R0, desc[UR36][R28.64+0x100] ;  /* 0x000100241c007981 */ /* 0x000ee8000c1e1900 */
[----:B------:R1:W5:Y:S04]  /*75c0*/  LDG.E R8, desc[UR36][R26.64] ;  /* 0x000000241a087981 */ /* 0x000368000c1e1900 */
[----:B------:R1:W5:Y:S04]  /*75d0*/  LDG.E R14, desc[UR36][R36.64+0x100] ;  /* 0x00010024240e7981 */ /* 0x000368000c1e1900 */
[----:B------:R1:W5:Y:S04]  /*75e0*/  LDG.E R13, desc[UR36][R34.64+0x100] ;  /* 0x00010024220d7981 */ /* 0x000368000c1e1900 */
[----:B------:R1:W5:Y:S01]  /*75f0*/  LDG.E R19, desc[UR36][R30.64+0x100] ;  /* 0x000100241e137981 */ /* 0x000362000c1e1900 */
[----:B---3--:R-:W-:-:S04]  /*7600*/  FADD R3, R0, 9.9999997473787516356e-06 ;  /* 0x3727c5ac00037421 */ /* 0x008fc80000000000 */
[----:B------:R-:W-:Y:S01]  /*7610*/  VIADD R0, R3, 0xf3000000 ;  /* 0xf300000003007836 */ /* 0x000fe20000000000 */
[----:B------:R1:W2:Y:S04]  /*7620*/  MUFU.RSQ R4, R3 ;  /* 0x0000000300047308 */ /* 0x0002a80000001400 */
[----:B------:R-:W-:-:S13]  /*7630*/  ISETP.GT.U32.AND P0, PT, R0, 0x727fffff, PT ;  /* 0x727fffff0000780c */ /* 0x000fda0003f04070 */
[----:B-12---:R-:W-:Y:S05]  /*7640*/  @!P0 BRA `(.L_x_81) ;  /* 0x0000000000188947 */ /* 0x006fea0003800000 */
[----:B------:R-:W-:Y:S01]  /*7650*/  BSSY.RECONVERGENT B0, `(.L_x_82) ;  /* 0x0000004000007945 */ /* 0x000fe20003800200 */
[----:B------:R-:W-:Y:S02]  /*7660*/  MOV R0, R3 ;  /* 0x0000000300007202 */ /* 0x000fe40000000f00 */
[----:B------:R-:W-:-:S07]  /*7670*/  MOV R4, 0x7690 ;  /* 0x0000769000047802 */ /* 0x000fce0000000f00 */
[----:B0----5:R-:W-:Y:S05]  /*7680*/  CALL.REL.NOINC `($__internal_0_$__cuda_sm20_sqrt_rn_f32_slowpath) ;  /* 0x0000029c00e47944 */ /* 0x021fea0003c00000 */
[----:B------:R-:W-:Y:S05]  /*7690*/  BSYNC.RECONVERGENT B0 ;  /* 0x0000000000007941 */ /* 0x000fea0003800200 */
.L_x_82:
[----:B------:R-:W-:Y:S05]  /*76a0*/  BRA `(.L_x_83) ;  /* 0x0000000000107947 */ /* 0x000fea0003800000 */
.L_x_81:
[----:B------:R-:W-:Y:S01]  /*76b0*/  FMUL.FTZ R0, R3, R4 ;  /* 0x0000000403007220 */ /* 0x000fe20000410000 */
[----:B------:R-:W-:-:S03]  /*76c0*/  FMUL.FTZ R4, R4, 0.5 ;  /* 0x3f00000004047820 */ /* 0x000fc60000410000 */
[----:B------:R-:W-:-:S04]  /*76d0*/  FFMA R3, -R0, R0, R3 ;  /* 0x0000000000037223 */ /* 0x000fc80000000103 */
[----:B------:R-:W-:-:S07]  /*76e0*/  FFMA R0, R3, R4, R0 ;  /* 0x0000000403007223 */ /* 0x000fce0000000000 */
.L_x_83:
        /* <DEDUP_REMOVED lines=17> */
[----:B------:R-:W-:-:S07]  /*7800*/  IMAD.MOV.U32 R3, RZ, RZ, R0 ;  /* 0x000000ffff037224 */ /* 0x000fce00078e0000 */
.L_x_85:
[----:B------:R-:W-:Y:S05]  /*7810*/  BSYNC.RECONVERGENT B3 ;  /* 0x0000000000037941 */ /* 0x000fea0003800200 */
.L_x_84:
[----:B------:R-:W-:-:S05]  /*7820*/  FFMA R3, R14, R3, R13 ;  /* 0x000000030e037223 */ /* 0x000fca000000000d */
[----:B------:R1:W-:Y:S02]  /*7830*/  STG.E desc[UR36][R10.64], R3 ;  /* 0x000000030a007986 */ /* 0x0003e4000c101924 */
.L_x_80:
[----:B------:R-:W-:Y:S05]  /*7840*/  BSYNC.RECONVERGENT B2 ;  /* 0x0000000000027941 */ /* 0x000fea0003800200 */
.L_x_79:
[----:B------:R-:W2:Y:S01]  /*7850*/  LDC.64 R14, c[0x0][0x3d8] ;  /* 0x0000f600ff0e7b82 */ /* 0x000ea20000000a00 */
[----:B------:R-:W-:Y:S01]  /*7860*/  BSSY.RECONVERGENT B2, `(.L_x_86) ;  /* 0x000001d000027945 */ /* 0x000fe20003800200 */
[----:B--2---:R-:W-:-:S06]  /*7870*/  IMAD.WIDE R14, R17, 0x4, R14 ;  /* 0x00000004110e7825 */ /* 0x004fcc00078e020e */
[----:B------:R-:W-:Y:S06]  /*7880*/  BAR.SYNC.DEFER_BLOCKING 0x0 ;  /* 0x0000000000007b1d */ /* 0x000fec0000010000 */
[----:B------:R-:W-:Y:S05]  /*7890*/  @P3 BRA `(.L_x_87) ;  /* 0x0000000000643947 */ /* 0x000fea0003800000 */
[----:B------:R-:W2:Y:S01]  /*78a0*/  LDG.E R0, desc[UR36][R10.64] ;  /* 0x000000240a007981 */ /* 0x000ea2000c1e1900 */
[----:B-1-3--:R-:W-:Y:S02]  /*78b0*/  HFMA2 R3, -RZ, RZ, 0.96630859375, -0.0022525787353515625 ;  /* 0x3bbb989dff037431 */ /* 0x00afe400000001ff */
        /* <DEDUP_REMOVED lines=20> */
[----:B------:R-:W-:-:S07]  /*7a00*/  MOV R11, R0 ;  /* 0x00000000000b7202 */ /* 0x000fce0000000f00 */
.L_x_89:
[----:B------:R-:W-:Y:S05]  /*7a10*/  BSYNC.RECONVERGENT B3 ;  /* 0x0000000000037941 */ /* 0x000fea0003800200 */
.L_x_88:
[----:B------:R2:W-:Y:S02]  /*7a20*/  STG.E desc[UR36][R14.64], R11 ;  /* 0x0000000b0e007986 */ /* 0x0005e4000c101924 */
.L_x_87:
[----:B------:R-:W-:Y:S05]  /*7a30*/  BSYNC.RECONVERGENT B2 ;  /* 0x0000000000027941 */ /* 0x000fea0003800200 */
.L_x_86:
[----:B------:R-:W-:Y:S01]  /*7a40*/  BAR.SYNC.DEFER_BLOCKING 0x0 ;  /* 0x0000000000007b1d */ /* 0x000fe20000010000 */
[----:B------:R-:W-:Y:S02]  /*7a50*/  R2UR UR7, R68 ;  /* 0x00000000440772ca */ /* 0x000fe400000e0000 */
[----:B------:R-:W-:Y:S02]  /*7a60*/  R2UR UR27, R64 ;  /* 0x00000000401b72ca */ /* 0x000fe400000e0000 */
[----:B------:R-:W-:-:S03]  /*7a70*/  R2UR UR10, R53 ;  /* 0x00000000350a72ca */ /* 0x000fc600000e0000 */
[----:B------:R-:W1:Y:S01]  /*7a80*/  @!P3 LDC.64 R4, c[0x0][0x400] ;  /* 0x00010000ff04bb82 */ /* 0x000e620000000a00 */
[----:B------:R-:W-:Y:S02]  /*7a90*/  R2UR UR9, R55 ;  /* 0x00000000370972ca */ /* 0x000fe400000e0000 */
[----:B------:R-:W-:Y:S02]  /*7aa0*/  R2UR UR8, R57 ;  /* 0x00000000390872ca */ /* 0x000fe400000e0000 */
[----:B------:R-:W-:Y:S02]  /*7ab0*/  R2UR UR26, R66 ;  /* 0x00000000421a72ca */ /* 0x000fe400000e0000 */
[----:B------:R-:W-:Y:S02]  /*7ac0*/  R2UR UR5, R54 ;  /* 0x00000000360572ca */ /* 0x000fe400000e0000 */
[----:B------:R-:W-:Y:S02]  /*7ad0*/  R2UR UR25, R56 ;  /* 0x00000000381972ca */ /* 0x000fe400000e0000 */
[----:B------:R-:W-:-:S02]  /*7ae0*/  R2UR UR22, R58 ;  /* 0x000000003a1672ca */ /* 0x000fc400000e0000 */
[----:B------:R-:W-:Y:S02]  /*7af0*/  R2UR UR6, R70 ;  /* 0x00000000460672ca */ /* 0x000fe400000e0000 */
[----:B------:R-:W-:Y:S02]  /*7b00*/  R2UR UR4, R72 ;  /* 0x00000000480472ca */ /* 0x000fe400000e0000 */
[----:B------:R-:W-:Y:S01]  /*7b10*/  R2UR UR23, R74 ;  /* 0x000000004a1772ca */ /* 0x000fe200000e0000 */
[----:B-12---:R-:W-:Y:S01]  /*7b20*/  @!P3 IMAD.WIDE R10, R17, 0x4, R4 ;  /* 0x00000004110ab825 */ /* 0x006fe200078e0204 */
[----:B------:R-:W-:Y:S06]  /*7b30*/  BAR.SYNC.DEFER_BLOCKING 0x0 ;  /* 0x0000000000007b1d */ /* 0x000fec0000010000 */
[----:B------:R1:W2:Y:S04]  /*7b40*/  @!P3 LDG.E R14, desc[UR36][R14.64] ;  /* 0x000000240e0eb981 */ /* 0x0002a8000c1e1900 */
[----:B---3--:R-:W2:Y:S01]  /*7b50*/  @!P3 LDG.E R3, desc[UR36][R10.64] ;  /* 0x000000240a03b981 */ /* 0x008ea2000c1e1900 */
[----:B------:R-:W-:Y:S01]  /*7b60*/  R2UR UR24, R65 ;  /* 0x00000000411872ca */ /* 0x000fe200000e0000 */
[----:B------:R-:W-:Y:S01]  /*7b70*/  UIADD3 UR31, UP5, UPT, UR7, 0x28000, URZ ;  /* 0x00028000071f7890 */ /* 0x000fe2000ffbe0ff */
        /* <DEDUP_REMOVED lines=11> */
[----:B------:R-:W-:Y:S01]  /*7c30*/  UIADD3.X UR24, UPT, UPT, URZ, UR24, URZ, UP0, !UPT ;  /* 0x00000018ff187290 */ /* 0x000fe200087fe4ff */
[----:B------:R-:W-:Y:S01]  /*7c40*/  R2UR UR13, R73 ;  /* 0x00000000490d72ca */ /* 0x000fe200000e0000 */
[----:B------:R-:W-:Y:S01]  /*7c50*/  UIADD3 UR18, UP0, UPT, UR18, 0x28000, URZ ;  /* 0x0002800012127890 */ /* 0x000fe2000ff1e0ff */
[----:B------:R-:W-:Y:S01]  /*7c60*/  R2UR UR11, R75 ;  /* 0x000000004b0b72ca */ /* 0x000fe200000e0000 */
[----:B------:R-:W-:Y:S01]  /*7c70*/  UIADD3 UR21, UPT, UPT, UR21, 0x1, URZ ;  /* 0x0000000115157890 */ /* 0x000fe2000fffe0ff */
[----:B------:R-:W-:Y:S01]  /*7c80*/  R2UR UR9, R77 ;  /* 0x000000004d0972ca */ /* 0x000fe200000e0000 */
[----:B------:R-:W-:Y:S01]  /*7c90*/  UIADD3 UR33, UP6, UPT, UR26, 0x28000, URZ ;  /* 0x000280001a217890 */ /* 0x000fe2000ffde0ff */
[----:B------:R-:W-:Y:S01]  /*7ca0*/  R2UR UR16, R80 ;  /* 0x00000000501072ca */ /* 0x000fe200000e0000 */
[----:B------:R-:W-:Y:S01]  /*7cb0*/  UIADD3.X UR32, UPT, UPT, URZ, UR38, URZ, UP4, !UPT ;  /* 0x00000026ff207290 */ /* 0x000fe2000a7fe4ff */
        /* <DEDUP_REMOVED lines=8> */
[----:B------:R-:W-:Y:S01]  /*7d40*/  IADD3 R50, P6, PT, R50, 0x28000, RZ ;  /* 0x0002800032327810 */ /* 0x000fe20007fde0ff */
        /* <DEDUP_REMOVED lines=8> */
[----:B------:R-:W-:Y:S01]  /*7dd0*/  UISETP.NE.AND UP0, UPT, UR21, 0x3, UPT ;  /* 0x000000031500788c */ /* 0x000fe2000bf05270 */
[----:B------:R-:W-:Y:S01]  /*7de0*/  R2UR UR20, R89 ;  /* 0x00000000591472ca */ /* 0x000fe200000e0000 */
[----:B------:R-:W-:Y:S01]  /*7df0*/  IMAD.X R51, RZ, RZ, R51, P6 ;  /* 0x000000ffff337224 */ /* 0x000fe200030e0633 */
[----:B------:R-:W-:Y:S01]  /*7e00*/  IADD3 R12, P0, PT, R40, 0x28000, RZ ;  /* 0x00028000280c7810 */ /* 0x000fe20007f1e0ff */
[----:B------:R-:W-:Y:S01]  /*7e10*/  UIADD3.X UR19, UPT, UPT, URZ, UR19, URZ, UP6, !UPT ;  /* 0x00000013ff137290 */ /* 0x000fe2000b7fe4ff */
[----:B------:R-:W-:Y:S01]  /*7e20*/  IADD3 R8, P2, PT, R36, 0x200, RZ ;  /* 0x0000020024087810 */ /* 0x000fe20007f5e0ff */
[----:B------:R-:W-:Y:S01]  /*7e30*/  UIADD3.X UR17, UPT, UPT, URZ, UR17, URZ, UP5, !UPT ;  /* 0x00000011ff117290 */ /* 0x000fe2000affe4ff */
[----:B------:R-:W-:Y:S01]  /*7e40*/  IADD3 R22, P6, PT, R48, 0x28000, RZ ;  /* 0x0002800030167810 */ /* 0x000fe20007fde0ff */
[----:B-1----:R-:W-:Y:S01]  /*7e50*/  IMAD.X R15, RZ, RZ, R41, P0 ;  /* 0x000000ffff0f7224 */ /* 0x002fe200000e0629 */
[----:B------:R-:W-:Y:S01]  /*7e60*/  IADD3 R0, P4, PT, R30, 0x200, RZ ;  /* 0x000002001e007810 */ /* 0x000fe20007f9e0ff */
[----:B------:R-:W-:Y:S01]  /*7e70*/  UIADD3.X UR15, UPT, UPT, URZ, UR15, URZ, UP4, !UPT ;  /* 0x0000000fff0f7290 */ /* 0x000fe2000a7fe4ff */
[----:B------:R-:W-:Y:S01]  /*7e80*/  IADD3 R20, P0, PT, R6, 0x28000, RZ ;  /* 0x0002800006147810 */ /* 0x000fe20007f1e0ff */
[----:B------:R-:W-:Y:S01]  /*7e90*/  UIADD3.X UR13, UPT, UPT, URZ, UR13, URZ, UP3, !UPT ;  /* 0x0000000dff0d7290 */ /* 0x000fe20009ffe4ff */
[----:B------:R-:W-:Y:S01]  /*7ea0*/  IMAD.X R42, RZ, RZ, R49, P6 ;  /* 0x000000ffff2a7224 */ /* 0x000fe200030e0631 */
[----:B------:R-:W-:Y:S01]  /*7eb0*/  UIADD3.X UR11, UPT, UPT, URZ, UR11, URZ, UP2, !UPT ;  /* 0x0000000bff0b7290 */ /* 0x000fe200097fe4ff */
[----:B------:R-:W-:Y:S01]  /*7ec0*/  IADD3.X R21, PT, PT, RZ, R7, RZ, P0, !PT ;  /* 0x00000007ff157210 */ /* 0x000fe200007fe4ff */
[----:B------:R-:W-:-:S02]  /*7ed0*/  UIADD3.X UR9, UPT, UPT, URZ, UR9, URZ, UP1, !UPT ;  /* 0x00000009ff097290 */ /* 0x000fc40008ffe4ff */
[----:B------:R-:W-:Y:S02]  /*7ee0*/  UIADD3 UR16, UP6, UPT, UR16, 0x28000, URZ ;  /* 0x0002800010107890 */ /* 0x000fe4000ffde0ff */
[----:B------:R-:W-:Y:S02]  /*7ef0*/  UIADD3 UR14, UP5, UPT, UR14, 0x28000, URZ ;  /* 0x000280000e0e7890 */ /* 0x000fe4000ffbe0ff */
[----:B------:R-:W-:Y:S02]  /*7f00*/  UIADD3 UR12, UP4, UPT, UR12, 0x28000, URZ ;  /* 0x000280000c0c7890 */ /* 0x000fe4000ff9e0ff */
[----:B------:R-:W-:Y:S02]  /*7f10*/  UIADD3 UR10, UP3, UPT, UR10, 0x28000, URZ ;  /* 0x000280000a0a7890 */ /* 0x000fe4000ff7e0ff */
[----:B------:R-:W-:Y:S02]  /*7f20*/  UIADD3 UR8, UP2, UPT, UR8, 0x28000, URZ ;  /* 0x0002800008087890 */ /* 0x000fe4000ff5e0ff */
[----:B------:R-:W-:-:S02]  /*7f30*/  UIADD3 UR41, UP1, UPT, UR41, 0x28000, URZ ;  /* 0x0002800029297890 */ /* 0x000fc4000ff3e0ff */
[----:B------:R-:W-:Y:S02]  /*7f40*/  UIADD3.X UR6, UPT, UPT, URZ, UR6, URZ, UP6, !UPT ;  /* 0x00000006ff067290 */ /* 0x000fe4000b7fe4ff */
[----:B------:R-:W-:Y:S02]  /*7f50*/  UIADD3.X UR5, UPT, UPT, URZ, UR5, URZ, UP5, !UPT ;  /* 0x00000005ff057290 */ /* 0x000fe4000affe4ff */
[----:B------:R-:W-:Y:S02]  /*7f60*/  UIADD3.X UR4, UPT, UPT, URZ, UR4, URZ, UP4, !UPT ;  /* 0x00000004ff047290 */ /* 0x000fe4000a7fe4ff */
[----:B------:R-:W-:Y:S02]  /*7f70*/  UIADD3.X UR23, UPT, UPT, URZ, UR23, URZ, UP3, !UPT ;  /* 0x00000017ff177290 */ /* 0x000fe40009ffe4ff */
[----:B------:R-:W-:Y:S02]  /*7f80*/  UIADD3.X UR20, UPT, UPT, URZ, UR20, URZ, UP2, !UPT ;  /* 0x00000014ff147290 */ /* 0x000fe400097fe4ff */
[----:B------:R-:W-:Y:S01]  /*7f90*/  UIADD3.X UR40, UPT, UPT, URZ, UR40, URZ, UP1, !UPT ;  /* 0x00000028ff287290 */ /* 0x000fe20008ffe4ff */
[----:B--2---:R-:W-:Y:S01]  /*7fa0*/  @!P3 FADD R3, R14, R3 ;  /* 0x000000030e03b221 */ /* 0x004fe20000000000 */
[----:B------:R-:W-:-:S04]  /*7fb0*/  IADD3 R14, P1, PT, R38, 0x200, RZ ;  /* 0x00000200260e7810 */ /* 0x000fc80007f3e0ff */
[----:B------:R1:W-:Y:S01]  /*7fc0*/  @!P3 STG.E desc[UR36][R10.64], R3 ;  /* 0x000000030a00b986 */ /* 0x0003e2000c101924 */
[----:B------:R-:W-:Y:S08]  /*7fd0*/  BAR.SYNC.DEFER_BLOCKING 0x0 ;  /* 0x0000000000007b1d */ /* 0x000ff00000010000 */
[----:B------:R-:W-:Y:S01]  /*7fe0*/  BAR.SYNC.DEFER_BLOCKING 0x0 ;  /* 0x0000000000007b1d */ /* 0x000fe20000010000 */
[----:B------:R-:W-:Y:S01]  /*7ff0*/  IADD3 R4, P3, PT, R34, 0x200, RZ ;  /* 0x0000020022047810 */ /* 0x000fe20007f7e0ff */
[----:B-1----:R-:W-:Y:S01]  /*8000*/  IMAD.X R11, RZ, RZ, R37, P2 ;  /* 0x000000ffff0b7224 */ /* 0x002fe200010e0625 */
[----:B------:R-:W-:-:S02]  /*8010*/  IADD3 R10, P5, PT, R28, 0x200, RZ ;  /* 0x000002001c0a7810 */ /* 0x000fc40007fbe0ff */
[----:B------:R-:W-:Y:S01]  /*8020*/  IADD3.X R19, PT, PT, RZ, R39, RZ, P1, !PT ;  /* 0x00000027ff137210 */ /* 0x000fe20000ffe4ff */
[----:B------:R-:W-:Y:S01]  /*8030*/  IMAD.X R5, RZ, RZ, R35, P3 ;  /* 0x000000ffff057224 */ /* 0x000fe200018e0623 */
[----:B------:R-:W-:Y:S01]  /*8040*/  IADD3.X R3, PT, PT, RZ, R31, RZ, P4, !PT ;  /* 0x0000001fff037210 */ /* 0x000fe200027fe4ff */
[----:B------:R-:W-:Y:S01]  /*8050*/  IMAD.X R13, RZ, RZ, R29, P5 ;  /* 0x000000ffff0d7224 */ /* 0x000fe200028e061d */
[----:B------:R-:W-:Y:S07]  /*8060*/  BRA.U UP0, `(.L_x_90) ;  /* 0xffffffd100d07547 */ /* 0x000fee000b83ffff */
[----:B------:R-:W1:Y:S01]  /*8070*/  LDCU UR4, c[0x0][0x3c0] ;  /* 0x00007800ff0477ac */ /* 0x000e620008000800 */
[----:B------:R-:W2:Y:S01]  /*8080*/  LDC.64 R42, c[0x0][0x3d0] ;  /* 0x0000f400ff2a7b82 */ /* 0x000ea20000000a00 */
[----:B------:R-:W-:Y:S01]  /*8090*/  BSSY.RECONVERGENT B0, `(.L_x_91) ;  /* 0x000007e000007945 */ /* 0x000fe20003800200 */
[----:B-1----:R-:W-:-:S04]  /*80a0*/  IMAD R9, R23, UR4, RZ ;  /* 0x0000000417097c24 */ /* 0x002fc8000f8e02ff */
[----:B------:R-:W-:Y:S02]  /*80b0*/  IMAD R9, R18, R9, RZ ;  /* 0x0000000912097224 */ /* 0x000fe400078e02ff */
[----:B--2---:R-:W-:-:S04]  /*80c0*/  IMAD.WIDE R42, R17, 0x4, R42 ;  /* 0x00000004112a7825 */ /* 0x004fc800078e022a */
[----:B------:R-:W-:-:S05]  /*80d0*/  IMAD.SHL.U32 R14, R9, 0x80, RZ ;  /* 0x00000080090e7824 */ /* 0x000fca00078e00ff */
[----:B------:R-:W-:-:S13]  /*80e0*/  ISETP.GE.AND P3, PT, R17, R14, PT ;  /* 0x0000000e1100720c */ /* 0x000fda0003f66270 */
[----:B------:R-:W-:Y:S05]  /*80f0*/  @P3 BRA `(.L_x_92) ;  /* 0x0000000400dc3947 */ /* 0x000fea0003800000 */
[----:B------:R-:W-:Y:S02]  /*8100*/  IABS R19, R52 ;  /* 0x0000003400137213 */ /* 0x000fe40000000000 */
[----:B------:R-:W-:Y:S02]  /*8110*/  IABS R22, R17 ;  /* 0x0000001100167213 */ /* 0x000fe40000000000 */
[----:B------:R-:W1:Y:S01]  /*8120*/  I2F.RP R9, R19 ;  /* 0x0000001300097306 */ /* 0x000e620000209400 */
[----:B------:R-:W-:Y:S02]  /*8130*/  IABS R63, R23 ;  /* 0x00000017003f7213 */ /* 0x000fe40000000000 */
[----:B------:R-:W-:-:S05]  /*8140*/  ISETP.NE.AND P6, PT, R23, RZ, PT ;  /* 0x000000ff1700720c */ /* 0x000fca0003fc5270 */
[----:B------:R-:W2:Y:S08]  /*8150*/  I2F.RP R62, R63 ;  /* 0x0000003f003e7306 */ /* 0x000eb00000209400 */
[----:B-1----:R-:W1:Y:S08]  /*8160*/  MUFU.RCP R9, R9 ;  /* 0x0000000900097308 */ /* 0x002e700000001000 */
[----:B--2---:R-:W-:Y:S01]  /*8170*/  MUFU.RCP R62, R62 ;  /* 0x0000003e003e7308 */ /* 0x004fe20000001000 */
[----:B-1----:R-:W-:-:S07]  /*8180*/  VIADD R20, R9, 0xffffffe ;  /* 0x0ffffffe09147836 */ /* 0x002fce0000000000 */
[----:B------:R1:W2:Y:S02]  /*8190*/  F2I.FTZ.U32.TRUNC.NTZ R21, R20 ;  /* 0x0000001400157305 */ /* 0x0002a4000021f000 */
[----:B-1----:R-:W-:Y:S01]  /*81a0*/  IMAD.MOV.U32 R20, RZ, RZ, RZ ;  /* 0x000000ffff147224 */ /* 0x002fe200078e00ff */
[----:B--2---:R-:W-:-:S05]  /*81b0*/  IADD3 R14, PT, PT, RZ, -R21, RZ ;  /* 0x80000015ff0e7210 */ /* 0x004fca0007ffe0ff */
[----:B------:R-:W-:Y:S01]  /*81c0*/  IMAD R47, R14, R19, RZ ;  /* 0x000000130e2f7224 */ /* 0x000fe200078e02ff */
[----:B------:R-:W-:-:S03]  /*81d0*/  IABS R14, R52 ;  /* 0x00000034000e7213 */ /* 0x000fc60000000000 */
[----:B------:R-:W-:-:S04]  /*81e0*/  IMAD.HI.U32 R47, R21, R47, R20 ;  /* 0x0000002f152f7227 */ /* 0x000fc800078e0014 */
[----:B------:R-:W-:Y:S02]  /*81f0*/  IMAD.MOV R9, RZ, RZ, -R14 ;  /* 0x000000ffff097224 */ /* 0x000fe400078e0a0e */
[----:B------:R-:W-:-:S04]  /*8200*/  IMAD.HI.U32 R47, R47, R22, RZ ;  /* 0x000000162f2f7227 */ /* 0x000fc800078e00ff */
[----:B------:R-:W-:Y:S01]  /*8210*/  IMAD R20, R47, R9, R22 ;  /* 0x000000092f147224 */ /* 0x000fe200078e0216 */
[----:B------:R-:W-:-:S04]  /*8220*/  IABS R9, R18 ;  /* 0x0000001200097213 */ /* 0x000fc80000000000 */
[----:B------:R-:W-:Y:S01]  /*8230*/  ISETP.GT.U32.AND P0, PT, R19, R20, PT ;  /* 0x000000141300720c */ /* 0x000fe20003f04070 */
[----:B------:R-:W1:-:S12]  /*8240*/  I2F.RP R14, R9 ;  /* 0x00000009000e7306 */ /* 0x000e580000209400 */
[-C--:B------:R-:W-:Y:S01]  /*8250*/  @!P0 IADD3 R20, PT, PT, R20, -R19.reuse, RZ ;  /* 0x8000001314148210 */ /* 0x080fe20007ffe0ff */
[----:B------:R-:W-:Y:S01]  /*8260*/  @!P0 VIADD R47, R47, 0x1 ;  /* 0x000000012f2f8836 */ /* 0x000fe20000000000 */
[----:B------:R-:W-:Y:S01]  /*8270*/  ISETP.NE.AND P0, PT, R52, RZ, PT ;  /* 0x000000ff3400720c */ /* 0x000fe20003f05270 */
[----:B-1----:R-:W1:Y:S01]  /*8280*/  MUFU.RCP R14, R14 ;  /* 0x0000000e000e7308 */ /* 0x002e620000001000 */
[----:B------:R-:W-:Y:S02]  /*8290*/  ISETP.GE.U32.AND P1, PT, R20, R19, PT ;  /* 0x000000131400720c */ /* 0x000fe40003f26070 */
[----:B------:R-:W-:-:S04]  /*82a0*/  LOP3.LUT R19, R17, R52, RZ, 0x3c, !PT ;  /* 0x0000003411137212 */ /* 0x000fc800078e3cff */
[----:B------:R-:W-:-:S07]  /*82b0*/  ISETP.GE.AND P2, PT, R19, RZ, PT ;  /* 0x000000ff1300720c */ /* 0x000fce0003f46270 */
[----:B------:R-:W-:Y:S02]  /*82c0*/  @P1 VIADD R47, R47, 0x1 ;  /* 0x000000012f2f1836 */ /* 0x000fe40000000000 */
[----:B-1----:R-:W-:-:S03]  /*82d0*/  VIADD R20, R14, 0xffffffe ;  /* 0x0ffffffe0e147836 */ /* 0x002fc60000000000 */
[----:B------:R-:W-:Y:S01]  /*82e0*/  MOV R19, R47 ;  /* 0x0000002f00137202 */ /* 0x000fe20000000f00 */
[----:B------:R1:W2:Y:S04]  /*82f0*/  F2I.FTZ.U32.TRUNC.NTZ R21, R20 ;  /* 0x0000001400157305 */ /* 0x0002a8000021f000 */
[----:B------:R-:W-:Y:S01]  /*8300*/  @!P2 IMAD.MOV R19, RZ, RZ, -R19 ;  /* 0x000000ffff13a224 */ /* 0x000fe200078e0a13 */
[----:B------:R-:W-:Y:S01]  /*8310*/  @!P0 LOP3.LUT R19, RZ, R52, RZ, 0x33, !PT ;  /* 0x00000034ff138212 */ /* 0x000fe200078e33ff */
[----:B------:R-:W-:Y:S02]  /*8320*/  IMAD R52, R23, R18, RZ ;  /* 0x0000001217347224 */ /* 0x000fe400078e02ff */
[----:B-1----:R-:W-:-:S03]  /*8330*/  IMAD.MOV.U32 R20, RZ, RZ, RZ ;  /* 0x000000ffff147224 */ /* 0x002fc600078e00ff */
[----:B------:R-:W-:-:S04]  /*8340*/  SHF.L.U32 R90, R52, 0x7, RZ ;  /* 0x00000007345a7819 */ /* 0x000fc800000006ff */
[----:B------:R-:W-:Y:S01]  /*8350*/  IABS R91, R90 ;  /* 0x0000005a005b7213 */ /* 0x000fe20000000000 */
[----:B--2---:R-:W-:-:S03]  /*8360*/  IMAD.MOV R14, RZ, RZ, -R21 ;  /* 0x000000ffff0e7224 */ /* 0x004fc600078e0a15 */
[----:B------:R-:W1:Y:S01]  /*8370*/  I2F.RP R92, R91 ;  /* 0x0000005b005c7306 */ /* 0x000e620000209400 */
[----:B------:R-:W-:Y:S01]  /*8380*/  IMAD R47, R14, R9, RZ ;  /* 0x000000090e2f7224 */ /* 0x000fe200078e02ff */
[----:B------:R-:W-:-:S03]  /*8390*/  IABS R14, R18 ;  /* 0x00000012000e7213 */ /* 0x000fc60000000000 */
[----:B------:R-:W-:Y:S01]  /*83a0*/  IMAD.HI.U32 R47, R21, R47, R20 ;  /* 0x0000002f152f7227 */ /* 0x000fe200078e0014 */
[----:B------:R-:W-:-:S03]  /*83b0*/  IADD3 R14, PT, PT, RZ, -R14, RZ ;  /* 0x8000000eff0e7210 */ /* 0x000fc60007ffe0ff */
[----:B------:R-:W-:Y:S02]  /*83c0*/  VIADD R20, R62, 0xffffffe ;  /* 0x0ffffffe3e147836 */ /* 0x000fe40000000000 */
[----:B0-----:R-:W-:Y:S02]  /*83d0*/  IMAD.HI.U32 R61, R47, R22, RZ ;  /* 0x000000162f3d7227 */ /* 0x001fe400078e00ff */
[----:B------:R0:W-:Y:S02]  /*83e0*/  F2I.FTZ.U32.TRUNC.NTZ R21, R20 ;  /* 0x0000001400157305 */ /* 0x0001e4000021f000 */
[----:B------:R-:W-:-:S05]  /*83f0*/  IMAD R14, R61, R14, R22 ;  /* 0x0000000e3d0e7224 */ /* 0x000fca00078e0216 */
[----:B------:R-:W-:Y:S01]  /*8400*/  ISETP.GT.U32.AND P0, PT, R9, R14, PT ;  /* 0x0000000e0900720c */ /* 0x000fe20003f04070 */
[----:B-1----:R-:W1:Y:S01]  /*8410*/  MUFU.RCP R92, R92 ;  /* 0x0000005c005c7308 */ /* 0x002e620000001000 */
[----:B0-----:R-:W-:-:S11]  /*8420*/  IMAD.MOV.U32 R20, RZ, RZ, RZ ;  /* 0x000000ffff147224 */ /* 0x001fd600078e00ff */
[-C--:B------:R-:W-:Y:S01]  /*8430*/  @!P0 IADD3 R14, PT, PT, R14, -R9.reuse, RZ ;  /* 0x800000090e0e8210 */ /* 0x080fe20007ffe0ff */
[----:B------:R-:W-:Y:S01]  /*8440*/  @!P0 VIADD R61, R61, 0x1 ;  /* 0x000000013d3d8836 */ /* 0x000fe20000000000 */
[----:B------:R-:W-:Y:S02]  /*8450*/  ISETP.NE.AND P0, PT, R18, RZ, PT ;  /* 0x000000ff1200720c */ /* 0x000fe40003f05270 */
[----:B------:R-:W-:Y:S01]  /*8460*/  ISETP.GE.U32.AND P1, PT, R14, R9, PT ;  /* 0x000000090e00720c */ /* 0x000fe20003f26070 */
[----:B-1----:R-:W-:Y:S01]  /*8470*/  VIADD R46, R92, 0xffffffe ;  /* 0x0ffffffe5c2e7836 */ /* 0x002fe20000000000 */
[----:B------:R-:W-:Y:S01]  /*8480*/  LOP3.LUT R9, R17, R18, RZ, 0x3c, !PT ;  /* 0x0000001211097212 */ /* 0x000fe200078e3cff */
[----:B------:R-:W-:Y:S02]  /*8490*/  IMAD.MOV R14, RZ, RZ, -R21 ;  /* 0x000000ffff0e7224 */ /* 0x000fe400078e0a15 */
[----:B------:R0:W1:Y:S01]  /*84a0*/  F2I.FTZ.U32.TRUNC.NTZ R47, R46 ;  /* 0x0000002e002f7305 */ /* 0x000062000021f000 */
[----:B------:R-:W-:-:S07]  /*84b0*/  ISETP.GE.AND P2, PT, R9, RZ, PT ;  /* 0x000000ff0900720c */ /* 0x000fce0003f46270 */
[----:B------:R-:W-:Y:S01]  /*84c0*/  @P1 IADD3 R61, PT, PT, R61, 0x1, RZ ;  /* 0x000000013d3d1810 */ /* 0x000fe20007ffe0ff */
[----:B0-----:R-:W-:-:S04]  /*84d0*/  HFMA2 R46, -RZ, RZ, 0, 0 ;  /* 0x00000000ff2e7431 */ /* 0x001fc800000001ff */
[----:B------:R-:W-:Y:S01]  /*84e0*/  IMAD.MOV.U32 R9, RZ, RZ, R61 ;  /* 0x000000ffff097224 */ /* 0x000fe200078e003d */
[----:B------:R-:W-:Y:S01]  /*84f0*/  IABS R61, R90 ;  /* 0x0000005a003d7213 */ /* 0x000fe20000000000 */
[----:B-1----:R-:W-:Y:S02]  /*8500*/  IMAD.MOV R62, RZ, RZ, -R47 ;  /* 0x000000ffff3e7224 */ /* 0x002fe400078e0a2f */
[----:B------:R-:W-:Y:S01]  /*8510*/  @!P2 IMAD.MOV R9, RZ, RZ, -R9 ;  /* 0x000000ffff09a224 */ /* 0x000fe200078e0a09 */
[----:B------:R-:W-:Y:S01]  /*8520*/  IADD3 R61, PT, PT, RZ, -R61, RZ ;  /* 0x8000003dff3d7210 */ /* 0x000fe20007ffe0ff */
[----:B------:R-:W-:Y:S01]  /*8530*/  IMAD R93, R62, R91, RZ ;  /* 0x0000005b3e5d7224 */ /* 0x000fe200078e02ff */
[----:B------:R-:W-:-:S03]  /*8540*/  @!P0 LOP3.LUT R9, RZ, R18, RZ, 0x33, !PT ;  /* 0x00000012ff098212 */ /* 0x000fc600078e33ff */
[----:B------:R-:W-:Y:S01]  /*8550*/  IMAD.HI.U32 R93, R47, R93, R46 ;  /* 0x0000005d2f5d7227 */ /* 0x000fe200078e002e */
[----:B------:R-:W-:-:S03]  /*8560*/  IABS R46, R23 ;  /* 0x00000017002e7213 */ /* 0x000fc60000000000 */
[----:B------:R-:W-:-:S04]  /*8570*/  IMAD R47, R14, R63, RZ ;  /* 0x0000003f0e2f7224 */ /* 0x000fc800078e02ff */
[----:B------:R-:W-:Y:S01]  /*8580*/  IMAD.HI.U32 R14, R21, R47, R20 ;  /* 0x0000002f150e7227 */ /* 0x000fe200078e0014 */
[----:B------:R-:W-:-:S03]  /*8590*/  IABS R21, R9 ;  /* 0x0000000900157213 */ /* 0x000fc60000000000 */
[----:B------:R-:W-:Y:S02]  /*85a0*/  IMAD.MOV R20, RZ, RZ, -R46 ;  /* 0x000000ffff147224 */ /* 0x000fe400078e0a2e */
[----:B------:R-:W-:Y:S02]  /*85b0*/  IMAD.MOV.U32 R47, RZ, RZ, R61 ;  /* 0x000000ffff2f7224 */ /* 0x000fe400078e003d */
[----:B------:R-:W-:-:S04]  /*85c0*/  IMAD.HI.U32 R46, R93, R22, RZ ;  /* 0x000000165d2e7227 */ /* 0x000fc800078e00ff */
[----:B------:R-:W-:Y:S02]  /*85d0*/  IMAD R22, R46, R47, R22 ;  /* 0x0000002f2e167224 */ /* 0x000fe400078e0216 */
[----:B------:R-:W-:-:S03]  /*85e0*/  IMAD.HI.U32 R14, R14, R21, RZ ;  /* 0x000000150e0e7227 */ /* 0x000fc600078e00ff */
[----:B------:R-:W-:Y:S01]  /*85f0*/  ISETP.GT.U32.AND P1, PT, R91, R22, PT ;  /* 0x000000165b00720c */ /* 0x000fe20003f24070 */
[----:B------:R-:W-:Y:S01]  /*8600*/  IMAD R14, R14, R20, R21 ;  /* 0x000000140e0e7224 */ /* 0x000fe200078e0215 */
[----:B------:R-:W-:-:S04]  /*8610*/  SHF.R.S32.HI R20, RZ, 0x1f, R19 ;  /* 0x0000001fff147819 */ /* 0x000fc80000011413 */
[----:B------:R-:W-:Y:S02]  /*8620*/  ISETP.GT.U32.AND P0, PT, R63, R14, PT ;  /* 0x0000000e3f00720c */ /* 0x000fe40003f04070 */
[----:B------:R-:W-:-:S04]  /*8630*/  LEA.HI R20, R20, R19, RZ, 0x7 ;  /* 0x0000001314147211 */ /* 0x000fc800078f38ff */
[----:B------:R-:W-:Y:S02]  /*8640*/  LOP3.LUT R20, R20, 0xffffff80, RZ, 0xc0, !PT ;  /* 0xffffff8014147812 */ /* 0x000fe400078ec0ff */
[-C--:B------:R-:W-:Y:S02]  /*8650*/  @!P1 IADD3 R22, PT, PT, R22, -R91.reuse, RZ ;  /* 0x8000005b16169210 */ /* 0x080fe40007ffe0ff */
[----:B------:R-:W-:Y:S01]  /*8660*/  @!P1 IADD3 R46, PT, PT, R46, 0x1, RZ ;  /* 0x000000012e2e9810 */ /* 0x000fe20007ffe0ff */
[----:B------:R-:W-:Y:S01]  /*8670*/  IMAD.IADD R19, R19, 0x1, -R20 ;  /* 0x0000000113137824 */ /* 0x000fe200078e0a14 */
[----:B------:R-:W-:Y:S01]  /*8680*/  ISETP.GE.U32.AND P5, PT, R22, R91, PT ;  /* 0x0000005b1600720c */ /* 0x000fe20003fa6070 */
[----:B------:R-:W-:Y:S01]  /*8690*/  @!P0 IMAD.IADD R14, R14, 0x1, -R63 ;  /* 0x000000010e0e8824 */ /* 0x000fe200078e0a3f */
[----:B------:R-:W-:Y:S02]  /*86a0*/  LOP3.LUT R20, R17, R90, RZ, 0x3c, !PT ;  /* 0x0000005a11147212 */ /* 0x000fe400078e3cff */
[----:B------:R-:W-:-:S02]  /*86b0*/  ISETP.GT.AND P0, PT, R19, 0x3f, PT ;  /* 0x0000003f1300780c */ /* 0x000fc40003f04270 */
[----:B------:R-:W-:Y:S02]  /*86c0*/  ISETP.GT.U32.AND P4, PT, R63, R14, PT ;  /* 0x0000000e3f00720c */ /* 0x000fe40003f84070 */
[----:B------:R-:W-:Y:S02]  /*86d0*/  ISETP.GE.AND P2, PT, R20, RZ, PT ;  /* 0x000000ff1400720c */ /* 0x000fe40003f46270 */
[----:B------:R-:W-:-:S03]  /*86e0*/  ISETP.NE.AND P1, PT, R90, RZ, PT ;  /* 0x000000ff5a00720c */ /* 0x000fc60003f25270 */
[----:B------:R-:W-:Y:S01]  /*86f0*/  @P5 VIADD R46, R46, 0x1 ;  /* 0x000000012e2e5836 */ /* 0x000fe20000000000 */
[----:B------:R-:W-:Y:S01]  /*8700*/  ISETP.GE.AND P5, PT, R9, RZ, PT ;  /* 0x000000ff0900720c */ /* 0x000fe20003fa6270 */
[----:B------:R-:W-:Y:S02]  /*8710*/  IMAD.MOV R9, RZ, RZ, -R9 ;  /* 0x000000ffff097224 */ /* 0x000fe400078e0a09 */
[----:B------:R-:W0:Y:S02]  /*8720*/  @!P0 LDC.64 R20, c[0x0][0x400] ;  /* 0x00010000ff148b82 */ /* 0x000e240000000a00 */
[----:B------:R-:W-:Y:S02]  /*8730*/  @!P4 IMAD.IADD R14, R14, 0x1, -R63 ;  /* 0x000000010e0ec824 */ /* 0x000fe400078e0a3f */
[----:B------:R-:W-:Y:S02]  /*8740*/  @!P2 IADD3 R46, PT, PT, -R46, RZ, RZ ;  /* 0x000000ff2e2ea210 */ /* 0x000fe40007ffe1ff */
[----:B------:R-:W-:Y:S01]  /*8750*/  IMAD.MOV.U32 R22, RZ, RZ, R14 ;  /* 0x000000ffff167224 */ /* 0x000fe200078e000e */
[----:B------:R-:W-:-:S03]  /*8760*/  @!P1 LOP3.LUT R46, RZ, R90, RZ, 0x33, !PT ;  /* 0x0000005aff2e9212 */ /* 0x000fc600078e33ff */
[----:B------:R-:W-:Y:S01]  /*8770*/  @!P5 IMAD.MOV R22, RZ, RZ, -R22 ;  /* 0x000000ffff16d224 */ /* 0x000fe200078e0a16 */
[----:B------:R-:W-:Y:S01]  /*8780*/  LEA R14, R46, R19, 0x6 ;  /* 0x000000132e0e7211 */ /* 0x000fe200078e30ff */
[----:B------:R-:W-:Y:S01]  /*8790*/  IMAD R19, R18, R9, R17 ;  /* 0x0000000912137224 */ /* 0x000fe200078e0211 */
[----:B------:R-:W-:Y:S01]  /*87a0*/  @!P6 LOP3.LUT R22, RZ, R23, RZ, 0x33, !PT ;  /* 0x00000017ff16e212 */ /* 0x000fe200078e33ff */
[----:B------:R-:W1:Y:S04]  /*87b0*/  @P0 LDC.64 R46, c[0x0][0x3f8] ;  /* 0x0000fe00ff2e0b82 */ /* 0x000e680000000a00 */
[----:B------:R-:W-:-:S04]  /*87c0*/  @!P0 IMAD R9, R23, R14, R22 ;  /* 0x0000000e17098224 */ /* 0x000fc800078e0216 */
[----:B------:R-:W-:-:S04]  /*87d0*/  @!P0 IMAD R9, R18, R9, R19 ;  /* 0x0000000912098224 */ /* 0x000fc800078e0213 */
[----:B0-----:R-:W-:-:S06]  /*87e0*/  @!P0 IMAD.WIDE R20, R9, 0x4, R20 ;  /* 0x0000000409148825 */ /* 0x001fcc00078e0214 */
[----:B------:R-:W2:Y:S01]  /*87f0*/  @!P0 LDG.E R21, desc[UR36][R20.64] ;  /* 0x0000002414158981 */ /* 0x000ea2000c1e1900 */
[----:B------:R-:W-:-:S04]  /*8800*/  @P0 VIADD R14, R14, 0xffffffc0 ;  /* 0xffffffc00e0e0836 */ /* 0x000fc80000000000 */
[----:B------:R-:W-:-:S04]  /*8810*/  @P0 IMAD R9, R23, R14, R22 ;  /* 0x0000000e17090224 */ /* 0x000fc800078e0216 */
[----:B------:R-:W-:-:S04]  /*8820*/  @P0 IMAD R9, R18, R9, R19 ;  /* 0x0000000912090224 */ /* 0x000fc800078e0213 */
[----:B-1----:R-:W-:Y:S01]  /*8830*/  @P0 IMAD.WIDE R46, R9, 0x4, R46 ;  /* 0x00000004092e0825 */ /* 0x002fe200078e022e */
[----:B--2---:R1:W-:Y:S05]  /*8840*/  @!P0 STG.E desc[UR36][R42.64], R21 ;  /* 0x000000152a008986 */ /* 0x0043ea000c101924 */
[----:B------:R-:W2:Y:S04]  /*8850*/  @P0 LDG.E R47, desc[UR36][R46.64] ;  /* 0x000000242e2f0981 */ /* 0x000ea8000c1e1900 */
[----:B--2---:R1:W-:Y:S02]  /*8860*/  @P0 STG.E desc[UR36][R42.64], R47 ;  /* 0x0000002f2a000986 */ /* 0x0043e4000c101924 */
.L_x_92:
[----:B------:R-:W-:Y:S05]  /*8870*/  BSYNC.RECONVERGENT B0 ;  /* 0x0000000000007941 */ /* 0x000fea0003800200 */
.L_x_91:
[----:B------:R-:W-:Y:S06]  /*8880*/  BAR.SYNC.DEFER_BLOCKING 0x0 ;  /* 0x0000000000007b1d */ /* 0x000fec0000010000 */
[----:B------:R-:W-:Y:S04]  /*8890*/  BSSY.RECONVERGENT B0, `(.L_x_93) ;  /* 0x00000d0000007945 */ /* 0x000fe80003800200 */
[----:B------:R-:W-:Y:S05]  /*88a0*/  @P3 BRA `(.L_x_94) ;  /* 0x0000000c00383947 */ /* 0x000fea0003800000 */
[----:B------:R-:W-:Y:S02]  /*88b0*/  IABS R9, R52 ;  /* 0x0000003400097213 */ /* 0x000fe40000000000 */
[----:B------:R-:W-:Y:S02]  /*88c0*/  IABS R22, R17 ;  /* 0x0000001100167213 */ /* 0x000fe40000000000 */
[----:B------:R-:W2:Y:S08]  /*88d0*/  I2F.RP R14, R9 ;  /* 0x00000009000e7306 */ /* 0x000eb00000209400 */
[----:B--2---:R-:W2:Y:S02]  /*88e0*/  MUFU.RCP R14, R14 ;  /* 0x0000000e000e7308 */ /* 0x004ea40000001000 */
[----:B--2---:R-:W-:-:S06]  /*88f0*/  IADD3 R20, PT, PT, R14, 0xffffffe, RZ ;  /* 0x0ffffffe0e147810 */ /* 0x004fcc0007ffe0ff */
[----:B-1----:R1:W2:Y:S02]  /*8900*/  F2I.FTZ.U32.TRUNC.NTZ R21, R20 ;  /* 0x0000001400157305 */ /* 0x0022a4000021f000 */
[----:B-1----:R-:W-:Y:S02]  /*8910*/  IMAD.MOV.U32 R20, RZ, RZ, RZ ;  /* 0x000000ffff147224 */ /* 0x002fe400078e00ff */
[----:B--2---:R-:W-:-:S04]  /*8920*/  IMAD.MOV R46, RZ, RZ, -R21 ;  /* 0x000000ffff2e7224 */ /* 0x004fc800078e0a15 */
[----:B------:R-:W-:Y:S01]  /*8930*/  IMAD R19, R46, R9, RZ ;  /* 0x000000092e137224 */ /* 0x000fe200078e02ff */
[----:B------:R-:W-:-:S03]  /*8940*/  IABS R46, R52 ;  /* 0x00000034002e7213 */ /* 0x000fc60000000000 */
[----:B------:R-:W-:Y:S01]  /*8950*/  IMAD.HI.U32 R19, R21, R19, R20 ;  /* 0x0000001315137227 */ /* 0x000fe200078e0014 */
[----:B------:R-:W-:-:S05]  /*8960*/  IADD3 R14, PT, PT, RZ, -R46, RZ ;  /* 0x8000002eff0e7210 */ /* 0x000fca0007ffe0ff */
[----:B------:R-:W-:-:S04]  /*8970*/  IMAD.HI.U32 R19, R19, R22, RZ ;  /* 0x0000001613137227 */ /* 0x000fc800078e00ff */
[----:B------:R-:W-:-:S05]  /*8980*/  IMAD R14, R19, R14, R22 ;  /* 0x0000000e130e7224 */ /* 0x000fca00078e0216 */
[----:B------:R-:W-:-:S13]  /*8990*/  ISETP.GT.U32.AND P0, PT, R9, R14, PT ;  /* 0x0000000e0900720c */ /* 0x000fda0003f04070 */
[----:B------:R-:W-:Y:S02]  /*89a0*/  @!P0 IMAD.IADD R14, R14, 0x1, -R9 ;  /* 0x000000010e0e8824 */ /* 0x000fe400078e0a09 */
[----:B------:R-:W-:Y:S01]  /*89b0*/  @!P0 VIADD R19, R19, 0x1 ;  /* 0x0000000113138836 */ /* 0x000fe20000000000 */
[----:B------:R-:W-:Y:S02]  /*89c0*/  ISETP.NE.AND P0, PT, R52, RZ, PT ;  /* 0x000000ff3400720c */ /* 0x000fe40003f05270 */
[----:B------:R-:W-:Y:S02]  /*89d0*/  ISETP.GE.U32.AND P1, PT, R14, R9, PT ;  /* 0x000000090e00720c */ /* 0x000fe40003f26070 */
[----:B------:R-:W-:-:S04]  /*89e0*/  LOP3.LUT R9, R17, R52, RZ, 0x3c, !PT ;  /* 0x0000003411097212 */ /* 0x000fc800078e3cff */
[----:B------:R-:W-:-:S07]  /*89f0*/  ISETP.GE.AND P2, PT, R9, RZ, PT ;  /* 0x000000ff0900720c */ /* 0x000fce0003f46270 */
[----:B------:R-:W-:-:S05]  /*8a00*/  @P1 IADD3 R19, PT, PT, R19, 0x1, RZ ;  /* 0x0000000113131810 */ /* 0x000fca0007ffe0ff */
[----:B------:R-:W-:-:S04]  /*8a10*/  IMAD.MOV.U32 R9, RZ, RZ, R19 ;  /* 0x000000ffff097224 */ /* 0x000fc800078e0013 */
[----:B------:R-:W-:Y:S01]  /*8a20*/  @!P2 IMAD.MOV R9, RZ, RZ, -R9 ;  /* 0x000000ffff09a224 */ /* 0x000fe200078e0a09 */
[----:B------:R-:W-:-:S04]  /*8a30*/  @!P0 LOP3.LUT R9, RZ, R52, RZ, 0x33, !PT ;  /* 0x00000034ff098212 */ /* 0x000fc800078e33ff */
[----:B------:R-:W-:-:S04]  /*8a40*/  SHF.R.S32.HI R14, RZ, 0x1f, R9 ;  /* 0x0000001fff0e7819 */ /* 0x000fc80000011409 */
[----:B------:R-:W-:-:S04]  /*8a50*/  LEA.HI R14, R14, R9, RZ, 0x7 ;  /* 0x000000090e0e7211 */ /* 0x000fc800078f38ff */
[----:B------:R-:W-:-:S04]  /*8a60*/  LOP3.LUT R14, R14, 0xffffff80, RZ, 0xc0, !PT ;  /* 0xffffff800e0e7812 */ /* 0x000fc800078ec0ff */
[----:B------:R-:W-:Y:S02]  /*8a70*/  IADD3 R95, PT, PT, R9, -R14, RZ ;  /* 0x8000000e095f7210 */ /* 0x000fe40007ffe0ff */
[----:B------:R-:W-:-:S03]  /*8a80*/  IABS R9, R18 ;  /* 0x0000001200097213 */ /* 0x000fc60000000000 */
[----:B------:R-:W-:Y:S01]  /*8a90*/  IMAD.WIDE R20, R95, 0x4, R38 ;  /* 0x000000045f147825 */ /* 0x000fe200078e0226 */
[----:B------:R-:W1:Y:S03]  /*8aa0*/  I2F.RP R14, R9 ;  /* 0x00000009000e7306 */ /* 0x000e660000209400 */
[----:B------:R-:W-:Y:S01]  /*8ab0*/  IMAD R52, R23, R18, RZ ;  /* 0x0000001217347224 */ /* 0x000fe200078e02ff */
[----:B------:R2:W5:Y:S01]  /*8ac0*/  LDG.E R101, desc[UR36][R20.64+0x200] ;  /* 0x0002002414657981 */ /* 0x000562000c1e1900 */
[----:B0-----:R-:W-:Y:S01]  /*8ad0*/  IABS R61, R23 ;  /* 0x00000017003d7213 */ /* 0x001fe20000000000 */
[----:B------:R-:W-:Y:S01]  /*8ae0*/  IMAD.SHL.U32 R115, R95, 0x80, RZ ;  /* 0x000000805f737824 */ /* 0x000fe200078e00ff */
[----:B------:R-:W-:Y:S01]  /*8af0*/  LEA R100, R45, 0x8, 0x3 ;  /* 0x000000082d647811 */ /* 0x000fe200078e18ff */
[----:B------:R-:W-:Y:S01]  /*8b00*/  UMOV UR4, URZ ;  /* 0x000000ff00047c82 */ /* 0x000fe20008000000 */
[----:B------:R-:W-:Y:S01]  /*8b10*/  SHF.L.U32 R90, R52, 0x7, RZ ;  /* 0x00000007345a7819 */ /* 0x000fe200000006ff */
[----:B------:R-:W0:Y:S03]  /*8b20*/  I2F.RP R62, R61 ;  /* 0x0000003d003e7306 */ /* 0x000e260000209400 */
[----:B------:R-:W-:-:S05]  /*8b30*/  IABS R63, R90 ;  /* 0x0000005a003f7213 */ /* 0x000fca0000000000 */
[----:B-1----:R-:W1:Y:S08]  /*8b40*/  MUFU.RCP R14, R14 ;  /* 0x0000000e000e7308 */ /* 0x002e700000001000 */
[----:B------:R-:W3:Y:S08]  /*8b50*/  I2F.RP R91, R63 ;  /* 0x0000003f005b7306 */ /* 0x000ef00000209400 */
[----:B0-----:R-:W-:Y:S01]  /*8b60*/  MUFU.RCP R62, R62 ;  /* 0x0000003e003e7308 */ /* 0x001fe20000001000 */
[----:B-1----:R-:W-:Y:S01]  /*8b70*/  VIADD R46, R14, 0xffffffe ;  /* 0x0ffffffe0e2e7836 */ /* 0x002fe20000000000 */
[----:B------:R-:W-:-:S05]  /*8b80*/  IABS R14, R18 ;  /* 0x00000012000e7213 */ /* 0x000fca0000000000 */
[----:B------:R-:W-:Y:S01]  /*8b90*/  IMAD.MOV R14, RZ, RZ, -R14 ;  /* 0x000000ffff0e7224 */ /* 0x000fe200078e0a0e */
[----:B------:R0:W2:Y:S08]  /*8ba0*/  F2I.FTZ.U32.TRUNC.NTZ R47, R46 ;  /* 0x0000002e002f7305 */ /* 0x0000b0000021f000 */
[----:B---3--:R-:W1:Y:S01]  /*8bb0*/  MUFU.RCP R91, R91 ;  /* 0x0000005b005b7308 */ /* 0x008e620000001000 */
[----:B0-----:R-:W-:-:S02]  /*8bc0*/  IMAD.MOV.U32 R46, RZ, RZ, RZ ;  /* 0x000000ffff2e7224 */ /* 0x001fc400078e00ff */
[----:B--2---:R-:W-:-:S04]  /*8bd0*/  IMAD.MOV R20, RZ, RZ, -R47 ;  /* 0x000000ffff147224 */ /* 0x004fc800078e0a2f */
[----:B------:R-:W-:Y:S01]  /*8be0*/  IMAD R19, R20, R9, RZ ;  /* 0x0000000914137224 */ /* 0x000fe200078e02ff */
[----:B------:R-:W-:Y:S02]  /*8bf0*/  IADD3 R20, PT, PT, R62, 0xffffffe, RZ ;  /* 0x0ffffffe3e147810 */ /* 0x000fe40007ffe0ff */
[----:B------:R-:W-:Y:S01]  /*8c00*/  IABS R62, R23 ;  /* 0x00000017003e7213 */ /* 0x000fe20000000000 */
[----:B------:R-:W-:Y:S01]  /*8c10*/  IMAD.HI.U32 R19, R47, R19, R46 ;  /* 0x000000132f137227 */ /* 0x000fe200078e002e */
[----:B------:R0:W-:Y:S03]  /*8c20*/  F2I.FTZ.U32.TRUNC.NTZ R21, R20 ;  /* 0x0000001400157305 */ /* 0x0001e6000021f000 */
[----:B-1----:R-:W-:Y:S02]  /*8c30*/  VIADD R46, R91, 0xffffffe ;  /* 0x0ffffffe5b2e7836 */ /* 0x002fe40000000000 */
[----:B------:R-:W-:-:S03]  /*8c40*/  IMAD.HI.U32 R19, R19, R22, RZ ;  /* 0x0000001613137227 */ /* 0x000fc600078e00ff */
[----:B------:R-:W1:Y:S01]  /*8c50*/  F2I.FTZ.U32.TRUNC.NTZ R47, R46 ;  /* 0x0000002e002f7305 */ /* 0x000e62000021f000 */
[----:B------:R-:W-:Y:S02]  /*8c60*/  IMAD R14, R19, R14, R22 ;  /* 0x0000000e130e7224 */ /* 0x000fe400078e0216 */
[----:B0-----:R-:W-:-:S03]  /*8c70*/  HFMA2 R20, -RZ, RZ, 0, 0 ;  /* 0x00000000ff147431 */ /* 0x001fc600000001ff */
[----:B------:R-:W-:Y:S01]  /*8c80*/  ISETP.GT.U32.AND P0, PT, R9, R14, PT ;  /* 0x0000000e0900720c */ /* 0x000fe20003f04070 */
[----:B-1----:R-:W-:-:S12]  /*8c90*/  IMAD.MOV R46, RZ, RZ, -R47 ;  /* 0x000000ffff2e7224 */ /* 0x002fd800078e0a2f */
[----:B------:R-:W-:Y:S01]  /*8ca0*/  @!P0 IMAD.IADD R14, R14, 0x1, -R9 ;  /* 0x000000010e0e8824 */ /* 0x000fe200078e0a09 */
[----:B------:R-:W-:Y:S02]  /*8cb0*/  @!P0 IADD3 R19, PT, PT, R19, 0x1, RZ ;  /* 0x0000000113138810 */ /* 0x000fe40007ffe0ff */
[----:B------:R-:W-:Y:S02]  /*8cc0*/  ISETP.NE.AND P0, PT, R18, RZ, PT ;  /* 0x000000ff1200720c */ /* 0x000fe40003f05270 */
[----:B------:R-:W-:Y:S01]  /*8cd0*/  ISETP.GE.U32.AND P1, PT, R14, R9, PT ;  /* 0x000000090e00720c */ /* 0x000fe20003f26070 */
[----:B------:R-:W-:Y:S01]  /*8ce0*/  IMAD.MOV R14, RZ, RZ, -R21 ;  /* 0x000000ffff0e7224 */ /* 0x000fe200078e0a15 */
[----:B------:R-:W-:-:S04]  /*8cf0*/  LOP3.LUT R9, R17, R18, RZ, 0x3c, !PT ;  /* 0x0000001211097212 */ /* 0x000fc800078e3cff */
[----:B------:R-:W-:-:S07]  /*8d00*/  ISETP.GE.AND P2, PT, R9, RZ, PT ;  /* 0x000000ff0900720c */ /* 0x000fce0003f46270 */
[----:B------:R-:W-:-:S05]  /*8d10*/  @P1 VIADD R19, R19, 0x1 ;  /* 0x0000000113131836 */ /* 0x000fca0000000000 */
[----:B------:R-:W-:Y:S01]  /*8d20*/  MOV R9, R19 ;  /* 0x0000001300097202 */ /* 0x000fe20000000f00 */
[----:B------:R-:W-:-:S04]  /*8d30*/  IMAD R19, R14, R61, RZ ;  /* 0x0000003d0e137224 */ /* 0x000fc800078e02ff */
[----:B------:R-:W-:Y:S01]  /*8d40*/  @!P2 IMAD.MOV R9, RZ, RZ, -R9 ;  /* 0x000000ffff09a224 */ /* 0x000fe200078e0a09 */
[----:B------:R-:W-:Y:S01]  /*8d50*/  @!P0 LOP3.LUT R9, RZ, R18, RZ, 0x33, !PT ;  /* 0x00000012ff098212 */ /* 0x000fe200078e33ff */
[----:B------:R-:W-:-:S03]  /*8d60*/  IMAD.HI.U32 R14, R21, R19, R20 ;  /* 0x00000013150e7227 */ /* 0x000fc600078e0014 */
[----:B------:R-:W-:Y:S01]  /*8d70*/  IABS R19, R9 ;  /* 0x0000000900137213 */ /* 0x000fe20000000000 */
[----:B------:R-:W-:Y:S01]  /*8d80*/  IMAD R21, R46, R63, RZ ;  /* 0x0000003f2e157224 */ /* 0x000fe200078e02ff */
[C---:B------:R-:W-:Y:S01]  /*8d90*/  ISETP.GE.AND P1, PT, R9.reuse, RZ, PT ;  /* 0x000000ff0900720c */ /* 0x040fe20003f26270 */
[----:B------:R-:W-:Y:S01]  /*8da0*/  IMAD.MOV.U32 R46, RZ, RZ, RZ ;  /* 0x000000ffff2e7224 */ /* 0x000fe200078e00ff */
[----:B------:R-:W-:Y:S01]  /*8db0*/  IADD3 R9, PT, PT, -R9, RZ, RZ ;  /* 0x000000ff09097210 */ /* 0x000fe20007ffe1ff */
[----:B------:R-:W-:Y:S01]  /*8dc0*/  IMAD.MOV R20, RZ, RZ, -R62 ;  /* 0x000000ffff147224 */ /* 0x000fe200078e0a3e */
[----:B------:R-:W-:Y:S01]  /*8dd0*/  IABS R62, R90 ;  /* 0x0000005a003e7213 */ /* 0x000fe20000000000 */
[----:B------:R-:W-:-:S03]  /*8de0*/  IMAD.HI.U32 R21, R47, R21, R46 ;  /* 0x000000152f157227 */ /* 0x000fc600078e002e */
[----:B------:R-:W-:Y:S01]  /*8df0*/  IADD3 R46, PT, PT, RZ, -R62, RZ ;  /* 0x8000003eff2e7210 */ /* 0x000fe20007ffe0ff */
[----:B------:R-:W-:-:S04]  /*8e00*/  IMAD.HI.U32 R14, R14, R19, RZ ;  /* 0x000000130e0e7227 */ /* 0x000fc800078e00ff */
[----:B------:R-:W-:Y:S01]  /*8e10*/  IMAD R14, R14, R20, R19 ;  /* 0x000000140e0e7224 */ /* 0x000fe200078e0213 */
[----:B------:R-:W-:Y:S01]  /*8e20*/  LOP3.LUT R19, R17, R90, RZ, 0x3c, !PT ;  /* 0x0000005a11137212 */ /* 0x000fe200078e3cff */
[----:B------:R-:W-:-:S03]  /*8e30*/  IMAD.HI.U32 R21, R21, R22, RZ ;  /* 0x0000001615157227 */ /* 0x000fc600078e00ff */
[----:B------:R-:W-:Y:S01]  /*8e40*/  ISETP.GT.U32.AND P0, PT, R61, R14, PT ;  /* 0x0000000e3d00720c */ /* 0x000fe20003f04070 */
[----:B------:R-:W-:Y:S02]  /*8e50*/  IMAD R22, R21, R46, R22 ;  /* 0x0000002e15167224 */ /* 0x000fe400078e0216 */
[----:B------:R-:W-:-:S03]  /*8e60*/  IMAD R111, R18, R9, R17 ;  /* 0x00000009126f7224 */ /* 0x000fc600078e0211 */
[----:B------:R-:W-:-:S07]  /*8e70*/  ISETP.GT.U32.AND P5, PT, R63, R22, PT ;  /* 0x000000163f00720c */ /* 0x000fce0003fa4070 */
[----:B------:R-:W-:Y:S01]  /*8e80*/  @!P0 IMAD.IADD R14, R14, 0x1, -R61 ;  /* 0x000000010e0e8824 */ /* 0x000fe200078e0a3d */
[----:B------:R-:W-:-:S04]  /*8e90*/  ISETP.GE.AND P0, PT, R19, RZ, PT ;  /* 0x000000ff1300720c */ /* 0x000fc80003f06270 */
[----:B------:R-:W-:Y:S01]  /*8ea0*/  ISETP.GT.U32.AND P4, PT, R61, R14, PT ;  /* 0x0000000e3d00720c */ /* 0x000fe20003f84070 */
[----:B------:R-:W-:Y:S01]  /*8eb0*/  @!P5 IMAD.IADD R22, R22, 0x1, -R63 ;  /* 0x000000011616d824 */ /* 0x000fe200078e0a3f */
[----:B------:R-:W-:Y:S02]  /*8ec0*/  @!P5 IADD3 R21, PT, PT, R21, 0x1, RZ ;  /* 0x000000011515d810 */ /* 0x000fe40007ffe0ff */
[----:B------:R-:W-:Y:S02]  /*8ed0*/  ISETP.NE.AND P5, PT, R23, RZ, PT ;  /* 0x000000ff1700720c */ /* 0x000fe40003fa5270 */
[----:B------:R-:W-:-:S07]  /*8ee0*/  ISETP.GE.U32.AND P2, PT, R22, R63, PT ;  /* 0x0000003f1600720c */ /* 0x000fce0003f46070 */
[----:B------:R-:W-:Y:S01]  /*8ef0*/  @!P4 IMAD.IADD R14, R14, 0x1, -R61 ;  /* 0x000000010e0ec824 */ /* 0x000fe200078e0a3d */
[----:B------:R-:W-:-:S03]  /*8f00*/  ISETP.NE.AND P4, PT, R90, RZ, PT ;  /* 0x000000ff5a00720c */ /* 0x000fc60003f85270 */
[----:B------:R-:W-:Y:S02]  /*8f10*/  IMAD.MOV.U32 R94, RZ, RZ, R14 ;  /* 0x000000ffff5e7224 */ /* 0x000fe400078e000e */
[----:B------:R-:W-:-:S03]  /*8f20*/  @P2 VIADD R21, R21, 0x1 ;  /* 0x0000000115152836 */ /* 0x000fc60000000000 */
[----:B------:R-:W-:Y:S01]  /*8f30*/  @!P1 IADD3 R94, PT, PT, -R94, RZ, RZ ;  /* 0x000000ff5e5e9210 */ /* 0x000fe20007ffe1ff */
[----:B------:R-:W-:Y:S01]  /*8f40*/  IMAD.MOV.U32 R14, RZ, RZ, R21 ;  /* 0x000000ffff0e7224 */ /* 0x000fe200078e0015 */
[----:B------:R-:W-:Y:S02]  /*8f50*/  @!P5 LOP3.LUT R94, RZ, R23, RZ, 0x33, !PT ;  /* 0x00000017ff5ed212 */ /* 0x000fe400078e33ff */
[C---:B------:R-:W-:Y:S01]  /*8f60*/  ISETP.GT.AND P1, PT, R111.reuse, R44, PT ;  /* 0x0000002c6f00720c */ /* 0x040fe20003f24270 */
[----:B------:R-:W-:Y:S01]  /*8f70*/  @!P0 IMAD.MOV R14, RZ, RZ, -R14 ;  /* 0x000000ffff0e8224 */ /* 0x000fe200078e0a0e */
[----:B------:R-:W-:Y:S02]  /*8f80*/  @!P4 LOP3.LUT R14, RZ, R90, RZ, 0x33, !PT ;  /* 0x0000005aff0ec212 */ /* 0x000fe400078e33ff */
[----:B------:R-:W-:Y:S02]  /*8f90*/  ISETP.GT.AND P0, PT, R94, R45, PT ;  /* 0x0000002d5e00720c */ /* 0x000fe40003f04270 */
[----:B------:R-:W-:Y:S01]  /*8fa0*/  ISETP.GT.AND P1, PT, R111, -0x1, !P1 ;  /* 0xffffffff6f00780c */ /* 0x000fe20004f24270 */
[----:B------:R-:W-:Y:S01]  /*8fb0*/  IMAD.SHL.U32 R20, R14, 0x80, RZ ;  /* 0x000000800e147824 */ /* 0x000fe200078e00ff */
[----:B------:R-:W-:Y:S01]  /*8fc0*/  ISETP.GT.AND P0, PT, R94, -0x1, !P0 ;  /* 0xffffffff5e00780c */ /* 0x000fe20004704270 */
[----:B------:R-:W-:-:S02]  /*8fd0*/  IMAD R9, R23, R14, RZ ;  /* 0x0000000e17097224 */ /* 0x000fc400078e02ff */
[C---:B------:R-:W-:Y:S01]  /*8fe0*/  VIADD R22, R20.reuse, 0x6 ;  /* 0x0000000614167836 */ /* 0x040fe20000000000 */
[C---:B------:R-:W-:Y:S01]  /*8ff0*/  IADD3 R14, PT, PT, R20.reuse, 0x7, RZ ;  /* 0x00000007140e7810 */ /* 0x040fe20007ffe0ff */
[C---:B------:R-:W-:Y:S01]  /*9000*/  VIADD R46, R20.reuse, 0x5 ;  /* 0x00000005142e7836 */ /* 0x040fe20000000000 */
[C---:B------:R-:W-:Y:S01]  /*9010*/  IADD3 R62, PT, PT, R20.reuse, 0x4, RZ ;  /* 0x00000004143e7810 */ /* 0x040fe20007ffe0ff */
[C---:B------:R-:W-:Y:S01]  /*9020*/  VIADD R90, R20.reuse, 0x3 ;  /* 0x00000003145a7836 */ /* 0x040fe20000000000 */
[----:B------:R-:W-:Y:S01]  /*9030*/  LEA R93, R9, R94, 0x7 ;  /* 0x0000005e095d7211 */ /* 0x000fe200078e38ff */
[----:B------:R-:W-:Y:S01]  /*9040*/  VIADD R92, R20, 0x2 ;  /* 0x00000002145c7836 */ /* 0x000fe20000000000 */
[----:B------:R-:W-:Y:S01]  /*9050*/  PLOP3.LUT P0, PT, P1, P0, PT, 0x80, 0x8 ;  /* 0x000000000008781c */ /* 0x000fe20000f01070 */
[C---:B------:R-:W-:Y:S02]  /*9060*/  IMAD R20, R23.reuse, R20, R23 ;  /* 0x0000001417147224 */ /* 0x040fe400078e0217 */
[----:B------:R-:W-:-:S02]  /*9070*/  IMAD R9, R23, R14, R94 ;  /* 0x0000000e17097224 */ /* 0x000fc400078e025e */
[C-C-:B------:R-:W-:Y:S02]  /*9080*/  IMAD R19, R23.reuse, R22, R94.reuse ;  /* 0x0000001617137224 */ /* 0x140fe400078e025e */
[C-C-:B------:R-:W-:Y:S02]  /*9090*/  IMAD R21, R23.reuse, R46, R94.reuse ;  /* 0x0000002e17157224 */ /* 0x140fe400078e025e */
[C-C-:B------:R-:W-:Y:S02]  /*90a0*/  IMAD R47, R23.reuse, R62, R94.reuse ;  /* 0x0000003e172f7224 */ /* 0x140fe400078e025e */
[C-C-:B------:R-:W-:Y:S02]  /*90b0*/  IMAD R61, R23.reuse, R90, R94.reuse ;  /* 0x0000005a173d7224 */ /* 0x140fe400078e025e */
[----:B------:R-:W-:Y:S02]  /*90c0*/  IMAD R63, R23, R92, R94 ;  /* 0x0000005c173f7224 */ /* 0x000fe400078e025e */
[----:B------:R-:W-:-:S02]  /*90d0*/  IMAD.IADD R91, R94, 0x1, R20 ;  /* 0x000000015e5b7824 */ /* 0x000fc400078e0214 */
[C-C-:B------:R-:W-:Y:S02]  /*90e0*/  IMAD R113, R18.reuse, R93, R111.reuse ;  /* 0x0000005d12717224 */ /* 0x140fe400078e026f */
[C-C-:B------:R-:W-:Y:S01]  /*90f0*/  IMAD R103, R18.reuse, R9, R111.reuse ;  /* 0x0000000912677224 */ /* 0x140fe200078e026f */
[----:B------:R-:W-:Y:S01]  /*9100*/  MOV R9, R115 ;  /* 0x0000007300097202 */ /* 0x000fe20000000f00 */
[C-C-:B------:R-:W-:Y:S02]  /*9110*/  IMAD R19, R18.reuse, R19, R111.reuse ;  /* 0x0000001312137224 */ /* 0x140fe400078e026f */
[C-C-:B------:R-:W-:Y:S02]  /*9120*/  IMAD R105, R18.reuse, R21, R111.reuse ;  /* 0x0000001512697224 */ /* 0x140fe400078e026f */
[C-C-:B------:R-:W-:Y:S02]  /*9130*/  IMAD R107, R18.reuse, R47, R111.reuse ;  /* 0x0000002f126b7224 */ /* 0x140fe400078e026f */
[----:B------:R-:W-:-:S02]  /*9140*/  IMAD R61, R18, R61, R111 ;  /* 0x0000003d123d7224 */ /* 0x000fc400078e026f */
[C-C-:B------:R-:W-:Y:S02]  /*9150*/  IMAD R109, R18.reuse, R63, R111.reuse ;  /* 0x0000003f126d7224 */ /* 0x140fe400078e026f */
[----:B------:R-:W-:-:S07]  /*9160*/  IMAD R111, R18, R91, R111 ;  /* 0x0000005b126f7224 */ /* 0x000fce00078e026f */
.L_x_95:
[----:B------:R-:W0:Y:S01]  /*9170*/  @P0 LDC.64 R90, c[0x0][0x3d0] ;  /* 0x0000f400ff5a0b82 */ /* 0x000e220000000a00 */
[----:B------:R-:W-:-:S04]  /*9180*/  @P0 IMAD.MOV.U32 R14, RZ, RZ, R12 ;  /* 0x000000ffff0e0224 */ /* 0x000fc800078e000c */
[----:B------:R-:W-:-:S03]  /*9190*/  @P0 IMAD.WIDE R46, R9, 0x4, R14 ;  /* 0x00000004092e0825 */ /* 0x000fc600078e020e */
[----:B------:R-:W1:Y:S02]  /*91a0*/  @P0 LDC.64 R20, c[0x0][0x3d0] ;  /* 0x0000f400ff140b82 */ /* 0x000e640000000a00 */
[----:B------:R-:W2:Y:S06]  /*91b0*/  @P0 LDG.E R14, desc[UR36][R46.64] ;  /* 0x000000242e0e0981 */ /* 0x000eac000c1e1900 */
[----:B------:R-:W3:Y:S01]  /*91c0*/  @P0 LDC.64 R62, c[0x0][0x3d0] ;  /* 0x0000f400ff3e0b82 */ /* 0x000ee20000000a00 */
[----:B0-----:R-:W-:-:S07]  /*91d0*/  @P0 IMAD.WIDE R90, R109, 0x4, R90 ;  /* 0x000000046d5a0825 */ /* 0x001fce00078e025a */
[----:B------:R-:W0:Y:S01]  /*91e0*/  @P0 LDC.64 R94, c[0x0][0x3d0] ;  /* 0x0000f400ff5e0b82 */ /* 0x000e220000000a00 */
[----:B------:R4:W2:Y:S01]  /*91f0*/  @P0 LDG.E R22, desc[UR36][R90.64] ;  /* 0x000000245a160981 */ /* 0x0008a2000c1e1900 */
[----:B-1----:R-:W-:-:S06]  /*9200*/  @P0 IMAD.WIDE R20, R113, 0x4, R20 ;  /* 0x0000000471140825 */ /* 0x002fcc00078e0214 */
[----:B------:R-:W1:Y:S01]  /*9210*/  @P0 LDC.64 R96, c[0x0][0x3d0] ;  /* 0x0000f400ff600b82 */ /* 0x000e620000000a00 */
[----:B------:R-:W2:Y:S01]  /*9220*/  @P0 LDG.E R20, desc[UR36][R20.64] ;  /* 0x0000002414140981 */ /* 0x000ea2000c1e1900 */
[----:B----4-:R-:W-:Y:S01]  /*9230*/  MOV R91, R7 ;  /* 0x00000007005b7202 */ /* 0x010fe20000000f00 */
[----:B------:R-:W-:-:S05]  /*9240*/  IMAD.MOV.U32 R90, RZ, RZ, R6 ;  /* 0x000000ffff5a7224 */ /* 0x000fca00078e0006 */
[----:B------:R-:W4:Y:S01]  /*9250*/  @P0 LDC.64 R98, c[0x0][0x3d0] ;  /* 0x0000f400ff620b82 */ /* 0x000f220000000a00 */
[----:B---3--:R-:W-:-:S04]  /*9260*/  @P0 IMAD.WIDE R62, R111, 0x4, R62 ;  /* 0x000000046f3e0825 */ /* 0x008fc800078e023e */
[C-C-:B------:R-:W-:Y:S02]  /*9270*/  @P0 IMAD.WIDE R6, R115.reuse, 0x4, R90.reuse ;  /* 0x0000000473060825 */ /* 0x140fe400078e025a */
[----:B------:R-:W3:Y:S04]  /*9280*/  @P0 LDG.E R62, desc[UR36][R62.64] ;  /* 0x000000243e3e0981 */ /* 0x000ee8000c1e1900 */
[----:B------:R-:W3:Y:S01]  /*9290*/  @P0 LDG.E R6, desc[UR36][R6.64+-0x18] ;  /* 0xffffe82406060981 */ /* 0x000ee2000c1e1900 */
[----:B------:R-:W-:-:S04]  /*92a0*/  @P0 IMAD.WIDE R92, R115, 0x4, R90 ;  /* 0x00000004735c0825 */ /* 0x000fc800078e025a */
[----:B0-----:R-:W-:Y:S02]  /*92b0*/  @P0 IMAD.WIDE R46, R61, 0x4, R94 ;  /* 0x000000043d2e0825 */ /* 0x001fe400078e025e */
[----:B------:R-:W4:Y:S02]  /*92c0*/  @P0 LDG.E R92, desc[UR36][R92.64+-0x14] ;  /* 0xffffec245c5c0981 */ /* 0x000f24000c1e1900 */
[----:B------:R-:W-:Y:S02]  /*92d0*/  @P0 IMAD.WIDE R94, R115, 0x4, R90 ;  /* 0x00000004735e0825 */ /* 0x000fe400078e025a */
[----:B------:R-:W4:Y:S04]  /*92e0*/  @P0 LDG.E R46, desc[UR36][R46.64] ;  /* 0x000000242e2e0981 */ /* 0x000f28000c1e1900 */
[----:B------:R-:W4:Y:S01]  /*92f0*/  @P0 LDG.E R94, desc[UR36][R94.64+-0x10] ;  /* 0xfffff0245e5e0981 */ /* 0x000f22000c1e1900 */
[----:B--2--5:R-:W-:-:S02]  /*9300*/  @P0 FFMA R101, R20, R14, R101 ;  /* 0x0000000e14650223 */ /* 0x024fc40000000065 */
[----:B------:R-:W0:Y:S02]  /*9310*/  @P0 LDC.64 R20, c[0x0][0x3d0] ;  /* 0x0000f400ff140b82 */ /* 0x000e240000000a00 */
[----:B---3--:R-:W-:-:S06]  /*9320*/  @P0 FFMA R101, R62, R6, R101 ;  /* 0x000000063e650223 */ /* 0x008fcc0000000065 */
[----:B------:R-:W2:Y:S01]  /*9330*/  @P0 LDC.64 R62, c[0x0][0x3d0] ;  /* 0x0000f400ff3e0b82 */ /* 0x000ea20000000a00 */
[----:B----4-:R-:W-:Y:S01]  /*9340*/  @P0 FFMA R101, R22, R92, R101 ;  /* 0x0000005c16650223 */ /* 0x010fe20000000065 */
[----:B------:R-:W-:-:S04]  /*9350*/  @P0 IMAD.WIDE R92, R115, 0x4, R90 ;  /* 0x00000004735c0825 */ /* 0x000fc800078e025a */
[----:B0-----:R-:W-:Y:S02]  /*9360*/  @P0 IMAD.WIDE R6, R107, 0x4, R20 ;  /* 0x000000046b060825 */ /* 0x001fe400078e0214 */
[----:B------:R-:W3:Y:S02]  /*9370*/  @P0 LDG.E R92, desc[UR36][R92.64+-0xc] ;  /* 0xfffff4245c5c0981 */ /* 0x000ee4000c1e1900 */
[----:B------:R-:W-:Y:S01]  /*9380*/  @P0 FFMA R101, R46, R94, R101 ;  /* 0x0000005e2e650223 */ /* 0x000fe20000000065 */
[----:B------:R-:W-:Y:S01]  /*9390*/  @P0 IMAD.WIDE R94, R115, 0x4, R90 ;  /* 0x00000004735e0825 */ /* 0x000fe200078e025a */
[----:B------:R-:W3:Y:S03]  /*93a0*/  @P0 LDG.E R6, desc[UR36][R6.64] ;  /* 0x0000002406060981 */ /* 0x000ee6000c1e1900 */
[----:B-1----:R-:W-:Y:S02]  /*93b0*/  @P0 IMAD.WIDE R46, R19, 0x4, R96 ;  /* 0x00000004132e0825 */ /* 0x002fe400078e0260 */
[----:B------:R-:W4:Y:S02]  /*93c0*/  @P0 LDG.E R94, desc[UR36][R94.64+-0x8] ;  /* 0xfffff8245e5e0981 */ /* 0x000f24000c1e1900 */
[----:B--2---:R-:W-:-:S02]  /*93d0*/  @P0 IMAD.WIDE R20, R105, 0x4, R62 ;  /* 0x0000000469140825 */ /* 0x004fc400078e023e */
[----:B------:R-:W2:Y:S02]  /*93e0*/  @P0 LDG.E R46, desc[UR36][R46.64] ;  /* 0x000000242e2e0981 */ /* 0x000ea4000c1e1900 */
[----:B------:R-:W-:Y:S02]  /*93f0*/  @P0 IMAD.WIDE R96, R115, 0x4, R90 ;  /* 0x0000000473600825 */ /* 0x000fe400078e025a */
[----:B------:R-:W4:Y:S02]  /*9400*/  @P0 LDG.E R20, desc[UR36][R20.64] ;  /* 0x0000002414140981 */ /* 0x000f24000c1e1900 */
[----:B------:R-:W-:Y:S02]  /*9410*/  @P0 IMAD.WIDE R62, R103, 0x4, R98 ;  /* 0x00000004673e0825 */ /* 0x000fe400078e0262 */
[----:B------:R-:W2:Y:S02]  /*9420*/  @P0 LDG.E R96, desc[UR36][R96.64+-0x4] ;  /* 0xfffffc2460600981 */ /* 0x000ea4000c1e1900 */
[----:B------:R-:W-:-:S02]  /*9430*/  @P0 IMAD.WIDE R98, R115, 0x4, R90 ;  /* 0x0000000473620825 */ /* 0x000fc400078e025a */
[----:B------:R-:W2:Y:S04]  /*9440*/  @P0 LDG.E R62, desc[UR36][R62.64] ;  /* 0x000000243e3e0981 */ /* 0x000ea8000c1e1900 */
[----:B------:R-:W2:Y:S01]  /*9450*/  @P0 LDG.E R98, desc[UR36][R98.64] ;  /* 0x0000002462620981 */ /* 0x000ea2000c1e1900 */
        /* <DEDUP_REMOVED lines=11> */
[----:B---3--:R-:W-:Y:S01]  /*9510*/  @P0 FFMA R101, R6, R92, R101 ;  /* 0x0000005c06650223 */ /* 0x008fe20000000065 */
[----:B------:R-:W-:-:S05]  /*9520*/  IADD3 R6, P1, PT, R90, 0x20, RZ ;  /* 0x000000205a067810 */ /* 0x000fca0007f3e0ff */
[----:B------:R-:W-:Y:S02]  /*9530*/  IMAD.X R7, RZ, RZ, R91, P1 ;  /* 0x000000ffff077224 */ /* 0x000fe400008e065b */
[----:B----4-:R-:W-:-:S04]  /*9540*/  @P0 FFMA R101, R20, R94, R101 ;  /* 0x0000005e14650223 */ /* 0x010fc80000000065 */
[----:B--2---:R-:W-:-:S04]  /*9550*/  @P0 FFMA R101, R46, R96, R101 ;  /* 0x000000602e650223 */ /* 0x004fc80000000065 */
[----:B------:R-:W-:Y:S01]  /*9560*/  @P0 FFMA R101, R62, R98, R101 ;  /* 0x000000623e650223 */ /* 0x000fe20000000065 */
[----:B------:R-:W-:Y:S06]  /*9570*/  BRA.U UP0, `(.L_x_95) ;  /* 0xfffffff900fc7547 */ /* 0x000fec000b83ffff */
[----:B------:R2:W-:Y:S02]  /*9580*/  STG.E desc[UR36][R24.64], R101 ;  /* 0x0000006518007986 */ /* 0x0005e4000c101924 */
.L_x_94:
[----:B------:R-:W-:Y:S05]  /*9590*/  BSYNC.RECONVERGENT B0 ;  /* 0x0000000000007941 */ /* 0x000fea0003800200 */
.L_x_93:
[----:B------:R-:W-:Y:S06]  /*95a0*/  BAR.SYNC.DEFER_BLOCKING 0x0 ;  /* 0x0000000000007b1d */ /* 0x000fec0000010000 */
[----:B------:R-:W-:Y:S04]  /*95b0*/  BSSY.RECONVERGENT B2, `(.L_x_96) ;  /* 0x000002f000027945 */ /* 0x000fe80003800200 */
[----:B------:R-:W-:Y:S05]  /*95c0*/  @P3 BRA `(.L_x_97) ;  /* 0x0000000000b43947 */ /* 0x000fea0003800000 */
[----:B------:R-:W-:Y:S01]  /*95d0*/  MOV R12, R10 ;  /* 0x0000000a000c7202 */ /* 0x000fe20000000f00 */
[----:B------:R3:W5:Y:S01]  /*95e0*/  LDG.E R7, desc[UR36][R4.64] ;  /* 0x0000002404077981 */ /* 0x000762000c1e1900 */
[----:B------:R-:W-:-:S03]  /*95f0*/  IMAD.MOV.U32 R9, RZ, RZ, R11 ;  /* 0x000000ffff097224 */ /* 0x000fc600078e000b */
[----:B------:R4:W5:Y:S04]  /*9600*/  LDG.E R6, desc[UR36][R24.64] ;  /* 0x0000002418067981 */ /* 0x000968000c1e1900 */
[----:B------:R-:W2:Y:S01]  /*9610*/  LDG.E R12, desc[UR36][R12.64] ;  /* 0x000000240c0c7981 */ /* 0x000ea2000c1e1900 */
[----:B---3--:R-:W-:Y:S01]  /*9620*/  IMAD.MOV.U32 R4, RZ, RZ, R0 ;  /* 0x000000ffff047224 */ /* 0x008fe200078e0000 */
[----:B------:R-:W-:Y:S02]  /*9630*/  MOV R5, R3 ;  /* 0x0000000300057202 */ /* 0x000fe40000000f00 */
[----:B------:R4:W5:Y:S04]  /*9640*/  LDG.E R8, desc[UR36][R8.64] ;  /* 0x0000002408087981 */ /* 0x000968000c1e1900 */
[----:B------:R4:W5:Y:S01]  /*9650*/  LDG.E R11, desc[UR36][R4.64] ;  /* 0x00000024040b7981 */ /* 0x000962000c1e1900 */
[----:B--2---:R-:W-:-:S04]  /*9660*/  FADD R3, R12, 9.9999997473787516356e-06 ;  /* 0x3727c5ac0c037421 */ /* 0x004fc80000000000 */
[----:B------:R-:W-:Y:S01]  /*9670*/  VIADD R0, R3, 0xf3000000 ;  /* 0xf300000003007836 */ /* 0x000fe20000000000 */
[----:B------:R4:W2:Y:S04]  /*9680*/  MUFU.RSQ R10, R3 ;  /* 0x00000003000a7308 */ /* 0x0008a80000001400 */
[----:B------:R-:W-:-:S13]  /*9690*/  ISETP.GT.U32.AND P0, PT, R0, 0x727fffff, PT ;  /* 0x727fffff0000780c */ /* 0x000fda0003f04070 */
[----:B--2-4-:R-:W-:Y:S05]  /*96a0*/  @!P0 BRA `(.L_x_98) ;  /* 0x0000000000188947 */ /* 0x014fea0003800000 */
[----:B------:R-:W-:Y:S01]  /*96b0*/  BSSY.RECONVERGENT B0, `(.L_x_99) ;  /* 0x0000004000007945 */ /* 0x000fe20003800200 */
[----:B------:R-:W-:Y:S01]  /*96c0*/  IMAD.MOV.U32 R0, RZ, RZ, R3 ;  /* 0x000000ffff007224 */ /* 0x000fe200078e0003 */
[----:B------:R-:W-:-:S07]  /*96d0*/  MOV R4, 0x96f0 ;  /* 0x000096f000047802 */ /* 0x000fce0000000f00 */
[----:B01---5:R-:W-:Y:S05]  /*96e0*/  CALL.REL.NOINC `($__internal_0_$__cuda_sm20_sqrt_rn_f32_slowpath) ;  /* 0x0000027c00cc7944 */ /* 0x023fea0003c00000 */
[----:B------:R-:W-:Y:S05]  /*96f0*/  BSYNC.RECONVERGENT B0 ;  /* 0x0000000000007941 */ /* 0x000fea0003800200 */
.L_x_99:
[----:B------:R-:W-:Y:S05]  /*9700*/  BRA `(.L_x_100) ;  /* 0x0000000000107947 */ /* 0x000fea0003800000 */
.L_x_98:
[----:B------:R-:W-:Y:S01]  /*9710*/  FMUL.FTZ R0, R3, R10 ;  /* 0x0000000a03007220 */ /* 0x000fe20000410000 */
[----:B------:R-:W-:-:S03]  /*9720*/  FMUL.FTZ R4, R10, 0.5 ;  /* 0x3f0000000a047820 */ /* 0x000fc60000410000 */
[----:B------:R-:W-:-:S04]  /*9730*/  FFMA R3, -R0, R0, R3 ;  /* 0x0000000000037223 */ /* 0x000fc80000000103 */
[----:B------:R-:W-:-:S07]  /*9740*/  FFMA R0, R3, R4, R0 ;  /* 0x0000000403007223 */ /* 0x000fce0000000000 */
.L_x_100:
[C---:B------:R-:W-:Y:S01]  /*9750*/  FSETP.NE.AND P1, PT, |R0|.reuse, +INF , PT ;  /* 0x7f8000000000780b */ /* 0x040fe20003f25200 */
[----:B------:R-:W-:Y:S01]  /*9760*/  BSSY.RECONVERGENT B3, `(.L_x_101) ;  /* 0x0000011000037945 */ /* 0x000fe20003800200 */
[C---:B------:R-:W-:Y:S02]  /*9770*/  FSETP.GEU.AND P0, PT, R0.reuse, 9.9999999392252902908e-09, PT ;  /* 0x322bcc770000780b */ /* 0x040fe40003f0e000 */
[----:B------:R-:W-:-:S04]  /*9780*/  FSEL R0, R0, 1, P1 ;  /* 0x3f80000000007808 */ /* 0x000fc80000800000 */
[----:B------:R-:W-:Y:S01]  /*9790*/  FSEL R9, R0, 1, P0 ;  /* 0x3f80000000097808 */ /* 0x000fe20000000000 */
[----:B-----5:R-:W-:-:S03]  /*97a0*/  FADD R0, R6, -R11 ;  /* 0x8000000b06007221 */ /* 0x020fc60000000000 */
        /* <DEDUP_REMOVED lines=8> */
[----:B------:R-:W-:Y:S02]  /*9830*/  MOV R3, R9 ;  /* 0x0000000900037202 */ /* 0x000fe40000000f00 */
[----:B------:R-:W-:-:S07]  /*9840*/  MOV R4, 0x9860 ;  /* 0x0000986000047802 */ /* 0x000fce0000000f00 */
[----:B01----:R-:W-:Y:S05]  /*9850*/  CALL.REL.NOINC `($__internal_1_$__cuda_sm3x_div_rn_noftz_f32_slowpath) ;  /* 0x0000027c00c87944 */ /* 0x003fea0003c00000 */
[----:B------:R-:W-:-:S07]  /*9860*/  IMAD.MOV.U32 R3, RZ, RZ, R0 ;  /* 0x000000ffff037224 */ /* 0x000fce00078e0000 */
.L_x_102:
[----:B------:R-:W-:Y:S05]  /*9870*/  BSYNC.RECONVERGENT B3 ;  /* 0x0000000000037941 */ /* 0x000fea0003800200 */
.L_x_101:
[----:B------:R-:W-:-:S05]  /*9880*/  FFMA R3, R8, R3, R7 ;  /* 0x0000000308037223 */ /* 0x000fca0000000007 */
[----:B------:R3:W-:Y:S02]  /*9890*/  STG.E desc[UR36][R26.64], R3 ;  /* 0x000000031a007986 */ /* 0x0007e4000c101924 */
.L_x_97:
[----:B------:R-:W-:Y:S05]  /*98a0*/  BSYNC.RECONVERGENT B2 ;  /* 0x0000000000027941 */ /* 0x000fea0003800200 */
.L_x_96:
[----:B------:R-:W-:Y:S06]  /*98b0*/  BAR.SYNC.DEFER_BLOCKING 0x0 ;  /* 0x0000000000007b1d */ /* 0x000fec0000010000 */
[----:B------:R-:W-:Y:S04]  /*98c0*/  BSSY.RECONVERGENT B2, `(.L_x_103) ;  /* 0x000001d000027945 */ /* 0x000fe80003800200 */
[----:B------:R-:W-:Y:S05]  /*98d0*/  @P3 BRA `(.L_x_104) ;  /* 0x00000000006c3947 */ /* 0x000fea0003800000 */
[----:B------:R-:W4:Y:S01]  /*98e0*/  LDG.E R0, desc[UR36][R26.64] ;  /* 0x000000241a007981 */ /* 0x000f22000c1e1900 */
[----:B------:R-:W-:Y:S02]  /*98f0*/  HFMA2 R4, -RZ, RZ, 3.7421875, 0 ;  /* 0x437c0000ff047431 */ /* 0x000fe400000001ff */
[----:B---3--:R-:W-:Y:S01]  /*9900*/  IMAD.MOV.U32 R3, RZ, RZ, 0x3bbb989d ;  /* 0x3bbb989dff037424 */ /* 0x008fe200078e00ff */
[----:B------:R-:W-:Y:S03]  /*9910*/  BSSY.RECONVERGENT B3, `(.L_x_105) ;  /* 0x0000014000037945 */ /* 0x000fe60003800200 */
[----:B----4-:R-:W-:-:S04]  /*9920*/  FFMA.SAT R3, R0, -R3, 0.5 ;  /* 0x3f00000000037423 */ /* 0x010fc80000002803 */
[----:B------:R-:W-:-:S04]  /*9930*/  FFMA.RM R3, R3, R4, 12582913 ;  /* 0x4b40000103037423 */ /* 0x000fc80000004004 */
[C---:B------:R-:W-:Y:S01]  /*9940*/  FADD R5, R3.reuse, -12583039 ;  /* 0xcb40007f03057421 */ /* 0x040fe20000000000 */
[----:B------:R-:W-:-:S03]  /*9950*/  IMAD.SHL.U32 R3, R3, 0x800000, RZ ;  /* 0x0080000003037824 */ /* 0x000fc600078e00ff */
[----:B------:R-:W-:-:S04]  /*9960*/  FFMA R5, R0, -1.4426950216293334961, -R5 ;  /* 0xbfb8aa3b00057823 */ /* 0x000fc80000000805 */
[----:B------:R-:W-:-:S04]  /*9970*/  FFMA R5, R0, -1.925963033500011079e-08, R5 ;  /* 0xb2a5706000057823 */ /* 0x000fc80000000005 */
[----:B------:R-:W3:Y:S02]  /*9980*/  MUFU.EX2 R4, R5 ;  /* 0x0000000500047308 */ /* 0x000ee40000000800 */
[----:B---3--:R-:W-:-:S06]  /*9990*/  FFMA R3, R3, R4, 1 ;  /* 0x3f80000003037423 */ /* 0x008fcc0000000004 */
[----:B------:R-:W3:Y:S08]  /*99a0*/  MUFU.RCP R4, R3 ;  /* 0x0000000300047308 */ /* 0x000ef00000001000 */
[----:B------:R-:W4:Y:S01]  /*99b0*/  FCHK P0, R0, R3 ;  /* 0x0000000300007302 */ /* 0x000f220000000000 */
[----:B---3--:R-:W-:-:S04]  /*99c0*/  FFMA R7, -R3, R4, 1 ;  /* 0x3f80000003077423 */ /* 0x008fc80000000104 */
[----:B------:R-:W-:-:S04]  /*99d0*/  FFMA R7, R4, R7, R4 ;  /* 0x0000000704077223 */ /* 0x000fc80000000004 */
[----:B------:R-:W-:-:S04]  /*99e0*/  FFMA R4, R0, R7, RZ ;  /* 0x0000000700047223 */ /* 0x000fc800000000ff */
[----:B------:R-:W-:-:S04]  /*99f0*/  FFMA R6, -R3, R4, R0 ;  /* 0x0000000403067223 */ /* 0x000fc80000000100 */
[----:B------:R-:W-:Y:S01]  /*9a00*/  FFMA R7, R7, R6, R4 ;  /* 0x0000000607077223 */ /* 0x000fe20000000004 */
[----:B----4-:R-:W-:Y:S06]  /*9a10*/  @!P0 BRA `(.L_x_106) ;  /* 0x00000000000c8947 */ /* 0x010fec0003800000 */
[----:B------:R-:W-:-:S07]  /*9a20*/  MOV R4, 0x9a40 ;  /* 0x00009a4000047802 */ /* 0x000fce0000000f00 */
[----:B012---:R-:W-:Y:S05]  /*9a30*/  CALL.REL.NOINC `($__internal_1_$__cuda_sm3x_div_rn_noftz_f32_slowpath) ;  /* 0x0000027c00507944 */ /* 0x007fea0003c00000 */
[----:B------:R-:W-:-:S07]  /*9a40*/  IMAD.MOV.U32 R7, RZ, RZ, R0 ;  /* 0x000000ffff077224 */ /* 0x000fce00078e0000 */
.L_x_106:
[----:B------:R-:W-:Y:S05]  /*9a50*/  BSYNC.RECONVERGENT B3 ;  /* 0x0000000000037941 */ /* 0x000fea0003800200 */
.L_x_105:
[----:B------:R-:W3:Y:S02]  /*9a60*/  LDC.64 R4, c[0x0][0x3d8] ;  /* 0x0000f600ff047b82 */ /* 0x000ee40000000a00 */
[----:B---3--:R-:W-:-:S05]  /*9a70*/  IMAD.WIDE R4, R17, 0x4, R4 ;  /* 0x0000000411047825 */ /* 0x008fca00078e0204 */
[----:B------:R4:W-:Y:S02]  /*9a80*/  STG.E desc[UR36][R4.64], R7 ;  /* 0x0000000704007986 */ /* 0x0009e4000c101924 */
.L_x_104:
[----:B------:R-:W-:Y:S05]  /*9a90*/  BSYNC.RECONVERGENT B2 ;  /* 0x0000000000027941 */ /* 0x000fea0003800200 */
.L_x_103:
        /* <DEDUP_REMOVED lines=8> */
[----:B------:R-:W5:Y:S01]  /*9b20*/  LDCU.64 UR4, c[0x4][0x18] ;  /* 0x01000300ff0477ac */ /* 0x000f620008000a00 */
[----:B------:R-:W-:Y:S01]  /*9b30*/  MOV R6, R16 ;  /* 0x0000001000067202 */ /* 0x000fe20000000f00 */
[----:B------:R0:W-:Y:S01]  /*9b40*/  STL.64 [R1], R22 ;  /* 0x0000001601007387 */ /* 0x0001e20000100a00 */
[----:B------:R0:W0:Y:S01]  /*9b50*/  LDC.64 R8, c[0x4][R0] ;  /* 0x0100000000087b82 */ /* 0x0000220000000a00 */
[----:B----4-:R-:W-:Y:S02]  /*9b60*/  IMAD.MOV.U32 R7, RZ, RZ, R2 ;  /* 0x000000ffff077224 */ /* 0x010fe400078e0002 */
[----:B-----5:R-:W-:Y:S02]  /*9b70*/  IMAD.U32 R4, RZ, RZ, UR4 ;  /* 0x00000004ff047e24 */ /* 0x020fe4000f8e00ff */
[----:B------:R-:W-:-:S07]  /*9b80*/  IMAD.U32 R5, RZ, RZ, UR5 ;  /* 0x00000005ff057e24 */ /* 0x000fce000f8e00ff */
[----:B-1----:R-:W-:-:S07]  /*9b90*/  LEPC R20, `(.L_x_108) ;  /* 0x000000001014794e */ /* 0x002fce0000000000 */
[----:B0-23--:R-:W-:Y:S05]  /*9ba0*/  CALL.ABS.NOINC R8 ;  /* 0x0000000008007343 */ /* 0x00dfea0003c00000 */
.L_x_108:
[----:B------:R-:W-:Y:S05]  /*9bb0*/  BSYNC.RECONVERGENT B6 ;  /* 0x0000000000067941 */ /* 0x000fea0003800200 */
.L_x_107:
[----:B---3--:R-:W3:Y:S01]  /*9bc0*/  LDC R3, c[0x0][0x3c0] ;  /* 0x0000f000ff037b82 */ /* 0x008ee20000000800 */
[----:B------:R-:W-:Y:S02]  /*9bd0*/  R2UR UR5, R60 ;  /* 0x000000003c0572ca */ /* 0x000fe400000e0000 */
[----:B------:R-:W-:-:S04]  /*9be0*/  SHF.R.S32.HI R46, RZ, 0x1f, R33 ;  /* 0x0000001fff2e7819 */ /* 0x000fc80000011421 */
[----:B------:R-:W-:-:S04]  /*9bf0*/  LEA.HI R46, R46, R33, RZ, 0x3 ;  /* 0x000000212e2e7211 */ /* 0x000fc800078f18ff */
[----:B------:R-:W-:-:S03]  /*9c00*/  SHF.R.S32.HI R46, RZ, 0x3, R46 ;  /* 0x00000003ff2e7819 */ /* 0x000fc6000001142e */
[----:B------:R-:W-:Y:S02]  /*9c10*/  USHF.R.S32.HI UR4, URZ, 0x1f, UR5 ;  /* 0x0000001fff047899 */ /* 0x000fe40008011405 */
[----:B------:R-:W-:Y:S02]  /*9c20*/  VIADD R19, R46, 0x1 ;  /* 0x000000012e137836 */ /* 0x000fe40000000000 */
[----:B------:R-:W-:-:S06]  /*9c30*/  ULEA.HI UR4, UR4, UR5, URZ, 0x3 ;  /* 0x0000000504047291 */ /* 0x000fcc000f8f18ff */
[----:B-1----:R-:W-:Y:S02]  /*9c40*/  IMAD.U32 R47, RZ, RZ, UR4 ;  /* 0x00000004ff2f7e24 */ /* 0x002fe4000f8e00ff */
[----:B---3--:R-:W-:-:S03]  /*9c50*/  IMAD R0, R46, R3, R3 ;  /* 0x000000032e007224 */ /* 0x008fc600078e0203 */
[----:B------:R-:W-:Y:S02]  /*9c60*/  SHF.R.S32.HI R47, RZ, 0x3, R47 ;  /* 0x00000003ff2f7819 */ /* 0x000fe4000001142f */
[----:B------:R-:W-:-:S03]  /*9c70*/  SHF.L.U32 R0, R0, 0x8, RZ ;  /* 0x0000000800007819 */ /* 0x000fc600000006ff */
[C---:B------:R-:W-:Y:S02]  /*9c80*/  VIADD R22, R47.reuse, 0x1 ;  /* 0x000000012f167836 */ /* 0x040fe40000000000 */
[----:B------:R-:W-:-:S05]  /*9c90*/  IMAD R0, R47, R0, R0 ;  /* 0x000000002f007224 */ /* 0x000fca00078e0200 */
[----:B------:R-:W-:-:S13]  /*9ca0*/  ISETP.GE.AND P0, PT, R17, R0, PT ;  /* 0x000000001100720c */ /* 0x000fda0003f06270 */
[----:B------:R-:W-:Y:S05]  /*9cb0*/  @P0 BRA `(.L_x_109) ;  /* 0x0000000c00ec0947 */ /* 0x000fea0003800000 */
[-C--:B------:R-:W-:Y:S01]  /*9cc0*/  IABS R9, R22.reuse ;  /* 0x0000001600097213 */ /* 0x080fe20000000000 */
[----:B------:R-:W-:Y:S01]  /*9cd0*/  IMAD R10, R19, R22, RZ ;  /* 0x00000016130a7224 */ /* 0x000fe200078e02ff */
[----:B------:R-:W-:Y:S02]  /*9ce0*/  IABS R11, R19 ;  /* 0x00000013000b7213 */ /* 0x000fe40000000000 */
[----:B------:R-:W1:Y:S01]  /*9cf0*/  I2F.RP R3, R9 ;  /* 0x0000000900037306 */ /* 0x000e620000209400 */
[----:B------:R-:W-:Y:S02]  /*9d00*/  IABS R15, R17 ;  /* 0x00000011000f7213 */ /* 0x000fe40000000000 */
[----:B------:R-:W-:Y:S02]  /*9d10*/  IABS R14, R10 ;  /* 0x0000000a000e7213 */ /* 0x000fe40000000000 */
[----:B------:R-:W-:Y:S02]  /*9d20*/  SHF.L.U32 R12, R10, 0x8, RZ ;  /* 0x000000080a0c7819 */ /* 0x000fe400000006ff */
[----:B------:R-:W-:Y:S01]  /*9d30*/  IABS R21, R19 ;  /* 0x0000001300157213 */ /* 0x000fe20000000000 */
[----:B------:R-:W3:Y:S01]  /*9d40*/  I2F.RP R6, R11 ;  /* 0x0000000b00067306 */ /* 0x000ee20000209400 */
[----:B------:R-:W-:-:S02]  /*9d50*/  IABS R20, R12 ;  /* 0x0000000c00147213 */ /* 0x000fc40000000000 */
[----:B------:R-:W-:Y:S02]  /*9d60*/  ISETP.NE.AND P6, PT, R19, RZ, PT ;  /* 0x000000ff1300720c */ /* 0x000fe40003fc5270 */
[----:B------:R-:W-:-:S03]  /*9d70*/  LOP3.LUT R59, R59, 0xfffffffe, RZ, 0xc0, !PT ;  /* 0xfffffffe3b3b7812 */ /* 0x000fc600078ec0ff */
[----:B-1----:R-:W4:Y:S01]  /*9d80*/  MUFU.RCP R3, R3 ;  /* 0x0000000300037308 */ /* 0x002f220000001000 */
[----:B------:R-:W-:-:S07]  /*9d90*/  LOP3.LUT R59, R59, 0xfffffff7, RZ, 0xc0, !PT ;  /* 0xfffffff73b3b7812 */ /* 0x000fce00078ec0ff */
[----:B---3--:R-:W-:Y:S01]  /*9da0*/  MUFU.RCP R6, R6 ;  /* 0x0000000600067308 */ /* 0x008fe20000001000 */
[----:B----4-:R-:W-:Y:S02]  /*9db0*/  IADD3 R4, PT, PT, R3, 0xffffffe, RZ ;  /* 0x0ffffffe03047810 */ /* 0x010fe40007ffe0ff */
[----:B------:R-:W-:-:S05]  /*9dc0*/  IABS R3, R22 ;  /* 0x0000001600037213 */ /* 0x000fca0000000000 */
[----:B------:R1:W3:Y:S02]  /*9dd0*/  F2I.FTZ.U32.TRUNC.NTZ R5, R4 ;  /* 0x0000000400057305 */ /* 0x0002e4000021f000 */
[----:B-1----:R-:W-:Y:S02]  /*9de0*/  IMAD.MOV.U32 R4, RZ, RZ, RZ ;  /* 0x000000ffff047224 */ /* 0x002fe400078e00ff */
[----:B---3--:R-:W-:-:S04]  /*9df0*/  IMAD.MOV R8, RZ, RZ, -R5 ;  /* 0x000000ffff087224 */ /* 0x008fc800078e0a05 */
[----:B------:R-:W-:Y:S02]  /*9e00*/  IMAD R7, R8, R9, RZ ;  /* 0x0000000908077224 */ /* 0x000fe400078e02ff */
[----:B------:R-:W-:Y:S02]  /*9e10*/  I2F.RP R8, R20 ;  /* 0x0000001400087306 */ /* 0x000fe40000209400 */
[----:B------:R-:W-:-:S04]  /*9e20*/  IMAD.HI.U32 R5, R5, R7, R4 ;  /* 0x0000000705057227 */ /* 0x000fc800078e0004 */
[----:B------:R-:W-:Y:S02]  /*9e30*/  IMAD.MOV R4, RZ, RZ, -R3 ;  /* 0x000000ffff047224 */ /* 0x000fe400078e0a03 */
[----:B------:R-:W1:Y:S01]  /*9e40*/  I2F.RP R7, R14 ;  /* 0x0000000e00077306 */ /* 0x000e620000209400 */
[----:B------:R-:W-:Y:S01]  /*9e50*/  IMAD.HI.U32 R3, R5, R15, RZ ;  /* 0x0000000f05037227 */ /* 0x000fe200078e00ff */
[----:B------:R-:W-:-:S03]  /*9e60*/  IADD3 R5, PT, PT, R6, 0xffffffe, RZ ;  /* 0x0ffffffe06057810 */ /* 0x000fc60007ffe0ff */
[----:B------:R-:W-:-:S03]  /*9e70*/  IMAD R4, R3, R4, R15 ;  /* 0x0000000403047224 */ /* 0x000fc600078e020f */
[----:B------:R-:W-:Y:S02]  /*9e80*/  F2I.FTZ.U32.TRUNC.NTZ R5, R5 ;  /* 0x0000000500057305 */ /* 0x000fe4000021f000 */
[----:B------:R-:W-:-:S06]  /*9e90*/  ISETP.GT.U32.AND P1, PT, R9, R4, PT ;  /* 0x000000040900720c */ /* 0x000fcc0003f24070 */
[----:B-1----:R-:W1:Y:S07]  /*9ea0*/  MUFU.RCP R7, R7 ;  /* 0x0000000700077308 */ /* 0x002e6e0000001000 */
[----:B------:R-:W-:Y:S01]  /*9eb0*/  @!P1 IMAD.IADD R4, R4, 0x1, -R9 ;  /* 0x0000000104049824 */ /* 0x000fe200078e0a09 */
[----:B------:R-:W3:Y:S01]  /*9ec0*/  MUFU.RCP R8, R8 ;  /* 0x0000000800087308 */ /* 0x000ee20000001000 */
[----:B------:R-:W-:Y:S01]  /*9ed0*/  @!P1 VIADD R3, R3, 0x1 ;  /* 0x0000000103039836 */ /* 0x000fe20000000000 */
[----:B------:R-:W-:-:S02]  /*9ee0*/  ISETP.NE.AND P1, PT, R22, RZ, PT ;  /* 0x000000ff1600720c */ /* 0x000fc40003f25270 */
[----:B------:R-:W-:Y:S02]  /*9ef0*/  ISETP.GE.U32.AND P0, PT, R4, R9, PT ;  /* 0x000000090400720c */ /* 0x000fe40003f06070 */
[----:B------:R-:W-:Y:S01]  /*9f00*/  LOP3.LUT R4, R17, R22, RZ, 0x3c, !PT ;  /* 0x0000001611047212 */ /* 0x000fe200078e3cff */
[----:B-1----:R-:W-:-:S03]  /*9f10*/  VIADD R6, R7, 0xffffffe ;  /* 0x0ffffffe07067836 */ /* 0x002fc60000000000 */
[----:B------:R-:W-:Y:S01]  /*9f20*/  ISETP.GE.AND P2, PT, R4, RZ, PT ;  /* 0x000000ff0400720c */ /* 0x000fe20003f46270 */
[--C-:B------:R-:W-:Y:S01]  /*9f30*/  IMAD.MOV R4, RZ, RZ, -R5.reuse ;  /* 0x000000ffff047224 */ /* 0x100fe200078e0a05 */
[----:B------:R-:W1:Y:S03]  /*9f40*/  F2I.FTZ.U32.TRUNC.NTZ R7, R6 ;  /* 0x0000000600077305 */ /* 0x000e66000021f000 */
[----:B------:R-:W-:Y:S02]  /*9f50*/  IMAD R13, R4, R11, RZ ;  /* 0x0000000b040d7224 */ /* 0x000fe400078e02ff */
[----:B------:R-:W-:Y:S01]  /*9f60*/  IMAD.MOV.U32 R4, RZ, RZ, RZ ;  /* 0x000000ffff047224 */ /* 0x000fe200078e00ff */
[----:B------:R-:W-:Y:S01]  /*9f70*/  @P0 IADD3 R3, PT, PT, R3, 0x1, RZ ;  /* 0x0000000103030810 */ /* 0x000fe20007ffe0ff */
[----:B---3--:R-:W-:Y:S02]  /*9f80*/  VIADD R8, R8, 0xffffffe ;  /* 0x0ffffffe08087836 */ /* 0x008fe40000000000 */
[----:B------:R-:W-:-:S02]  /*9f90*/  IMAD.HI.U32 R4, R5, R13, R4 ;  /* 0x0000000d05047227 */ /* 0x000fc400078e0004 */
[----:B------:R-:W-:Y:S01]  /*9fa0*/  @!P2 IADD3 R3, PT, PT, -R3, RZ, RZ ;  /* 0x000000ff0303a210 */ /* 0x000fe20007ffe1ff */
[----:B------:R3:W0:Y:S01]  /*9fb0*/  F2I.FTZ.U32.TRUNC.NTZ R9, R8 ;  /* 0x0000000800097305 */ /* 0x000622000021f000 */
[----:B------:R-:W-:Y:S01]  /*9fc0*/  @!P1 LOP3.LUT R3, RZ, R22, RZ, 0x33, !PT ;  /* 0x00000016ff039212 */ /* 0x000fe200078e33ff */
[----:B-1----:R-:W-:-:S03]  /*9fd0*/  IMAD.MOV R6, RZ, RZ, -R7 ;  /* 0x000000ffff067224 */ /* 0x002fc600078e0a07 */
[----:B------:R-:W-:Y:S01]  /*9fe0*/  IABS R5, R3 ;  /* 0x0000000300057213 */ /* 0x000fe20000000000 */
[----:B------:R-:W-:Y:S02]  /*9ff0*/  IMAD.MOV.U32 R13, RZ, RZ, R6 ;  /* 0x000000ffff0d7224 */ /* 0x000fe400078e0006 */
[----:B------:R-:W-:Y:S01]  /*a000*/  HFMA2 R6, -RZ, RZ, 0, 0 ;  /* 0x00000000ff067431 */ /* 0x000fe200000001ff */
[----:B---3--:R-:W-:Y:S01]  /*a010*/  IADD3 R8, PT, PT, RZ, -R21, RZ ;  /* 0x80000015ff087210 */ /* 0x008fe20007ffe0ff */
[----:B------:R-:W-:Y:S01]  /*a020*/  IMAD.HI.U32 R4, R4, R5, RZ ;  /* 0x0000000504047227 */ /* 0x000fe200078e00ff */
[----:B------:R-:W-:-:S03]  /*a030*/  IABS R21, R10 ;  /* 0x0000000a00157213 */ /* 0x000fc60000000000 */
[----:B------:R-:W-:Y:S02]  /*a040*/  IMAD R13, R13, R14, RZ ;  /* 0x0000000e0d0d7224 */ /* 0x000fe400078e02ff */
[----:B------:R-:W-:Y:S02]  /*a050*/  IMAD.MOV R21, RZ, RZ, -R21 ;  /* 0x000000ffff157224 */ /* 0x000fe400078e0a15 */
[----:B------:R-:W-:Y:S01]  /*a060*/  IMAD.HI.U32 R6, R7, R13, R6 ;  /* 0x0000000d07067227 */ /* 0x000fe200078e0006 */
[----:B------:R-:W-:-:S03]  /*a070*/  IABS R13, R12 ;  /* 0x0000000c000d7213 */ /* 0x000fc60000000000 */
[----:B------:R-:W-:Y:S01]  /*a080*/  IMAD R4, R4, R8, R5 ;  /* 0x0000000804047224 */ /* 0x000fe200078e0205 */
[----:B------:R-:W-:Y:S01]  /*a090*/  MOV R8, RZ ;  /* 0x000000ff00087202 */ /* 0x000fe20000000f00 */
[----:B------:R-:W-:Y:S02]  /*a0a0*/  IMAD.MOV.U32 R5, RZ, RZ, R21 ;  /* 0x000000ffff057224 */ /* 0x000fe400078e0015 */
[----:B------:R-:W-:Y:S01]  /*a0b0*/  IMAD.HI.U32 R6, R6, R15, RZ ;  /* 0x0000000f06067227 */ /* 0x000fe200078e00ff */
[----:B------:R-:W-:-:S03]  /*a0c0*/  ISETP.GT.U32.AND P1, PT, R11, R4, PT ;  /* 0x000000040b00720c */ /* 0x000fc60003f24070 */
[----:B0-----:R-:W-:Y:S02]  /*a0d0*/  IMAD.MOV R61, RZ, RZ, -R9 ;  /* 0x000000ffff3d7224 */ /* 0x001fe400078e0a09 */
[----:B------:R-:W-:Y:S02]  /*a0e0*/  IMAD R5, R6, R5, R15 ;  /* 0x0000000506057224 */ /* 0x000fe400078e020f */
[----:B------:R-:W-:-:S03]  /*a0f0*/  IMAD R7, R61, R20, RZ ;  /* 0x000000143d077224 */ /* 0x000fc600078e02ff */
[----:B------:R-:W-:Y:S01]  /*a100*/  ISETP.GT.U32.AND P5, PT, R14, R5, PT ;  /* 0x000000050e00720c */ /* 0x000fe20003fa4070 */
[----:B------:R-:W-:-:S04]  /*a110*/  IMAD.HI.U32 R8, R9, R7, R8 ;  /* 0x0000000709087227 */ /* 0x000fc800078e0008 */
[----:B------:R-:W-:Y:S02]  /*a120*/  @!P1 IMAD.IADD R4, R4, 0x1, -R11 ;  /* 0x0000000104049824 */ /* 0x000fe400078e0a0b */
[----:B------:R-:W-:Y:S02]  /*a130*/  IMAD.MOV R7, RZ, RZ, -R13 ;  /* 0x000000ffff077224 */ /* 0x000fe400078e0a0d */
[----:B------:R-:W-:Y:S01]  /*a140*/  IMAD.HI.U32 R8, R8, R15, RZ ;  /* 0x0000000f08087227 */ /* 0x000fe200078e00ff */
[----:B------:R-:W-:-:S03]  /*a150*/  ISETP.GT.U32.AND P4, PT, R11, R4, PT ;  /* 0x000000040b00720c */ /* 0x000fc60003f84070 */
[----:B------:R-:W-:Y:S01]  /*a160*/  IMAD R7, R8, R7, R15 ;  /* 0x0000000708077224 */ /* 0x000fe200078e020f */
[-C--:B------:R-:W-:Y:S02]  /*a170*/  @!P5 IADD3 R5, PT, PT, R5, -R14.reuse, RZ ;  /* 0x8000000e0505d210 */ /* 0x080fe40007ffe0ff */
[----:B------:R-:W-:Y:S02]  /*a180*/  @!P5 IADD3 R6, PT, PT, R6, 0x1, RZ ;  /* 0x000000010606d810 */ /* 0x000fe40007ffe0ff */
[----:B------:R-:W-:Y:S02]  /*a190*/  ISETP.GT.U32.AND P0, PT, R20, R7, PT ;  /* 0x000000071400720c */ /* 0x000fe40003f04070 */
[----:B------:R-:W-:Y:S02]  /*a1a0*/  ISETP.GE.U32.AND P1, PT, R5, R14, PT ;  /* 0x0000000e0500720c */ /* 0x000fe40003f26070 */
[----:B------:R-:W-:Y:S01]  /*a1b0*/  LOP3.LUT R5, R17, R10, RZ, 0x3c, !PT ;  /* 0x0000000a11057212 */ /* 0x000fe200078e3cff */
[----:B------:R-:W-:Y:S01]  /*a1c0*/  @!P4 IMAD.IADD R4, R4, 0x1, -R11 ;  /* 0x000000010404c824 */ /* 0x000fe200078e0a0b */
[----:B------:R-:W-:-:S02]  /*a1d0*/  ISETP.GE.AND P4, PT, R3, RZ, PT ;  /* 0x000000ff0300720c */ /* 0x000fc40003f86270 */
[----:B------:R-:W-:Y:S01]  /*a1e0*/  ISETP.GE.AND P2, PT, R5, RZ, PT ;  /* 0x000000ff0500720c */ /* 0x000fe20003f46270 */
[----:B------:R-:W-:Y:S01]  /*a1f0*/  IMAD.MOV.U32 R9, RZ, RZ, R4 ;  /* 0x000000ffff097224 */ /* 0x000fe200078e0004 */
[----:B------:R-:W-:Y:S02]  /*a200*/  LOP3.LUT R5, R17, R12, RZ, 0x3c, !PT ;  /* 0x0000000c11057212 */ /* 0x000fe400078e3cff */
[----:B------:R-:W-:Y:S01]  /*a210*/  IADD3 R3, PT, PT, -R3, RZ, RZ ;  /* 0x000000ff03037210 */ /* 0x000fe20007ffe1ff */
[----:B------:R-:W-:Y:S01]  /*a220*/  @!P0 IMAD.IADD R7, R7, 0x1, -R20 ;  /* 0x0000000107078824 */ /* 0x000fe200078e0a14 */
[----:B------:R-:W-:Y:S01]  /*a230*/  ISETP.GE.AND P5, PT, R5, RZ, PT ;  /* 0x000000ff0500720c */ /* 0x000fe20003fa6270 */
[----:B------:R-:W-:Y:S01]  /*a240*/  @P1 VIADD R6, R6, 0x1 ;  /* 0x0000000106061836 */ /* 0x000fe20000000000 */
[----:B------:R-:W-:Y:S01]  /*a250*/  ISETP.NE.AND P1, PT, R12, RZ, PT ;  /* 0x000000ff0c00720c */ /* 0x000fe20003f25270 */
[----:B------:R-:W-:Y:S01]  /*a260*/  IMAD R5, R22, R3, R17 ;  /* 0x0000000316057224 */ /* 0x000fe200078e0211 */
[----:B------:R-:W-:Y:S01]  /*a270*/  ISETP.GE.U32.AND P3, PT, R7, R20, PT ;  /* 0x000000140700720c */ /* 0x000fe20003f66070 */
[----:B------:R-:W-:Y:S01]  /*a280*/  @!P0 VIADD R8, R8, 0x1 ;  /* 0x0000000108088836 */ /* 0x000fe20000000000 */
[----:B------:R-:W-:Y:S01]  /*a290*/  ISETP.NE.AND P0, PT, R10, RZ, PT ;  /* 0x000000ff0a00720c */ /* 0x000fe20003f05270 */
[----:B------:R-:W-:Y:S01]  /*a2a0*/  IMAD.SHL.U32 R7, R5, 0x2, RZ ;  /* 0x0000000205077824 */ /* 0x000fe200078e00ff */
[----:B------:R-:W-:Y:S01]  /*a2b0*/  @!P4 IADD3 R9, PT, PT, -R9, RZ, RZ ;  /* 0x000000ff0909c210 */ /* 0x000fe20007ffe1ff */
[----:B------:R-:W-:Y:S01]  /*a2c0*/  @!P2 IMAD.MOV R6, RZ, RZ, -R6 ;  /* 0x000000ffff06a224 */ /* 0x000fe200078e0a06 */
[----:B------:R-:W-:Y:S01]  /*a2d0*/  ISETP.GT.AND P2, PT, R5, -0x1, PT ;  /* 0xffffffff0500780c */ /* 0x000fe20003f44270 */
[----:B------:R-:W-:Y:S01]  /*a2e0*/  VIADD R3, R7, 0xffffffff ;  /* 0xffffffff07037836 */ /* 0x000fe20000000000 */
[----:B------:R-:W-:-:S02]  /*a2f0*/  @!P6 LOP3.LUT R9, RZ, R19, RZ, 0x33, !PT ;  /* 0x00000013ff09e212 */ /* 0x000fc400078e33ff */
[CC--:B------:R-:W-:Y:S02]  /*a300*/  ISETP.LE.AND P4, PT, R7.reuse, R44.reuse, P2 ;  /* 0x0000002c0700720c */ /* 0x0c0fe40001783270 */
[-C--:B------:R-:W-:Y:S01]  /*a310*/  ISETP.LT.AND P2, PT, R7, R44.reuse, P2 ;  /* 0x0000002c0700720c */ /* 0x080fe20001741270 */
[----:B------:R-:W-:Y:S01]  /*a320*/  IMAD.SHL.U32 R14, R9, 0x2, RZ ;  /* 0x00000002090e7824 */ /* 0x000fe200078e00ff */
[----:B------:R-:W-:Y:S01]  /*a330*/  ISETP.GT.AND P6, PT, R3, R44, PT ;  /* 0x0000002c0300720c */ /* 0x000fe20003fc4270 */
[----:B------:R-:W-:Y:S01]  /*a340*/  @P3 VIADD R8, R8, 0x1 ;  /* 0x0000000108083836 */ /* 0x000fe20000000000 */
[----:B------:R-:W-:Y:S02]  /*a350*/  @!P0 LOP3.LUT R6, RZ, R10, RZ, 0x33, !PT ;  /* 0x0000000aff068212 */ /* 0x000fe400078e33ff */
[----:B------:R-:W-:Y:S02]  /*a360*/  ISETP.GT.AND P0, PT, R9, -0x1, PT ;  /* 0xffffffff0900780c */ /* 0x000fe40003f04270 */
[----:B------:R-:W-:-:S02]  /*a370*/  ISETP.GT.AND P6, PT, R5, RZ, !P6 ;  /* 0x000000ff0500720c */ /* 0x000fc400077c4270 */
[C---:B------:R-:W-:Y:S02]  /*a380*/  ISETP.LE.AND P3, PT, R14.reuse, R45, P0 ;  /* 0x0000002d0e00720c */ /* 0x040fe40000763270 */
[----:B------:R-:W-:Y:S02]  /*a390*/  IADD3 R4, PT, PT, R14, -0x1, RZ ;  /* 0xffffffff0e047810 */ /* 0x000fe40007ffe0ff */
[----:B------:R-:W-:Y:S02]  /*a3a0*/  @P2 LOP3.LUT R59, R59, 0x8, RZ, 0xfc, !PT ;  /* 0x000000083b3b2812 */ /* 0x000fe400078efcff */
[----:B------:R-:W-:Y:S02]  /*a3b0*/  @!P5 IADD3 R8, PT, PT, -R8, RZ, RZ ;  /* 0x000000ff0808d210 */ /* 0x000fe40007ffe1ff */
[----:B------:R-:W-:Y:S02]  /*a3c0*/  PLOP3.LUT P5, PT, P3, P6, PT, 0x80, 0x8 ;  /* 0x000000000008781c */ /* 0x000fe40001fad070 */
[----:B------:R-:W-:-:S02]  /*a3d0*/  @!P1 LOP3.LUT R8, RZ, R12, RZ, 0x33, !PT ;  /* 0x0000000cff089212 */ /* 0x000fc400078e33ff */
[----:B------:R-:W-:Y:S02]  /*a3e0*/  @P4 LOP3.LUT R59, R59, 0x1, RZ, 0xfc, !PT ;  /* 0x000000013b3b4812 */ /* 0x000fe400078efcff */
[----:B------:R-:W-:Y:S02]  /*a3f0*/  ISETP.GT.AND P1, PT, R4, R45, PT ;  /* 0x0000002d0400720c */ /* 0x000fe40003f24270 */
[----:B------:R-:W-:Y:S02]  /*a400*/  P2R R5, PR, RZ, 0x20 ;  /* 0x00000020ff057803 */ /* 0x000fe40000000000 */
[----:B------:R-:W-:Y:S02]  /*a410*/  LOP3.LUT P5, RZ, R59, 0x8, RZ, 0xc0, !PT ;  /* 0x000000083bff7812 */ /* 0x000fe400078ac0ff */
[----:B------:R-:W-:Y:S02]  /*a420*/  ISETP.GT.AND P1, PT, R9, RZ, !P1 ;  /* 0x000000ff0900720c */ /* 0x000fe40004f24270 */
[----:B------:R-:W-:-:S02]  /*a430*/  PLOP3.LUT P4, PT, P3, P4, PT, 0x80, 0x8 ;  /* 0x000000000008781c */ /* 0x000fc40001f89070 */
[----:B------:R-:W-:Y:S02]  /*a440*/  PLOP3.LUT P3, PT, P3, P5, PT, 0x80, 0x8 ;  /* 0x000000000008781c */ /* 0x000fe40001f6b070 */
[----:B------:R-:W-:Y:S02]  /*a450*/  P2R R9, PR, RZ, 0x2 ;  /* 0x00000002ff097803 */ /* 0x000fe40000000000 */
[----:B------:R-:W-:Y:S02]  /*a460*/  ISETP.LT.AND P0, PT, R14, R45, P0 ;  /* 0x0000002d0e00720c */ /* 0x000fe40000701270 */
[----:B------:R-:W-:Y:S02]  /*a470*/  P2R R3, PR, RZ, 0x8 ;  /* 0x00000008ff037803 */ /* 0x000fe40000000000 */
[----:B------:R-:W-:Y:S02]  /*a480*/  ISETP.NE.AND P3, PT, R9, RZ, PT ;  /* 0x000000ff0900720c */ /* 0x000fe40003f65270 */
[----:B------:R-:W-:-:S02]  /*a490*/  PLOP3.LUT P2, PT, P0, P6, PT, 0x80, 0x8 ;  /* 0x000000000008781c */ /* 0x000fc4000074d070 */
[----:B------:R-:W-:Y:S02]  /*a4a0*/  PLOP3.LUT P6, PT, P3, P6, PT, 0x80, 0x8 ;  /* 0x000000000008781c */ /* 0x000fe40001fcd070 */
[----:B------:R-:W-:Y:S02]  /*a4b0*/  P2R R4, PR, RZ, 0x10 ;  /* 0x00000010ff047803 */ /* 0x000fe40000000000 */
[C---:B------:R-:W-:Y:S02]  /*a4c0*/  LOP3.LUT P4, RZ, R59.reuse, 0x1, RZ, 0xc0, !PT ;  /* 0x000000013bff7812 */ /* 0x040fe4000788c0ff */
[----:B------:R-:W-:Y:S02]  /*a4d0*/  LOP3.LUT R59, R59, 0xfffffffb, RZ, 0xc0, !PT ;  /* 0xfffffffb3b3b7812 */ /* 0x000fe400078ec0ff */
[----:B------:R-:W-:Y:S02]  /*a4e0*/  ISETP.NE.AND P3, PT, R3, RZ, PT ;  /* 0x000000ff0300720c */ /* 0x000fe40003f65270 */
[----:B------:R-:W-:-:S02]  /*a4f0*/  SHF.R.S32.HI R3, RZ, 0x1f, R6 ;  /* 0x0000001fff037819 */ /* 0x000fc40000011406 */
[----:B------:R-:W-:Y:S02]  /*a500*/  PLOP3.LUT P1, PT, P0, P4, PT, 0x80, 0x8 ;  /* 0x000000000008781c */ /* 0x000fe40000729070 */
[----:B------:R-:W-:Y:S02]  /*a510*/  @P6 LOP3.LUT R59, R59, 0x4, RZ, 0xfc, !PT ;  /* 0x000000043b3b6812 */ /* 0x000fe400078efcff */
[----:B------:R-:W-:Y:S02]  /*a520*/  ISETP.NE.AND P6, PT, R9, RZ, PT ;  /* 0x000000ff0900720c */ /* 0x000fe40003fc5270 */
[----:B------:R-:W-:Y:S02]  /*a530*/  LEA.HI R3, R3, R6, RZ, 0x8 ;  /* 0x0000000603037211 */ /* 0x000fe400078f40ff */
[----:B------:R-:W-:Y:S02]  /*a540*/  PLOP3.LUT P4, PT, P6, P4, PT, 0x80, 0x8 ;  /* 0x000000000008781c */ /* 0x000fe40003789070 */
[----:B------:R-:W-:-:S02]  /*a550*/  LOP3.LUT R3, R3, 0xffffff00, RZ, 0xc0, !PT ;  /* 0xffffff0003037812 */ /* 0x000fc400078ec0ff */
[----:B------:R-:W-:Y:S02]  /*a560*/  LOP3.LUT R59, R59, 0xfffffffd, RZ, 0xc0, !PT ;  /* 0xfffffffd3b3b7812 */ /* 0x000fe400078ec0ff */
[----:B------:R-:W-:Y:S01]  /*a570*/  PLOP3.LUT P0, PT, P0, P5, PT, 0x80, 0x8 ;  /* 0x000000000008781c */ /* 0x000fe2000070b070 */
[----:B------:R-:W-:Y:S01]  /*a580*/  IMAD.IADD R9, R6, 0x1, -R3 ;  /* 0x0000000106097824 */ /* 0x000fe200078e0a03 */
[----:B------:R-:W-:Y:S02]  /*a590*/  PLOP3.LUT P6, PT, P6, P5, PT, 0x80, 0x8 ;  /* 0x000000000008781c */ /* 0x000fe400037cb070 */
[----:B------:R-:W-:-:S03]  /*a5a0*/  ISETP.NE.AND P5, PT, R5, RZ, PT ;  /* 0x000000ff0500720c */ /* 0x000fc60003fa5270 */
[----:B------:R-:W-:Y:S02]  /*a5b0*/  @P4 LOP3.LUT R59, R59, 0x2, RZ, 0xfc, !PT ;  /* 0x000000023b3b4812 */ /* 0x000fe400078efcff */
[----:B------:R-:W-:Y:S01]  /*a5c0*/  ISETP.NE.AND P4, PT, R4, RZ, PT ;  /* 0x000000ff0400720c */ /* 0x000fe20003f85270 */
[----:B------:R-:W-:Y:S01]  /*a5d0*/  IMAD.WIDE R4, R9, 0x4, R38 ;  /* 0x0000000409047825 */ /* 0x000fe200078e0226 */
[----:B------:R-:W-:-:S04]  /*a5e0*/  LOP3.LUT R59, R59, 0xfffffffe, RZ, 0xc0, !PT ;  /* 0xfffffffe3b3b7812 */ /* 0x000fc800078ec0ff */
[----:B------:R0:W5:Y:S01]  /*a5f0*/  LDG.E R61, desc[UR36][R4.64+0x400] ;  /* 0x00040024043d7981 */ /* 0x000162000c1e1900 */
[----:B------:R-:W-:Y:S01]  /*a600*/  IMAD R23, R23, R8, RZ ;  /* 0x0000000817177224 */ /* 0x000fe200078e02ff */
[----:B------:R-:W-:Y:S01]  /*a610*/  BSSY.RECONVERGENT B0, `(.L_x_110) ;  /* 0x0000064000007945 */ /* 0x000fe20003800200 */
[----:B------:R-:W-:Y:S02]  /*a620*/  @P6 LOP3.LUT R59, R59, 0x1, RZ, 0xfc, !PT ;  /* 0x000000013b3b6812 */ /* 0x000fe400078efcff */
[----:B------:R-:W-:-:S05]  /*a630*/  IMAD R23, R23, 0x80, R14 ;  /* 0x0000008017177824 */ /* 0x000fca00078e020e */
[----:B------:R-:W-:Y:S01]  /*a640*/  IADD3 R3, PT, PT, R23, -0x1, RZ ;  /* 0xffffffff17037810 */ /* 0x000fe20007ffe0ff */
[C-C-:B------:R-:W-:Y:S02]  /*a650*/  IMAD R23, R18.reuse, R23, R7.reuse ;  /* 0x0000001712177224 */ /* 0x140fe400078e0207 */
[----:B------:R-:W-:Y:S02]  /*a660*/  IMAD.MOV.U32 R96, RZ, RZ, RZ ;  /* 0x000000ffff607224 */ /* 0x000fe400078e00ff */
[C---:B------:R-:W-:Y:S02]  /*a670*/  IMAD R99, R18.reuse, R3, R7 ;  /* 0x0000000312637224 */ /* 0x040fe400078e0207 */
[----:B------:R-:W-:Y:S02]  /*a680*/  IMAD R3, R9, 0x480, RZ ;  /* 0x0000048009037824 */ /* 0x000fe400078e02ff */
[----:B0-----:R-:W-:-:S07]  /*a690*/  IMAD.IADD R97, R18, 0x1, R23 ;  /* 0x0000000112617824 */ /* 0x001fce00078e0217 */
.L_x_111:
[----:B------:R-:W-:Y:S01]  /*a6a0*/  P2R R8, PR, RZ, 0x4 ;  /* 0x00000004ff087803 */ /* 0x000fe20000000000 */
[----:B------:R-:W-:Y:S01]  /*a6b0*/  IMAD.WIDE R6, R3, 0x4, R50 ;  /* 0x0000000403067825 */ /* 0x000fe200078e0232 */
[C---:B------:R-:W-:Y:S01]  /*a6c0*/  LOP3.LUT P2, RZ, R59.reuse, 0x4, RZ, 0xc0, !PT ;  /* 0x000000043bff7812 */ /* 0x040fe2000784c0ff */
[----:B------:R-:W0:Y:S01]  /*a6d0*/  @P5 LDC.64 R20, c[0x0][0x390] ;  /* 0x0000e400ff145b82 */ /* 0x000e220000000a00 */
[----:B------:R-:W-:Y:S02]  /*a6e0*/  P2R R9, PR, RZ, 0x2 ;  /* 0x00000002ff097803 */ /* 0x000fe40000000000 */
[C---:B------:R-:W-:Y:S02]  /*a6f0*/  LOP3.LUT P1, RZ, R59.reuse, 0x2, RZ, 0xc0, !PT ;  /* 0x000000023bff7812 */ /* 0x040fe4000782c0ff */
[----:B------:R-:W-:Y:S02]  /*a700*/  P2R R10, PR, RZ, 0x1 ;  /* 0x00000001ff0a7803 */ /* 0x000fe40000000000 */
[----:B------:R-:W-:Y:S01]  /*a710*/  LOP3.LUT P0, RZ, R59, 0x1, RZ, 0xc0, !PT ;  /* 0x000000013bff7812 */ /* 0x000fe2000780c0ff */
[----:B------:R-:W1:Y:S08]  /*a720*/  @P4 LDC.64 R44, c[0x0][0x390] ;  /* 0x0000e400ff2c4b82 */ /* 0x000e700000000a00 */
[----:B------:R-:W3:Y:S08]  /*a730*/  @P2 LDC.64 R4, c[0x0][0x390] ;  /* 0x0000e400ff042b82 */ /* 0x000ef00000000a00 */
[----:B------:R-:W4:Y:S08]  /*a740*/  @P1 LDC.64 R12, c[0x0][0x390] ;  /* 0x0000e400ff0c1b82 */ /* 0x000f300000000a00 */
[----:B------:R-:W2:Y:S01]  /*a750*/  @P0 LDC.64 R14, c[0x0][0x390] ;  /* 0x0000e400ff0e0b82 */ /* 0x000ea20000000a00 */
[----:B---3--:R-:W-:-:S07]  /*a760*/  @P2 IADD3 R4, P6, PT, R6, R4, RZ ;  /* 0x0000000406042210 */ /* 0x008fce0007fde0ff */
[----:B------:R-:W3:Y:S01]  /*a770*/  @P3 LDC.64 R62, c[0x0][0x390] ;  /* 0x0000e400ff3e3b82 */ /* 0x000ee20000000a00 */
[----:B------:R-:W-:Y:S02]  /*a780*/  @P2 IADD3.X R5, PT, PT, R7, R5, RZ, P6, !PT ;  /* 0x0000000507052210 */ /* 0x000fe400037fe4ff */
[----:B------:R-:W-:Y:S02]  /*a790*/  ISETP.NE.AND P2, PT, R8, RZ, PT ;  /* 0x000000ff0800720c */ /* 0x000fe40003f45270 */
[----:B----4-:R-:W-:-:S05]  /*a7a0*/  @P1 IADD3 R12, P6, PT, R6, R12, RZ ;  /* 0x0000000c060c1210 */ /* 0x010fca0007fde0ff */
[----:B------:R-:W-:Y:S01]  /*a7b0*/  @P1 IMAD.X R13, R7, 0x1, R13, P6 ;  /* 0x00000001070d1824 */ /* 0x000fe200030e060d */
[----:B------:R-:W-:Y:S02]  /*a7c0*/  ISETP.NE.AND P1, PT, R9, RZ, PT ;  /* 0x000000ff0900720c */ /* 0x000fe40003f25270 */
[----:B--2---:R-:W-:Y:S02]  /*a7d0*/  @P0 IADD3 R14, P6, PT, R6, R14, RZ ;  /* 0x0000000e060e0210 */ /* 0x004fe40007fde0ff */
[----:B------:R-:W-:Y:S01]  /*a7e0*/  P2R R9, PR, RZ, 0x20 ;  /* 0x00000020ff097803 */ /* 0x000fe20000000000 */
[----:B------:R-:W2:Y:S02]  /*a7f0*/  @P2 LDC.64 R90, c[0x0][0x390] ;  /* 0x0000e400ff5a2b82 */ /* 0x000ea40000000a00 */
[----:B------:R-:W-:Y:S01]  /*a800*/  @P0 IMAD.X R15, R7, 0x1, R15, P6 ;  /* 0x00000001070f0824 */ /* 0x000fe200030e060f */
[----:B------:R-:W-:Y:S02]  /*a810*/  ISETP.NE.AND P0, PT, R10, RZ, PT ;  /* 0x000000ff0a00720c */ /* 0x000fe40003f05270 */
[----:B0-----:R-:W-:-:S03]  /*a820*/  @P5 IADD3 R20, P6, PT, R6, R20, RZ ;  /* 0x0000001406145210 */ /* 0x001fc60007fde0ff */
[----:B------:R-:W0:Y:S01]  /*a830*/  @P1 LDC.64 R92, c[0x0][0x390] ;  /* 0x0000e400ff5c1b82 */ /* 0x000e220000000a00 */
[----:B------:R-:W-:Y:S02]  /*a840*/  @P5 IADD3.X R21, PT, PT, R7, R21, RZ, P6, !PT ;  /* 0x0000001507155210 */ /* 0x000fe400037fe4ff */
[----:B-1----:R-:W-:Y:S02]  /*a850*/  @P4 IADD3 R44, P6, PT, R6, R44, RZ ;  /* 0x0000002c062c4210 */ /* 0x002fe40007fde0ff */
[----:B------:R-:W-:-:S03]  /*a860*/  LOP3.LUT P5, RZ, R59, 0x2, RZ, 0xc0, !PT ;  /* 0x000000023bff7812 */ /* 0x000fc600078ac0ff */
[----:B------:R-:W1:Y:S01]  /*a870*/  @P0 LDC.64 R94, c[0x0][0x390] ;  /* 0x0000e400ff5e0b82 */ /* 0x000e620000000a00 */
[----:B------:R-:W-:Y:S01]  /*a880*/  @P4 IMAD.X R45, R7, 0x1, R45, P6 ;  /* 0x00000001072d4824 */ /* 0x000fe200030e062d */
[C---:B---3--:R-:W-:Y:S02]  /*a890*/  @P3 IADD3 R62, P6, PT, R6.reuse, R62, RZ ;  /* 0x0000003e063e3210 */ /* 0x048fe40007fde0ff */
[----:B------:R-:W-:Y:S02]  /*a8a0*/  P2R R8, PR, RZ, 0x20 ;  /* 0x00000020ff087803 */ /* 0x000fe40000000000 */
[----:B------:R-:W-:Y:S01]  /*a8b0*/  LOP3.LUT P5, RZ, R59, 0x4, RZ, 0xc0, !PT ;  /* 0x000000043bff7812 */ /* 0x000fe200078ac0ff */
[C---:B------:R-:W-:Y:S01]  /*a8c0*/  @P3 IMAD.X R63, R7.reuse, 0x1, R63, P6 ;  /* 0x00000001073f3824 */ /* 0x040fe200030e063f */
[----:B------:R-:W3:Y:S01]  /*a8d0*/  LDC.64 R10, c[0x0][0x3d8] ;  /* 0x0000f600ff0a7b82 */ /* 0x000ee20000000a00 */
[C---:B--2---:R-:W-:Y:S01]  /*a8e0*/  @P2 IADD3 R90, P6, PT, R6.reuse, R90, RZ ;  /* 0x0000005a065a2210 */ /* 0x044fe20007fde0ff */
[----:B------:R-:W2:Y:S03]  /*a8f0*/  @P4 LDG.E R44, desc[UR36][R44.64+0x140010] ;  /* 0x140010242c2c4981 */ /* 0x000ea6000c1e1900 */
[----:B------:R-:W-:Y:S01]  /*a900*/  @P2 IADD3.X R91, PT, PT, R7, R91, RZ, P6, !PT ;  /* 0x0000005b075b2210 */ /* 0x000fe200037fe4ff */
[----:B------:R-:W4:Y:S01]  /*a910*/  @P3 LDG.E R62, desc[UR36][R62.64+0x140014] ;  /* 0x140014243e3e3981 */ /* 0x000f22000c1e1900 */
[----:B0-----:R-:W-:-:S03]  /*a920*/  @P1 IADD3 R92, P6, PT, R6, R92, RZ ;  /* 0x0000005c065c1210 */ /* 0x001fc60007fde0ff */
[----:B------:R-:W4:Y:S02]  /*a930*/  @P2 LDG.E R90, desc[UR36][R90.64+0x140018] ;  /* 0x140018245a5a2981 */ /* 0x000f24000c1e1900 */
[----:B------:R-:W-:Y:S02]  /*a940*/  @P1 IMAD.X R93, R7, 0x1, R93, P6 ;  /* 0x00000001075d1824 */ /* 0x000fe400030e065d */
[----:B------:R0:W2:Y:S01]  /*a950*/  @P5 LDG.E R98, desc[UR36][R4.64+0x140000] ;  /* 0x1400002404625981 */ /* 0x0000a2000c1e1900 */
[----:B-1----:R-:W-:-:S03]  /*a960*/  @P0 IADD3 R94, P6, PT, R6, R94, RZ ;  /* 0x0000005e065e0210 */ /* 0x002fc60007fde0ff */
[----:B------:R-:W4:Y:S02]  /*a970*/  @P1 LDG.E R92, desc[UR36][R92.64+0x14001c] ;  /* 0x14001c245c5c1981 */ /* 0x000f24000c1e1900 */
[----:B------:R-:W-:Y:S01]  /*a980*/  @P0 IMAD.X R95, R7, 0x1, R95, P6 ;  /* 0x00000001075f0824 */ /* 0x000fe200030e065f */
[----:B------:R-:W-:Y:S02]  /*a990*/  IADD3 R7, PT, PT, R99, -0x1, RZ ;  /* 0xffffffff63077810 */ /* 0x000fe40007ffe0ff */
[----:B------:R-:W-:Y:S01]  /*a9a0*/  LOP3.LUT P6, RZ, R59, 0x1, RZ, 0xc0, !PT ;  /* 0x000000013bff7812 */ /* 0x000fe200078cc0ff */
[----:B0-----:R-:W-:Y:S01]  /*a9b0*/  VIADD R5, R97, 0xffffffff ;  /* 0xffffffff61057836 */ /* 0x001fe20000000000 */
[----:B------:R-:W4:Y:S01]  /*a9c0*/  @P0 LDG.E R94, desc[UR36][R94.64+0x140020] ;  /* 0x140020245e5e0981 */ /* 0x000f22000c1e1900 */
[----:B---3--:R-:W-:-:S05]  /*a9d0*/  IMAD.WIDE R6, R7, 0x4, R10 ;  /* 0x0000000407067825 */ /* 0x008fca00078e020a */
[----:B------:R-:W2:Y:S01]  /*a9e0*/  @P5 LDG.E R18, desc[UR36][R6.64] ;  /* 0x0000002406125981 */ /* 0x000ea2000c1e1900 */
[----:B------:R-:W-:-:S04]  /*a9f0*/  ISETP.NE.AND P5, PT, R8, RZ, PT ;  /* 0x000000ff0800720c */ /* 0x000fc80003fa5270 */
[----:B------:R-:W3:Y:S04]  /*aa00*/  @P6 LDG.E R102, desc[UR36][R6.64+0x8] ;  /* 0x0000082406666981 */ /* 0x000ee8000c1e1900 */
[----:B------:R-:W3:Y:S05]  /*aa10*/  @P6 LDG.E R14, desc[UR36][R14.64+0x140008] ;  /* 0x140008240e0e6981 */ /* 0x000eea000c1e1900 */
[----:B------:R-:W4:Y:S04]  /*aa20*/  @P5 LDG.E R100, desc[UR36][R6.64+0x4] ;  /* 0x0000042406645981 */ /* 0x000f28000c1e1900 */
[----:B------:R0:W4:Y:S01]  /*aa30*/  @P5 LDG.E R12, desc[UR36][R12.64+0x140004] ;  /* 0x140004240c0c5981 */ /* 0x000122000c1e1900 */
[----:B------:R-:W-:Y:S01]  /*aa40*/  ISETP.NE.AND P5, PT, R9, RZ, PT ;  /* 0x000000ff0900720c */ /* 0x000fe20003fa5270 */
[----:B------:R-:W-:-:S04]  /*aa50*/  VIADD R9, R23, 0xffffffff ;  /* 0xffffffff17097836 */ /* 0x000fc80000000000 */
[----:B------:R-:W-:-:S05]  /*aa60*/  IMAD.WIDE R8, R9, 0x4, R10 ;  /* 0x0000000409087825 */ /* 0x000fca00078e020a */
[----:B------:R-:W3:Y:S04]  /*aa70*/  @P4 LDG.E R106, desc[UR36][R8.64+0x4] ;  /* 0x00000424086a4981 */ /* 0x000ee8000c1e1900 */
[----:B------:R-:W3:Y:S04]  /*aa80*/  @P5 LDG.E R20, desc[UR36][R20.64+0x14000c] ;  /* 0x14000c2414145981 */ /* 0x000ee8000c1e1900 */
[----:B------:R-:W3:Y:S01]  /*aa90*/  @P5 LDG.E R104, desc[UR36][R8.64] ;  /* 0x0000002408685981 */ /* 0x000ee2000c1e1900 */
[----:B------:R-:W-:-:S03]  /*aaa0*/  IMAD.WIDE R4, R5, 0x4, R10 ;  /* 0x0000000405047825 */ /* 0x000fc600078e020a */
[----:B------:R-:W3:Y:S04]  /*aab0*/  @P3 LDG.E R108, desc[UR36][R8.64+0x8] ;  /* 0x00000824086c3981 */ /* 0x000ee8000c1e1900 */
[----:B------:R-:W3:Y:S04]  /*aac0*/  @P2 LDG.E R6, desc[UR36][R4.64] ;  /* 0x0000002404062981 */ /* 0x000ee8000c1e1900 */
[----:B------:R-:W3:Y:S04]  /*aad0*/  @P1 LDG.E R10, desc[UR36][R4.64+0x4] ;  /* 0x00000424040a1981 */ /* 0x000ee8000c1e1900 */
[----:B------:R-:W3:Y:S01]  /*aae0*/  @P0 LDG.E R110, desc[UR36][R4.64+0x8] ;  /* 0x00000824046e0981 */ /* 0x000ee2000c1e1900 */
[----:B0-----:R-:W-:-:S02]  /*aaf0*/  P2R R13, PR, RZ, 0x40 ;  /* 0x00000040ff0d7803 */ /* 0x001fc40000000000 */
        /* <DEDUP_REMOVED lines=8> */
[----:B--2--5:R-:W-:Y:S01]  /*ab80*/  @P6 FFMA R61, R18, R98, R61 ;  /* 0x00000062123d6223 */ /* 0x024fe2000000003d */
[----:B------:R-:W-:-:S13]  /*ab90*/  ISETP.NE.AND P6, PT, R7, RZ, PT ;  /* 0x000000ff0700720c */ /* 0x000fda0003fc5270 */
[----:B----4-:R-:W-:Y:S01]  /*aba0*/  @P6 FFMA R61, R100, R12, R61 ;  /* 0x0000000c643d6223 */ /* 0x010fe2000000003d */
[----:B------:R-:W-:-:S13]  /*abb0*/  ISETP.NE.AND P6, PT, R13, RZ, PT ;  /* 0x000000ff0d00720c */ /* 0x000fda0003fc5270 */
[----:B---3--:R-:W-:-:S04]  /*abc0*/  @P6 FFMA R61, R102, R14, R61 ;  /* 0x0000000e663d6223 */ /* 0x008fc8000000003d */
        /* <DEDUP_REMOVED lines=9> */
.L_x_110:
[----:B------:R1:W-:Y:S02]  /*ac60*/  STG.E desc[UR36][R24.64], R61 ;  /* 0x0000003d18007986 */ /* 0x0003e4000c101924 */
.L_x_109:
[----:B------:R-:W-:Y:S01]  /*ac70*/  ISETP.GE.AND P3, PT, R17, R0, PT ;  /* 0x000000001100720c */ /* 0x000fe20003f66270 */
[----:B------:R-:W-:Y:S05]  /*ac80*/  WARPSYNC.ALL ;  /* 0x0000000000007948 */ /* 0x000fea0003800000 */
[----:B------:R-:W-:Y:S06]  /*ac90*/  BAR.SYNC.DEFER_BLOCKING 0x0 ;  /* 0x0000000000007b1d */ /* 0x000fec0000010000 */
[----:B------:R-:W-:Y:S04]  /*aca0*/  BSSY.RECONVERGENT B2, `(.L_x_112) ;  /* 0x000002b000027945 */ /* 0x000fe80003800200 */
[----:B------:R-:W-:Y:S05]  /*acb0*/  @P3 BRA `(.L_x_113) ;  /* 0x0000000000a43947 */ /* 0x000fea0003800000 */
[----:B------:R-:W3:Y:S04]  /*acc0*/  LDG.E R0, desc[UR36][R28.64+0x400] ;  /* 0x000400241c007981 */ /* 0x000ee8000c1e1900 */
[----:B------:R0:W5:Y:S04]  /*acd0*/  LDG.E R6, desc[UR36][R24.64] ;  /* 0x0000002418067981 */ /* 0x000168000c1e1900 */
[----:B------:R0:W5:Y:S04]  /*ace0*/  LDG.E R8, desc[UR36][R36.64+0x400] ;  /* 0x0004002424087981 */ /* 0x000168000c1e1900 */
[----:B----4-:R0:W5:Y:S04]  /*acf0*/  LDG.E R7, desc[UR36][R34.64+0x400] ;  /* 0x0004002422077981 */ /* 0x010168000c1e1900 */
[----:B------:R0:W5:Y:S01]  /*ad00*/  LDG.E R9, desc[UR36][R30.64+0x400] ;  /* 0x000400241e097981 */ /* 0x000162000c1e1900 */
[----:B---3--:R-:W-:-:S04]  /*ad10*/  FADD R3, R0, 9.9999997473787516356e-06 ;  /* 0x3727c5ac00037421 */ /* 0x008fc80000000000 */
[----:B------:R-:W-:Y:S01]  /*ad20*/  VIADD R0, R3, 0xf3000000 ;  /* 0xf300000003007836 */ /* 0x000fe20000000000 */
[----:B------:R0:W3:Y:S04]  /*ad30*/  MUFU.RSQ R4, R3 ;  /* 0x0000000300047308 */ /* 0x0000e80000001400 */
[----:B------:R-:W-:-:S13]  /*ad40*/  ISETP.GT.U32.AND P0, PT, R0, 0x727fffff, PT ;  /* 0x727fffff0000780c */ /* 0x000fda0003f04070 */
[----:B0--3--:R-:W-:Y:S05]  /*ad50*/  @!P0 BRA `(.L_x_114) ;  /* 0x0000000000188947 */ /* 0x009fea0003800000 */
[----:B------:R-:W-:Y:S01]  /*ad60*/  BSSY.RECONVERGENT B0, `(.L_x_115) ;  /* 0x0000004000007945 */ /* 0x000fe20003800200 */
[----:B------:R-:W-:Y:S02]  /*ad70*/  MOV R0, R3 ;  /* 0x0000000300007202 */ /* 0x000fe40000000f00 */
[----:B------:R-:W-:-:S07]  /*ad80*/  MOV R4, 0xada0 ;  /* 0x0000ada000047802 */ /* 0x000fce0000000f00 */
[----:B-12--5:R-:W-:Y:S05]  /*ad90*/  CALL.REL.NOINC `($__internal_0_$__cuda_sm20_sqrt_rn_f32_slowpath) ;  /* 0x0000026800207944 */ /* 0x026fea0003c00000 */
[----:B------:R-:W-:Y:S05]  /*ada0*/  BSYNC.RECONVERGENT B0 ;  /* 0x0000000000007941 */ /* 0x000fea0003800200 */
.L_x_115:
[----:B------:R-:W-:Y:S05]  /*adb0*/  BRA `(.L_x_116) ;  /* 0x0000000000107947 */ /* 0x000fea0003800000 */
.L_x_114:
[----:B------:R-:W-:Y:S01]  /*adc0*/  FMUL.FTZ R0, R3, R4 ;  /* 0x0000000403007220 */ /* 0x000fe20000410000 */
[----:B------:R-:W-:-:S03]  /*add0*/  FMUL.FTZ R4, R4, 0.5 ;  /* 0x3f00000004047820 */ /* 0x000fc60000410000 */
[----:B------:R-:W-:-:S04]  /*ade0*/  FFMA R3, -R0, R0, R3 ;  /* 0x0000000000037223 */ /* 0x000fc80000000103 */
[----:B------:R-:W-:-:S07]  /*adf0*/  FFMA R0, R3, R4, R0 ;  /* 0x0000000403007223 */ /* 0x000fce0000000000 */
.L_x_116:
[C---:B------:R-:W-:Y:S01]  /*ae00*/  FSETP.NE.AND P1, PT, |R0|.reuse, +INF , PT ;  /* 0x7f8000000000780b */ /* 0x040fe20003f25200 */
[----:B------:R-:W-:Y:S01]  /*ae10*/  BSSY.RECONVERGENT B3, `(.L_x_117) ;  /* 0x0000011000037945 */ /* 0x000fe20003800200 */
[C---:B------:R-:W-:Y:S02]  /*ae20*/  FSETP.GEU.AND P0, PT, R0.reuse, 9.9999999392252902908e-09, PT ;  /* 0x322bcc770000780b */ /* 0x040fe40003f0e000 */
[----:B------:R-:W-:-:S04]  /*ae30*/  FSEL R0, R0, 1, P1 ;  /* 0x3f80000000007808 */ /* 0x000fc80000800000 */
[----:B------:R-:W-:Y:S01]  /*ae40*/  FSEL R11, R0, 1, P0 ;  /* 0x3f800000000b7808 */ /* 0x000fe20000000000 */
[----:B-----5:R-:W-:-:S03]  /*ae50*/  FADD R0, R6, -R9 ;  /* 0x8000000906007221 */ /* 0x020fc60000000000 */
[----:B------:R-:W0:Y:S08]  /*ae60*/  MUFU.RCP R3, R11 ;  /* 0x0000000b00037308 */ /* 0x000e300000001000 */
[----:B------:R-:W3:Y:S01]  /*ae70*/  FCHK P0, R0, R11 ;  /* 0x0000000b00007302 */ /* 0x000ee20000000000 */
[----:B0-----:R-:W-:-:S04]  /*ae80*/  FFMA R4, -R11, R3, 1 ;  /* 0x3f8000000b047423 */ /* 0x001fc80000000103 */
[----:B------:R-:W-:-:S04]  /*ae90*/  FFMA R3, R3, R4, R3 ;  /* 0x0000000403037223 */ /* 0x000fc80000000003 */
[----:B------:R-:W-:-:S04]  /*aea0*/  FFMA R4, R0, R3, RZ ;  /* 0x0000000300047223 */ /* 0x000fc800000000ff */
[----:B------:R-:W-:-:S04]  /*aeb0*/  FFMA R5, -R11, R4, R0 ;  /* 0x000000040b057223 */ /* 0x000fc80000000100 */
[----:B------:R-:W-:Y:S01]  /*aec0*/  FFMA R3, R3, R5, R4 ;  /* 0x0000000503037223 */ /* 0x000fe20000000004 */
[----:B---3--:R-:W-:Y:S06]  /*aed0*/  @!P0 BRA `(.L_x_118) ;  /* 0x0000000000108947 */ /* 0x008fec0003800000 */
[----:B------:R-:W-:Y:S01]  /*aee0*/  IMAD.MOV.U32 R3, RZ, RZ, R11 ;  /* 0x000000ffff037224 */ /* 0x000fe200078e000b */
[----:B------:R-:W-:-:S07]  /*aef0*/  MOV R4, 0xaf10 ;  /* 0x0000af1000047802 */ /* 0x000fce0000000f00 */
[----:B-12---:R-:W-:Y:S05]  /*af00*/  CALL.REL.NOINC `($__internal_1_$__cuda_sm3x_div_rn_noftz_f32_slowpath) ;  /* 0x00000268001c7944 */ /* 0x006fea0003c00000 */
[----:B------:R-:W-:-:S07]  /*af10*/  IMAD.MOV.U32 R3, RZ, RZ, R0 ;  /* 0x000000ffff037224 */ /* 0x000fce00078e0000 */
.L_x_118:
[----:B------:R-:W-:Y:S05]  /*af20*/  BSYNC.RECONVERGENT B3 ;  /* 0x0000000000037941 */ /* 0x000fea0003800200 */
.L_x_117:
[----:B------:R-:W-:-:S05]  /*af30*/  FFMA R3, R8, R3, R7 ;  /* 0x0000000308037223 */ /* 0x000fca0000000007 */
[----:B------:R3:W-:Y:S02]  /*af40*/  STG.E desc[UR36][R26.64], R3 ;  /* 0x000000031a007986 */ /* 0x0007e4000c101924 */
.L_x_113:
[----:B------:R-:W-:Y:S05]  /*af50*/  BSYNC.RECONVERGENT B2 ;  /* 0x0000000000027941 */ /* 0x000fea0003800200 */
.L_x_112:
[----:B------:R-:W-:Y:S06]  /*af60*/  BAR.SYNC.DEFER_BLOCKING 0x0 ;  /* 0x0000000000007b1d */ /* 0x000fec0000010000 */
[----:B------:R-:W-:Y:S04]  /*af70*/  BSSY.RECONVERGENT B2, `(.L_x_119) ;  /* 0x000001b000027945 */ /* 0x000fe80003800200 */
[----:B------:R-:W-:Y:S05]  /*af80*/  @P3 BRA `(.L_x_120) ;  /* 0x0000000000643947 */ /* 0x000fea0003800000 */
[----:B------:R-:W5:Y:S01]  /*af90*/  LDG.E R0, desc[UR36][R26.64] ;  /* 0x000000241a007981 */ /* 0x000f62000c1e1900 */
[----:B---3--:R-:W-:Y:S02]  /*afa0*/  HFMA2 R3, -RZ, RZ, 0.96630859375, -0.0022525787353515625 ;  /* 0x3bbb989dff037431 */ /* 0x008fe400000001ff */
[----:B----4-:R-:W-:Y:S01]  /*afb0*/  IMAD.MOV.U32 R4, RZ, RZ, 0x437c0000 ;  /* 0x437c0000ff047424 */ /* 0x010fe200078e00ff */
[----:B------:R-:W-:Y:S02]  /*afc0*/  BSSY.RECONVERGENT B3, `(.L_x_121) ;  /* 0x0000014000037945 */ /* 0x000fe40003800200 */
[----:B-----5:R-:W-:-:S04]  /*afd0*/  FFMA.SAT R3, R0, -R3, 0.5 ;  /* 0x3f00000000037423 */ /* 0x020fc80000002803 */
        /* <DEDUP_REMOVED lines=17> */
[----:B------:R-:W-:-:S07]  /*b0f0*/  MOV R7, R0 ;  /* 0x0000000000077202 */ /* 0x000fce0000000f00 */
.L_x_122:
[----:B------:R-:W-:Y:S05]  /*b100*/  BSYNC.RECONVERGENT B3 ;  /* 0x0000000000037941 */ /* 0x000fea0003800200 */
.L_x_121:
[----:B------:R3:W-:Y:S02]  /*b110*/  STG.E desc[UR36][R42.64], R7 ;  /* 0x000000072a007986 */ /* 0x0007e4000c101924 */
.L_x_120:
[----:B------:R-:W-:Y:S05]  /*b120*/  BSYNC.RECONVERGENT B2 ;  /* 0x0000000000027941 */ /* 0x000fea0003800200 */
.L_x_119:
[----:B------:R-:W-:Y:S08]  /*b130*/  BAR.SYNC.DEFER_BLOCKING 0x0 ;  /* 0x0000000000007b1d */ /* 0x000ff00000010000 */
[----:B------:R-:W-:Y:S01]  /*b140*/  BAR.SYNC.DEFER_BLOCKING 0x0 ;  /* 0x0000000000007b1d */ /* 0x000fe20000010000 */
[----:B------:R-:W-:-:S05]  /*b150*/  ISETP.NE.AND P0, PT, R17, RZ, PT ;  /* 0x000000ff1100720c */ /* 0x000fca0003f05270 */
[----:B------:R-:W-:Y:S08]  /*b160*/  BSSY.RECONVERGENT B6, `(.L_x_123) ;  /* 0x000000e000067945 */ /* 0x000ff00003800200 */
[----:B------:R-:W-:Y:S05]  /*b170*/  @P0 BRA `(.L_x_124) ;  /* 0x0000000000300947 */ /* 0x000fea0003800000 */
[----:B------:R-:W-:Y:S01]  /*b180*/  IMAD.MOV.U32 R18, RZ, RZ, 0x100 ;  /* 0x00000100ff127424 */ /* 0x000fe200078e00ff */
[----:B------:R-:W-:Y:S01]  /*b190*/  MOV R0, 0x0 ;  /* 0x0000000000007802 */ /* 0x000fe20000000f00 */
[----:B------:R0:W-:Y:S01]  /*b1a0*/  STL [R1+0x8], R22 ;  /* 0x0000081601007387 */ /* 0x0001e20000100800 */
[----:B------:R-:W5:Y:S01]  /*b1b0*/  LDCU.64 UR4, c[0x4][0x20] ;  /* 0x01000400ff0477ac */ /* 0x000f620008000a00 */
[----:B------:R-:W-:Y:S01]  /*b1c0*/  IMAD.MOV.U32 R6, RZ, RZ, R16 ;  /* 0x000000ffff067224 */ /* 0x000fe200078e0010 */
[----:B------:R0:W0:Y:S01]  /*b1d0*/  LDC.64 R8, c[0x4][R0] ;  /* 0x0100000000087b82 */ /* 0x0000220000000a00 */
[----:B------:R0:W-:Y:S01]  /*b1e0*/  STL.64 [R1], R18 ;  /* 0x0000001201007387 */ /* 0x0001e20000100a00 */
[----:B---34-:R-:W-:Y:S02]  /*b1f0*/  IMAD.MOV.U32 R7, RZ, RZ, R2 ;  /* 0x000000ffff077224 */ /* 0x018fe400078e0002 */
[----:B-----5:R-:W-:Y:S01]  /*b200*/  IMAD.U32 R4, RZ, RZ, UR4 ;  /* 0x00000004ff047e24 */ /* 0x020fe2000f8e00ff */
[----:B------:R-:W-:-:S07]  /*b210*/  MOV R5, UR5 ;  /* 0x0000000500057c02 */ /* 0x000fce0008000f00 */
[----:B------:R-:W-:-:S07]  /*b220*/  LEPC R20, `(.L_x_124) ;  /* 0x000000001014794e */ /* 0x000fce0000000000 */
[----:B012---:R-:W-:Y:S05]  /*b230*/  CALL.ABS.NOINC R8 ;  /* 0x0000000008007343 */ /* 0x007fea0003c00000 */
.L_x_124:
[----:B------:R-:W-:Y:S05]  /*b240*/  BSYNC.RECONVERGENT B6 ;  /* 0x0000000000067941 */ /* 0x000fea0003800200 */
.L_x_123:
[----:B------:R-:W3:Y:S02]  /*b250*/  LDCU UR4, c[0x0][0x3c0] ;  /* 0x00007800ff0477ac */ /* 0x000ee40008000800 */
[----:B---3--:R-:W-:-:S04]  /*b260*/  IMAD R3, R19, UR4, RZ ;  /* 0x0000000413037c24 */ /* 0x008fc8000f8e02ff */
[----:B------:R-:W-:-:S05]  /*b270*/  IMAD R3, R22, R3, RZ ;  /* 0x0000000316037224 */ /* 0x000fca00078e02ff */
[----:B------:R-:W-:-:S04]  /*b280*/  SHF.L.U32 R8, R3, 0x7, RZ ;  /* 0x0000000703087819 */ /* 0x000fc800000006ff */
[----:B------:R-:W-:-:S13]  /*b290*/  ISETP.GE.AND P3, PT, R17, R8, PT ;  /* 0x000000081100720c */ /* 0x000fda0003f66270 */
[----:B------:R-:W-:Y:S05]  /*b2a0*/  @P3 BRA `(.L_x_125) ;  /* 0x0000000c00443947 */ /* 0x000fea0003800000 */
[----:B------:R-:W-:Y:S01]  /*b2b0*/  IMAD R10, R19, R22, RZ ;  /* 0x00000016130a7224 */ /* 0x000fe200078e02ff */
[----:B------:R-:W-:-:S04]  /*b2c0*/  IABS R11, R17 ;  /* 0x00000011000b7213 */ /* 0x000fc80000000000 */
[-C--:B------:R-:W-:Y:S02]  /*b2d0*/  IABS R0, R10.reuse ;  /* 0x0000000a00007213 */ /* 0x080fe40000000000 */
[----:B------:R-:W-:Y:S02]  /*b2e0*/  IABS R9, R10 ;  /* 0x0000000a00097213 */ /* 0x000fe40000000000 */
[----:B------:R-:W3:Y:S08]  /*b2f0*/  I2F.RP R3, R0 ;  /* 0x0000000000037306 */ /* 0x000ef00000209400 */
[----:B---3--:R-:W4:Y:S02]  /*b300*/  MUFU.RCP R3, R3 ;  /* 0x0000000300037308 */ /* 0x008f240000001000 */
[----:B----4-:R-:W-:-:S02]  /*b310*/  VIADD R4, R3, 0xffffffe ;  /* 0x0ffffffe03047836 */ /* 0x010fc40000000000 */
[----:B------:R-:W-:-:S04]  /*b320*/  IMAD.MOV R3, RZ, RZ, -R9 ;  /* 0x000000ffff037224 */ /* 0x000fc800078e0a09 */
[----:B------:R3:W4:Y:S02]  /*b330*/  F2I.FTZ.U32.TRUNC.NTZ R5, R4 ;  /* 0x0000000400057305 */ /* 0x000724000021f000 */
[----:B---3--:R-:W-:Y:S02]  /*b340*/  HFMA2 R4, -RZ, RZ, 0, 0 ;  /* 0x00000000ff047431 */ /* 0x008fe400000001ff */
[----:B----4-:R-:W-:-:S04]  /*b350*/  IMAD.MOV R7, RZ, RZ, -R5 ;  /* 0x000000ffff077224 */ /* 0x010fc800078e0a05 */
        /* <DEDUP_REMOVED lines=19> */
[----:B------:R-:W-:Y:S01]  /*b490*/  IABS R3, R22 ;  /* 0x0000001600037213 */ /* 0x000fe20000000000 */
[----:B------:R-:W-:Y:S02]  /*b4a0*/  IMAD.SHL.U32 R10, R10, 0x80, RZ ;  /* 0x000000800a0a7824 */ /* 0x000fe400078e00ff */
[C---:B------:R-:W-:Y:S01]  /*b4b0*/  IMAD.WIDE R4, R45.reuse, 0x4, R38 ;  /* 0x000000042d047825 */ /* 0x040fe200078e0226 */
[----:B------:R-:W3:Y:S02]  /*b4c0*/  I2F.RP R9, R3 ;  /* 0x0000000300097306 */ /* 0x000ee40000209400 */
[----:B------:R-:W-:Y:S02]  /*b4d0*/  IABS R12, R10 ;  /* 0x0000000a000c7213 */ /* 0x000fe40000000000 */
[----:B01----:R0:W5:Y:S01]  /*b4e0*/  LDG.E R61, desc[UR36][R4.64+0x800] ;  /* 0x00080024043d7981 */ /* 0x003162000c1e1900 */
[----:B------:R-:W-:Y:S01]  /*b4f0*/  IABS R18, R19 ;  /* 0x0000001300127213 */ /* 0x000fe20000000000 */
[----:B------:R-:W-:Y:S01]  /*b500*/  IMAD.SHL.U32 R109, R45, 0x100, RZ ;  /* 0x000001002d6d7824 */ /* 0x000fe200078e00ff */
[----:B------:R-:W-:Y:S01]  /*b510*/  BSSY.RECONVERGENT B0, `(.L_x_126) ;  /* 0x00000a9000007945 */ /* 0x000fe20003800200 */
[----:B------:R-:W1:Y:S08]  /*b520*/  I2F.RP R0, R12 ;  /* 0x0000000c00007306 */ /* 0x000e700000209400 */
[----:B---3--:R-:W3:Y:S08]  /*b530*/  MUFU.RCP R9, R9 ;  /* 0x0000000900097308 */ /* 0x008ef00000001000 */
[----:B-1----:R-:W-:Y:S08]  /*b540*/  MUFU.RCP R0, R0 ;  /* 0x0000000000007308 */ /* 0x002ff00000001000 */
[----:B------:R-:W1:Y:S01]  /*b550*/  I2F.RP R13, R18 ;  /* 0x00000012000d7306 */ /* 0x000e620000209400 */
[----:B---3--:R-:W-:-:S07]  /*b560*/  IADD3 R6, PT, PT, R9, 0xffffffe, RZ ;  /* 0x0ffffffe09067810 */ /* 0x008fce0007ffe0ff */
[----:B------:R3:W0:Y:S08]  /*b570*/  F2I.FTZ.U32.TRUNC.NTZ R7, R6 ;  /* 0x0000000600077305 */ /* 0x000630000021f000 */
[----:B-1----:R-:W1:Y:S01]  /*b580*/  MUFU.RCP R13, R13 ;  /* 0x0000000d000d7308 */ /* 0x002e620000001000 */
[----:B---3--:R-:W-:Y:S02]  /*b590*/  IMAD.MOV.U32 R6, RZ, RZ, RZ ;  /* 0x000000ffff067224 */ /* 0x008fe400078e00ff */
[----:B0-----:R-:W-:-:S04]  /*b5a0*/  IMAD.MOV R4, RZ, RZ, -R7 ;  /* 0x000000ffff047224 */ /* 0x001fc800078e0a07 */
[----:B------:R-:W-:Y:S01]  /*b5b0*/  IMAD R5, R4, R3, RZ ;  /* 0x0000000304057224 */ /* 0x000fe200078e02ff */
[----:B------:R-:W-:-:S03]  /*b5c0*/  IABS R4, R22 ;  /* 0x0000001600047213 */ /* 0x000fc60000000000 */
[----:B------:R-:W-:Y:S01]  /*b5d0*/  IMAD.HI.U32 R5, R7, R5, R6 ;  /* 0x0000000507057227 */ /* 0x000fe200078e0006 */
[----:B------:R-:W-:-:S05]  /*b5e0*/  IADD3 R6, PT, PT, RZ, -R4, RZ ;  /* 0x80000004ff067210 */ /* 0x000fca0007ffe0ff */
[----:B------:R-:W-:Y:S01]  /*b5f0*/  IMAD.HI.U32 R4, R5, R11, RZ ;  /* 0x0000000b05047227 */ /* 0x000fe200078e00ff */
[----:B-1----:R-:W-:-:S03]  /*b600*/  IADD3 R5, PT, PT, R13, 0xffffffe, RZ ;  /* 0x0ffffffe0d057810 */ /* 0x002fc60007ffe0ff */
[----:B------:R-:W-:Y:S02]  /*b610*/  IMAD R14, R4, R6, R11 ;  /* 0x00000006040e7224 */ /* 0x000fe400078e020b */
[----:B------:R-:W-:Y:S01]  /*b620*/  VIADD R6, R0, 0xffffffe ;  /* 0x0ffffffe00067836 */ /* 0x000fe20000000000 */
[----:B------:R-:W-:Y:S01]  /*b630*/  LOP3.LUT R0, R17, R22, RZ, 0x3c, !PT ;  /* 0x0000001611007212 */ /* 0x000fe200078e3cff */
[----:B------:R-:W-:Y:S01]  /*b640*/  F2I.FTZ.U32.TRUNC.NTZ R5, R5 ;  /* 0x0000000500057305 */ /* 0x000fe2000021f000 */
[----:B------:R-:W-:Y:S02]  /*b650*/  ISETP.GT.U32.AND P0, PT, R3, R14, PT ;  /* 0x0000000e0300720c */ /* 0x000fe40003f04070 */
[----:B------:R-:W-:Y:S02]  /*b660*/  ISETP.GE.AND P2, PT, R0, RZ, PT ;  /* 0x000000ff0000720c */ /* 0x000fe40003f46270 */
[----:B------:R-:W-:-:S03]  /*b670*/  IABS R0, R10 ;  /* 0x0000000a00007213 */ /* 0x000fc60000000000 */
[----:B------:R0:W1:Y:S06]  /*b680*/  F2I.FTZ.U32.TRUNC.NTZ R7, R6 ;  /* 0x0000000600077305 */ /* 0x00006c000021f000 */
[----:B------:R-:W-:Y:S01]  /*b690*/  @!P0 IMAD.IADD R14, R14, 0x1, -R3 ;  /* 0x000000010e0e8824 */ /* 0x000fe200078e0a03 */
[----:B------:R-:W-:Y:S02]  /*b6a0*/  @!P0 IADD3 R4, PT, PT, R4, 0x1, RZ ;  /* 0x0000000104048810 */ /* 0x000fe40007ffe0ff */
[----:B------:R-:W-:Y:S01]  /*b6b0*/  ISETP.NE.AND P0, PT, R22, RZ, PT ;  /* 0x000000ff1600720c */ /* 0x000fe20003f05270 */
[----:B0-----:R-:W-:Y:S01]  /*b6c0*/  IMAD.MOV.U32 R6, RZ, RZ, RZ ;  /* 0x000000ffff067224 */ /* 0x001fe200078e00ff */
[----:B------:R-:W-:Y:S01]  /*b6d0*/  ISETP.GE.U32.AND P1, PT, R14, R3, PT ;  /* 0x000000030e00720c */ /* 0x000fe20003f26070 */
[----:B-1----:R-:W-:-:S04]  /*b6e0*/  IMAD.MOV R9, RZ, RZ, -R7 ;  /* 0x000000ffff097224 */ /* 0x002fc800078e0a07 */
[----:B------:R-:W-:-:S04]  /*b6f0*/  IMAD.MOV.U32 R3, RZ, RZ, R9 ;  /* 0x000000ffff037224 */ /* 0x000fc800078e0009 */
[----:B------:R-:W-:-:S04]  /*b700*/  IMAD R3, R3, R12, RZ ;  /* 0x0000000c03037224 */ /* 0x000fc800078e02ff */
[----:B------:R-:W-:Y:S02]  /*b710*/  @P1 VIADD R4, R4, 0x1 ;  /* 0x0000000104041836 */ /* 0x000fe40000000000 */
[----:B------:R-:W-:Y:S01]  /*b720*/  IMAD.HI.U32 R6, R7, R3, R6 ;  /* 0x0000000307067227 */ /* 0x000fe200078e0006 */
[----:B------:R-:W-:-:S03]  /*b730*/  IADD3 R7, PT, PT, RZ, -R0, RZ ;  /* 0x80000000ff077210 */ /* 0x000fc60007ffe0ff */
[----:B------:R-:W-:Y:S02]  /*b740*/  IMAD.MOV.U32 R0, RZ, RZ, R4 ;  /* 0x000000ffff007224 */ /* 0x000fe400078e0004 */
[----:B------:R-:W-:-:S03]  /*b750*/  IMAD.HI.U32 R6, R6, R11, RZ ;  /* 0x0000000b06067227 */ /* 0x000fc600078e00ff */
[----:B------:R-:W-:Y:S01]  /*b760*/  @!P2 IADD3 R0, PT, PT, -R0, RZ, RZ ;  /* 0x000000ff0000a210 */ /* 0x000fe20007ffe1ff */
[----:B------:R-:W-:Y:S01]  /*b770*/  IMAD.MOV R3, RZ, RZ, -R5 ;  /* 0x000000ffff037224 */ /* 0x000fe200078e0a05 */
        /* <DEDUP_REMOVED lines=17> */
[----:B------:R-:W-:Y:S02]  /*b890*/  ISETP.GE.AND P4, PT, R4, RZ, PT ;  /* 0x000000ff0400720c */ /* 0x000fe40003f86270 */
[----:B------:R-:W-:-:S02]  /*b8a0*/  ISETP.GE.AND P2, PT, R0, RZ, PT ;  /* 0x000000ff0000720c */ /* 0x000fc40003f46270 */
[----:B------:R-:W-:-:S05]  /*b8b0*/  IADD3 R0, PT, PT, -R0, RZ, RZ ;  /* 0x000000ff00007210 */ /* 0x000fca0007ffe1ff */
[----:B------:R-:W-:Y:S01]  /*b8c0*/  @!P1 IADD3 R3, PT, PT, R3, -R18, RZ ;  /* 0x8000001203039210 */ /* 0x000fe20007ffe0ff */
[----:B------:R-:W-:Y:S01]  /*b8d0*/  IMAD R20, R22, R0, R17 ;  /* 0x0000000016147224 */ /* 0x000fe200078e0211 */
[----:B------:R-:W-:Y:S01]  /*b8e0*/  ISETP.NE.AND P1, PT, R10, RZ, PT ;  /* 0x000000ff0a00720c */ /* 0x000fe20003f25270 */
[----:B------:R-:W-:Y:S01]  /*b8f0*/  @P0 VIADD R6, R6, 0x1 ;  /* 0x0000000106060836 */ /* 0x000fe20000000000 */
[----:B------:R-:W-:-:S03]  /*b900*/  ISETP.GT.U32.AND P0, PT, R18, R3, PT ;  /* 0x000000031200720c */ /* 0x000fc60003f04070 */
[----:B------:R-:W-:-:S08]  /*b910*/  @!P4 IMAD.MOV R6, RZ, RZ, -R6 ;  /* 0x000000ffff06c224 */ /* 0x000fd000078e0a06 */
[----:B------:R-:W-:Y:S02]  /*b920*/  @!P1 LOP3.LUT R6, RZ, R10, RZ, 0x33, !PT ;  /* 0x0000000aff069212 */ /* 0x000fe400078e33ff */
[----:B------:R-:W-:Y:S01]  /*b930*/  @!P0 IMAD.IADD R3, R3, 0x1, -R18 ;  /* 0x0000000103038824 */ /* 0x000fe200078e0a12 */
[C---:B------:R-:W-:Y:S02]  /*b940*/  ISETP.NE.AND P0, PT, R19.reuse, RZ, PT ;  /* 0x000000ff1300720c */ /* 0x040fe40003f05270 */
[----:B------:R-:W-:Y:S01]  /*b950*/  IMAD.SHL.U32 R0, R6, 0x100, RZ ;  /* 0x0000010006007824 */ /* 0x000fe200078e00ff */
[----:B------:R-:W-:Y:S01]  /*b960*/  ISETP.GT.AND P1, PT, R20, R47, PT ;  /* 0x0000002f1400720c */ /* 0x000fe20003f24270 */
[----:B------:R-:W-:Y:S01]  /*b970*/  IMAD R5, R19, R6, RZ ;  /* 0x0000000613057224 */ /* 0x000fe200078e02ff */
[----:B------:R-:W-:Y:S01]  /*b980*/  MOV R43, R3 ;  /* 0x00000003002b7202 */ /* 0x000fe20000000f00 */
[C---:B------:R-:W-:Y:S01]  /*b990*/  VIADD R4, R0.reuse, 0x7 ;  /* 0x0000000700047836 */ /* 0x040fe20000000000 */
[C---:B------:R-:W-:Y:S01]  /*b9a0*/  IADD3 R6, PT, PT, R0.reuse, 0x6, RZ ;  /* 0x0000000600067810 */ /* 0x040fe20007ffe0ff */
[C---:B------:R-:W-:Y:S01]  /*b9b0*/  VIADD R10, R0.reuse, 0x5 ;  /* 0x00000005000a7836 */ /* 0x040fe20000000000 */
[----:B------:R-:W-:Y:S01]  /*b9c0*/  IADD3 R14, PT, PT, R0, 0x3, RZ ;  /* 0x00000003000e7810 */ /* 0x000fe20007ffe0ff */
[----:B------:R-:W-:Y:S01]  /*b9d0*/  @!P2 IMAD.MOV R43, RZ, RZ, -R43 ;  /* 0x000000ffff2ba224 */ /* 0x000fe200078e0a2b */
[----:B------:R-:W-:Y:S01]  /*b9e0*/  ISETP.GT.AND P1, PT, R20, -0x1, !P1 ;  /* 0xffffffff1400780c */ /* 0x000fe20004f24270 */
[C---:B------:R-:W-:Y:S01]  /*b9f0*/  VIADD R12, R0.reuse, 0x4 ;  /* 0x00000004000c7836 */ /* 0x040fe20000000000 */
[----:B------:R-:W-:Y:S01]  /*ba00*/  @!P0 LOP3.LUT R43, RZ, R19, RZ, 0x33, !PT ;  /* 0x00000013ff2b8212 */ /* 0x000fe200078e33ff */
[----:B------:R-:W-:-:S02]  /*ba10*/  VIADD R18, R0, 0x2 ;  /* 0x0000000200127836 */ /* 0x000fc40000000000 */
[----:B------:R-:W-:Y:S01]  /*ba20*/  IMAD R0, R19, R0, R19 ;  /* 0x0000000013007224 */ /* 0x000fe200078e0213 */
[----:B------:R-:W-:Y:S01]  /*ba30*/  ISETP.GT.AND P0, PT, R43, R46, PT ;  /* 0x0000002e2b00720c */ /* 0x000fe20003f04270 */
[--C-:B------:R-:W-:Y:S01]  /*ba40*/  IMAD R3, R19, R4, R43.reuse ;  /* 0x0000000413037224 */ /* 0x100fe200078e022b */
[----:B------:R-:W-:Y:S01]  /*ba50*/  LEA R23, R5, R43, 0x8 ;  /* 0x0000002b05177211 */ /* 0x000fe200078e40ff */
[C-C-:B------:R-:W-:Y:S01]  /*ba60*/  IMAD R7, R19.reuse, R6, R43.reuse ;  /* 0x0000000613077224 */ /* 0x140fe200078e022b */
[----:B------:R-:W-:Y:S01]  /*ba70*/  LEA R5, R46, 0x8, 0x3 ;  /* 0x000000082e057811 */ /* 0x000fe200078e18ff */
[--C-:B------:R-:W-:Y:S01]  /*ba80*/  IMAD R9, R19, R10, R43.reuse ;  /* 0x0000000a13097224 */ /* 0x100fe200078e022b */
[----:B------:R-:W-:Y:S01]  /*ba90*/  ISETP.GT.AND P0, PT, R43, -0x1, !P0 ;  /* 0xffffffff2b00780c */ /* 0x000fe20004704270 */
[C-C-:B------:R-:W-:Y:S02]  /*baa0*/  IMAD R11, R19.reuse, R12, R43.reuse ;  /* 0x0000000c130b7224 */ /* 0x140fe400078e022b */
[C-C-:B------:R-:W-:Y:S01]  /*bab0*/  IMAD R13, R19.reuse, R14, R43.reuse ;  /* 0x0000000e130d7224 */ /* 0x140fe200078e022b */
[----:B------:R-:W-:Y:S01]  /*bac0*/  PLOP3.LUT P0, PT, P1, P0, PT, 0x80, 0x8 ;  /* 0x000000000008781c */ /* 0x000fe20000f01070 */
[----:B------:R-:W-:-:S02]  /*bad0*/  IMAD R15, R19, R18, R43 ;  /* 0x00000012130f7224 */ /* 0x000fc400078e022b */
[----:B------:R-:W-:Y:S02]  /*bae0*/  IMAD.IADD R21, R43, 0x1, R0 ;  /* 0x000000012b157824 */ /* 0x000fe400078e0200 */
[C-C-:B------:R-:W-:Y:S01]  /*baf0*/  IMAD R97, R22.reuse, R3, R20.reuse ;  /* 0x0000000316617224 */ /* 0x140fe200078e0214 */
[----:B------:R-:W-:Y:S01]  /*bb00*/  MOV R3, R109 ;  /* 0x0000006d00037202 */ /* 0x000fe20000000f00 */
[C-C-:B------:R-:W-:Y:S02]  /*bb10*/  IMAD R99, R22.reuse, R7, R20.reuse ;  /* 0x0000000716637224 */ /* 0x140fe400078e0214 */
[C-C-:B------:R-:W-:Y:S02]  /*bb20*/  IMAD R9, R22.reuse, R9, R20.reuse ;  /* 0x0000000916097224 */ /* 0x140fe400078e0214 */
[C-C-:B--2---:R-:W-:Y:S02]  /*bb30*/  IMAD R101, R22.reuse, R11, R20.reuse ;  /* 0x0000000b16657224 */ /* 0x144fe400078e0214 */
[----:B------:R-:W-:-:S02]  /*bb40*/  IMAD R103, R22, R13, R20 ;  /* 0x0000000d16677224 */ /* 0x000fc400078e0214 */
[C-C-:B------:R-:W-:Y:S02]  /*bb50*/  IMAD R105, R22.reuse, R15, R20.reuse ;  /* 0x0000000f16697224 */ /* 0x140fe400078e0214 */
[C-C-:B------:R-:W-:Y:S02]  /*bb60*/  IMAD R107, R22.reuse, R21, R20.reuse ;  /* 0x00000015166b7224 */ /* 0x140fe400078e0214 */
[C---:B------:R-:W-:Y:S02]  /*bb70*/  IMAD R23, R22.reuse, R23, R20 ;  /* 0x0000001716177224 */ /* 0x040fe400078e0214 */
[----:B------:R-:W-:Y:S02]  /*bb80*/  IMAD.MOV.U32 R18, RZ, RZ, RZ ;  /* 0x000000ffff127224 */ /* 0x000fe400078e00ff */
[----:B------:R-:W-:-:S07]  /*bb90*/  IMAD R0, R22, R5, RZ ;  /* 0x0000000516007224 */ /* 0x000fce00078e02ff */
.L_x_127:
[----:B------:R-:W0:Y:S01]  /*bba0*/  @P0 LDC.64 R4, c[0x0][0x3d0] ;  /* 0x0000f400ff040b82 */ /* 0x000e220000000a00 */
[----:B------:R-:W-:Y:S02]  /*bbb0*/  IMAD.U32 R6, RZ, RZ, UR41 ;  /* 0x00000029ff067e24 */ /* 0x000fe4000f8e00ff */
[----:B------:R-:W-:Y:S02]  /*bbc0*/  IMAD.U32 R7, RZ, RZ, UR40 ;  /* 0x00000028ff077e24 */ /* 0x000fe4000f8e00ff */
[----:B------:R-:W-:-:S03]  /*bbd0*/  @P0 IMAD.WIDE R6, R3, 0x4, R6 ;  /* 0x0000000403060825 */ /* 0x000fc600078e0206 */
[----:B------:R-:W1:Y:S08]  /*bbe0*/  @P0 LDC.64 R10, c[0x0][0x3d0] ;  /* 0x0000f400ff0a0b82 */ /* 0x000e700000000a00 */
[----:B------:R-:W2:Y:S08]  /*bbf0*/  @P0 LDC.64 R14, c[0x0][0x3d0] ;  /* 0x0000f400ff0e0b82 */ /* 0x000eb00000000a00 */
[----:B------:R-:W3:Y:S01]  /*bc00*/  @P0 LDC.64 R42, c[0x0][0x3d0] ;  /* 0x0000f400ff2a0b82 */ /* 0x000ee20000000a00 */
[----:B0-----:R-:W-:Y:S01]  /*bc10*/  @P0 IMAD.WIDE R4, R23, 0x4, R4 ;  /* 0x0000000417040825 */ /* 0x001fe200078e0204 */
[----:B------:R-:W4:Y:S06]  /*bc20*/  @P0 LDG.E R96, desc[UR36][R6.64] ;  /* 0x0000002406600981 */ /* 0x000f2c000c1e1900 */
[----:B------:R-:W0:Y:S08]  /*bc30*/  @P0 LDC.64 R50, c[0x0][0x3d0] ;  /* 0x0000f400ff320b82 */ /* 0x000e300000000a00 */
[----:B------:R-:W0:Y:S01]  /*bc40*/  @P0 LDC.64 R90, c[0x0][0x3d0] ;  /* 0x0000f400ff5a0b82 */ /* 0x000e220000000a00 */
[----:B------:R-:W-:Y:S01]  /*bc50*/  @P0 IMAD.WIDE R12, R109, 0x4, R48 ;  /* 0x000000046d0c0825 */ /* 0x000fe200078e0230 */
[----:B------:R3:W4:Y:S06]  /*bc60*/  @P0 LDG.E R52, desc[UR36][R4.64] ;  /* 0x0000002404340981 */ /* 0x00072c000c1e1900 */
[----:B------:R-:W0:Y:S01]  /*bc70*/  @P0 LDC.64 R92, c[0x0][0x3d0] ;  /* 0x0000f400ff5c0b82 */ /* 0x000e220000000a00 */
[----:B-1----:R-:W-:Y:S01]  /*bc80*/  @P0 IMAD.WIDE R10, R107, 0x4, R10 ;  /* 0x000000046b0a0825 */ /* 0x002fe200078e020a */
[----:B------:R-:W4:Y:S06]  /*bc90*/  @P0 LDG.E R100, desc[UR36][R12.64+-0x18] ;  /* 0xffffe8240c640981 */ /* 0x000f2c000c1e1900 */
[----:B------:R-:W1:Y:S01]  /*bca0*/  @P0 LDC.64 R94, c[0x0][0x3d0] ;  /* 0x0000f400ff5e0b82 */ /* 0x000e620000000a00 */
[----:B------:R-:W-:Y:S01]  /*bcb0*/  @P0 IMAD.WIDE R20, R109, 0x4, R48 ;  /* 0x000000046d140825 */ /* 0x000fe200078e0230 */
[----:B------:R0:W4:Y:S03]  /*bcc0*/  @P0 LDG.E R98, desc[UR36][R10.64] ;  /* 0x000000240a620981 */ /* 0x000126000c1e1900 */
[----:B--2---:R-:W-:Y:S01]  /*bcd0*/  @P0 IMAD.WIDE R14, R105, 0x4, R14 ;  /* 0x00000004690e0825 */ /* 0x004fe200078e020e */
[----:B------:R2:W4:Y:S03]  /*bce0*/  @P0 LDG.E R104, desc[UR36][R20.64+-0x14] ;  /* 0xffffec2414680981 */ /* 0x000526000c1e1900 */
[----:B---3--:R-:W-:Y:S01]  /*bcf0*/  @P0 IMAD.WIDE R4, R103, 0x4, R42 ;  /* 0x0000000467040825 */ /* 0x008fe200078e022a */
[----:B------:R-:W3:Y:S03]  /*bd00*/  @P0 LDG.E R102, desc[UR36][R14.64] ;  /* 0x000000240e660981 */ /* 0x000ee6000c1e1900 */
[----:B------:R-:W-:-:S02]  /*bd10*/  @P0 IMAD.WIDE R44, R109, 0x4, R48 ;  /* 0x000000046d2c0825 */ /* 0x000fc400078e0230 */
[----:B------:R-:W3:Y:S02]  /*bd20*/  @P0 LDG.E R4, desc[UR36][R4.64] ;  /* 0x0000002404040981 */ /* 0x000ee4000c1e1900 */
[----:B------:R-:W-:-:S04]  /*bd30*/  @P0 IMAD.WIDE R62, R109, 0x4, R48 ;  /* 0x000000046d3e0825 */ /* 0x000fc800078e0230 */
[----:B0-----:R-:W-:Y:S02]  /*bd40*/  @P0 IMAD.WIDE R6, R101, 0x4, R50 ;  /* 0x0000000465060825 */ /* 0x001fe400078e0232 */
[----:B------:R0:W3:Y:S02]  /*bd50*/  @P0 LDG.E R50, desc[UR36][R44.64+-0x10] ;  /* 0xfffff0242c320981 */ /* 0x0000e4000c1e1900 */
[----:B------:R-:W-:Y:S02]  /*bd60*/  @P0 IMAD.WIDE R42, R109, 0x4, R48 ;  /* 0x000000046d2a0825 */ /* 0x000fe400078e0230 */
[----:B------:R-:W3:Y:S02]  /*bd70*/  @P0 LDG.E R62, desc[UR36][R62.64+-0xc] ;  /* 0xfffff4243e3e0981 */ /* 0x000ee4000c1e1900 */
[----:B------:R-:W-:Y:S02]  /*bd80*/  @P0 IMAD.WIDE R10, R9, 0x4, R90 ;  /* 0x00000004090a0825 */ /* 0x000fe400078e025a */
[----:B------:R-:W3:Y:S02]  /*bd90*/  @P0 LDG.E R6, desc[UR36][R6.64] ;  /* 0x0000002406060981 */ /* 0x000ee4000c1e1900 */
[----:B--2---:R-:W-:-:S02]  /*bda0*/  @P0 IMAD.WIDE R20, R109, 0x4, R48 ;  /* 0x000000046d140825 */ /* 0x004fc400078e0230 */
[----:B------:R-:W2:Y:S02]  /*bdb0*/  @P0 LDG.E R42, desc[UR36][R42.64+-0x8] ;  /* 0xfffff8242a2a0981 */ /* 0x000ea4000c1e1900 */
[----:B------:R-:W-:Y:S02]  /*bdc0*/  @P0 IMAD.WIDE R12, R99, 0x4, R92 ;  /* 0x00000004630c0825 */ /* 0x000fe400078e025c */
[----:B------:R-:W2:Y:S02]  /*bdd0*/  @P0 LDG.E R10, desc[UR36][R10.64] ;  /* 0x000000240a0a0981 */ /* 0x000ea4000c1e1900 */
[----:B0-----:R-:W-:Y:S02]  /*bde0*/  @P0 IMAD.WIDE R44, R109, 0x4, R48 ;  /* 0x000000046d2c0825 */ /* 0x001fe400078e0230 */
[----:B------:R-:W2:Y:S02]  /*bdf0*/  @P0 LDG.E R20, desc[UR36][R20.64+-0x4] ;  /* 0xfffffc2414140981 */ /* 0x000ea4000c1e1900 */
[----:B-1----:R-:W-:-:S02]  /*be00*/  @P0 IMAD.WIDE R14, R97, 0x4, R94 ;  /* 0x00000004610e0825 */ /* 0x002fc400078e025e */
[----:B------:R-:W2:Y:S04]  /*be10*/  @P0 LDG.E R12, desc[UR36][R12.64] ;  /* 0x000000240c0c0981 */ /* 0x000ea8000c1e1900 */
[----:B------:R-:W2:Y:S04]  /*be20*/  @P0 LDG.E R44, desc[UR36][R44.64] ;  /* 0x000000242c2c0981 */ /* 0x000ea8000c1e1900 */
[----:B------:R-:W2:Y:S01]  /*be30*/  @P0 LDG.E R14, desc[UR36][R14.64] ;  /* 0x000000240e0e0981 */ /* 0x000ea2000c1e1900 */
[----:B------:R-:W-:Y:S02]  /*be40*/  IADD3 R48, P1, PT, R48, 0x20, RZ ;  /* 0x0000002030307810 */ /* 0x000fe40007f3e0ff */
[----:B------:R-:W-:-:S03]  /*be50*/  IADD3 R18, PT, PT, R18, 0x8, RZ ;  /* 0x0000000812127810 */ /* 0x000fc60007ffe0ff */
[----:B------:R-:W-:Y:S01]  /*be60*/  IMAD.X R49, RZ, RZ, R49, P1 ;  /* 0x000000ffff317224 */ /* 0x000fe200008e0631 */
[----:B------:R-:W-:Y:S01]  /*be70*/  ISETP.NE.AND P1, PT, R18, 0x100, PT ;  /* 0x000001001200780c */ /* 0x000fe20003f25270 */
[C---:B------:R-:W-:Y:S01]  /*be80*/  IMAD.IADD R23, R0.reuse, 0x1, R23 ;  /* 0x0000000100177824 */ /* 0x040fe200078e0217 */
[C---:B------:R-:W-:Y:S01]  /*be90*/  IADD3 R107, PT, PT, R0.reuse, R107, RZ ;  /* 0x0000006b006b7210 */ /* 0x040fe20007ffe0ff */
[C---:B------:R-:W-:Y:S01]  /*bea0*/  IMAD.IADD R105, R0.reuse, 0x1, R105 ;  /* 0x0000000100697824 */ /* 0x040fe200078e0269 */
[C---:B------:R-:W-:Y:S01]  /*beb0*/  IADD3 R101, PT, PT, R0.reuse, R101, RZ ;  /* 0x0000006500657210 */ /* 0x040fe20007ffe0ff */
[C---:B------:R-:W-:Y:S01]  /*bec0*/  IMAD.IADD R103, R0.reuse, 0x1, R103 ;  /* 0x0000000100677824 */ /* 0x040fe200078e0267 */
[C---:B------:R-:W-:Y:S01]  /*bed0*/  IADD3 R97, PT, PT, R0.reuse, R97, RZ ;  /* 0x0000006100617210 */ /* 0x040fe20007ffe0ff */
[C---:B------:R-:W-:Y:S02]  /*bee0*/  IMAD.IADD R9, R0.reuse, 0x1, R9 ;  /* 0x0000000100097824 */ /* 0x040fe400078e0209 */
[----:B------:R-:W-:-:S02]  /*bef0*/  IMAD.IADD R99, R0, 0x1, R99 ;  /* 0x0000000100637824 */ /* 0x000fc400078e0263 */
[----:B------:R-:W-:Y:S02]  /*bf00*/  VIADD R3, R3, 0x8 ;  /* 0x0000000803037836 */ /* 0x000fe40000000000 */
[----:B----45:R-:W-:-:S04]  /*bf10*/  @P0 FFMA R61, R52, R96, R61 ;  /* 0x00000060343d0223 */ /* 0x030fc8000000003d */
[----:B------:R-:W-:-:S04]  /*bf20*/  @P0 FFMA R61, R98, R100, R61 ;  /* 0x00000064623d0223 */ /* 0x000fc8000000003d */
[----:B---3--:R-:W-:-:S04]  /*bf30*/  @P0 FFMA R61, R102, R104, R61 ;  /* 0x00000068663d0223 */ /* 0x008fc8000000003d */
[----:B------:R-:W-:-:S04]  /*bf40*/  @P0 FFMA R61, R4, R50, R61 ;  /* 0x00000032043d0223 */ /* 0x000fc8000000003d */
[----:B------:R-:W-:-:S04]  /*bf50*/  @P0 FFMA R61, R6, R62, R61 ;  /* 0x0000003e063d0223 */ /* 0x000fc8000000003d */
[----:B--2---:R-:W-:-:S04]  /*bf60*/  @P0 FFMA R61, R10, R42, R61 ;  /* 0x0000002a0a3d0223 */ /* 0x004fc8000000003d */
[----:B------:R-:W-:-:S04]  /*bf70*/  @P0 FFMA R61, R12, R20, R61 ;  /* 0x000000140c3d0223 */ /* 0x000fc8000000003d */
[----:B------:R-:W-:Y:S01]  /*bf80*/  @P0 FFMA R61, R14, R44, R61 ;  /* 0x0000002c0e3d0223 */ /* 0x000fe2000000003d */
[----:B------:R-:W-:Y:S06]  /*bf90*/  @P1 BRA `(.L_x_127) ;  /* 0xfffffffc00001947 */ /* 0x000fec000383ffff */
[----:B------:R-:W-:Y:S05]  /*bfa0*/  BSYNC.RECONVERGENT B0 ;  /* 0x0000000000007941 */ /* 0x000fea0003800200 */
.L_x_126:
[----:B------:R3:W-:Y:S02]  /*bfb0*/  STG.E desc[UR36][R24.64], R61 ;  /* 0x0000003d18007986 */ /* 0x0007e4000c101924 */
.L_x_125:
[----:B------:R-:W-:Y:S05]  /*bfc0*/  WARPSYNC.ALL ;  /* 0x0000000000007948 */ /* 0x000fea0003800000 */
[----:B------:R-:W-:Y:S06]  /*bfd0*/  BAR.SYNC.DEFER_BLOCKING 0x0 ;  /* 0x0000000000007b1d */ /* 0x000fec0000010000 */
[----:B------:R-:W-:Y:S04]  /*bfe0*/  BSSY.RECONVERGENT B2, `(.L_x_128) ;  /* 0x000002b000027945 */ /* 0x000fe80003800200 */
[----:B------:R-:W-:Y:S05]  /*bff0*/  @P3 BRA `(.L_x_129) ;  /* 0x0000000000a43947 */ /* 0x000fea0003800000 */
[----:B------:R-:W2:Y:S04]  /*c000*/  LDG.E R0, desc[UR36][R28.64+0x800] ;  /* 0x000800241c007981 */ /* 0x000ea8000c1e1900 */
[----:B------:R0:W5:Y:S04]  /*c010*/  LDG.E R6, desc[UR36][R24.64] ;  /* 0x0000002418067981 */ /* 0x000168000c1e1900 */
[----:B------:R0:W5:Y:S04]  /*c020*/  LDG.E R10, desc[UR36][R36.64+0x800] ;  /* 0x00080024240a7981 */ /* 0x000168000c1e1900 */
[----:B----4-:R0:W5:Y:S04]  /*c030*/  LDG.E R7, desc[UR36][R34.64+0x800] ;  /* 0x0008002422077981 */ /* 0x010168000c1e1900 */
[----:B------:R0:W5:Y:S01]  /*c040*/  LDG.E R9, desc[UR36][R30.64+0x800] ;  /* 0x000800241e097981 */ /* 0x000162000c1e1900 */
[----:B--2---:R-:W-:-:S04]  /*c050*/  FADD R3, R0, 9.9999997473787516356e-06 ;  /* 0x3727c5ac00037421 */ /* 0x004fc80000000000 */
[----:B------:R-:W-:Y:S01]  /*c060*/  VIADD R0, R3, 0xf3000000 ;  /* 0xf300000003007836 */ /* 0x000fe20000000000 */
[----:B------:R0:W2:Y:S04]  /*c070*/  MUFU.RSQ R4, R3 ;  /* 0x0000000300047308 */ /* 0x0000a80000001400 */
[----:B------:R-:W-:-:S13]  /*c080*/  ISETP.GT.U32.AND P0, PT, R0, 0x727fffff, PT ;  /* 0x727fffff0000780c */ /* 0x000fda0003f04070 */
[----:B0-2---:R-:W-:Y:S05]  /*c090*/  @!P0 BRA `(.L_x_130) ;  /* 0x0000000000188947 */ /* 0x005fea0003800000 */
[----:B------:R-:W-:Y:S01]  /*c0a0*/  BSSY.RECONVERGENT B0, `(.L_x_131) ;  /* 0x0000004000007945 */ /* 0x000fe20003800200 */
[----:B------:R-:W-:Y:S02]  /*c0b0*/  MOV R0, R3 ;  /* 0x0000000300007202 */ /* 0x000fe40000000f00 */
[----:B------:R-:W-:-:S07]  /*c0c0*/  MOV R4, 0xc0e0 ;  /* 0x0000c0e000047802 */ /* 0x000fce0000000f00 */
[----:B-1-3-5:R-:W-:Y:S05]  /*c0d0*/  CALL.REL.NOINC `($__internal_0_$__cuda_sm20_sqrt_rn_f32_slowpath) ;  /* 0x0000025400507944 */ /* 0x02afea0003c00000 */
[----:B------:R-:W-:Y:S05]  /*c0e0*/  BSYNC.RECONVERGENT B0 ;  /* 0x0000000000007941 */ /* 0x000fea0003800200 */
.L_x_131:
[----:B------:R-:W-:Y:S05]  /*c0f0*/  BRA `(.L_x_132) ;  /* 0x0000000000107947 */ /* 0x000fea0003800000 */
.L_x_130:
[----:B------:R-:W-:Y:S01]  /*c100*/  FMUL.FTZ R0, R3, R4 ;  /* 0x0000000403007220 */ /* 0x000fe20000410000 */
[----:B------:R-:W-:-:S03]  /*c110*/  FMUL.FTZ R4, R4, 0.5 ;  /* 0x3f00000004047820 */ /* 0x000fc60000410000 */
[----:B------:R-:W-:-:S04]  /*c120*/  FFMA R3, -R0, R0, R3 ;  /* 0x0000000000037223 */ /* 0x000fc80000000103 */
[----:B------:R-:W-:-:S07]  /*c130*/  FFMA R0, R3, R4, R0 ;  /* 0x0000000403007223 */ /* 0x000fce0000000000 */
.L_x_132:
        /* <DEDUP_REMOVED lines=14> */
[----:B------:R-:W-:Y:S01]  /*c220*/  IMAD.MOV.U32 R3, RZ, RZ, R11 ;  /* 0x000000ffff037224 */ /* 0x000fe200078e000b */
[----:B------:R-:W-:-:S07]  /*c230*/  MOV R4, 0xc250 ;  /* 0x0000c25000047802 */ /* 0x000fce0000000f00 */
[----:B-1-3--:R-:W-:Y:S05]  /*c240*/  CALL.REL.NOINC `($__internal_1_$__cuda_sm3x_div_rn_noftz_f32_slowpath) ;  /* 0x00000254004c7944 */ /* 0x00afea0003c00000 */
[----:B------:R-:W-:-:S07]  /*c250*/  IMAD.MOV.U32 R3, RZ, RZ, R0 ;  /* 0x000000ffff037224 */ /* 0x000fce00078e0000 */
.L_x_134:
[----:B------:R-:W-:Y:S05]  /*c260*/  BSYNC.RECONVERGENT B3 ;  /* 0x0000000000037941 */ /* 0x000fea0003800200 */
.L_x_133:
[----:B------:R-:W-:-:S05]  /*c270*/  FFMA R3, R10, R3, R7 ;  /* 0x000000030a037223 */ /* 0x000fca0000000007 */
[----:B------:R0:W-:Y:S02]  /*c280*/  STG.E desc[UR36][R26.64], R3 ;  /* 0x000000031a007986 */ /* 0x0001e4000c101924 */
.L_x_129:
[----:B------:R-:W-:Y:S05]  /*c290*/  BSYNC.RECONVERGENT B2 ;  /* 0x0000000000027941 */ /* 0x000fea0003800200 */
.L_x_128:
[----:B----4-:R-:W4:Y:S01]  /*c2a0*/  LDC.64 R6, c[0x0][0x3f0] ;  /* 0x0000fc00ff067b82 */ /* 0x010f220000000a00 */
[----:B------:R-:W-:Y:S01]  /*c2b0*/  BSSY.RECONVERGENT B2, `(.L_x_135) ;  /* 0x000001d000027945 */ /* 0x000fe20003800200 */
[----:B----4-:R-:W-:-:S06]  /*c2c0*/  IMAD.WIDE R6, R17, 0x4, R6 ;  /* 0x0000000411067825 */ /* 0x010fcc00078e0206 */
[----:B------:R-:W-:Y:S06]  /*c2d0*/  BAR.SYNC.DEFER_BLOCKING 0x0 ;  /* 0x0000000000007b1d */ /* 0x000fec0000010000 */
[----:B------:R-:W-:Y:S05]  /*c2e0*/  @P3 BRA `(.L_x_136) ;  /* 0x0000000000643947 */ /* 0x000fea0003800000 */
[----:B------:R-:W4:Y:S01]  /*c2f0*/  LDG.E R0, desc[UR36][R26.64] ;  /* 0x000000241a007981 */ /* 0x000f22000c1e1900 */
[----:B0-----:R-:W-:Y:S02]  /*c300*/  HFMA2 R3, -RZ, RZ, 0.96630859375, -0.0022525787353515625 ;  /* 0x3bbb989dff037431 */ /* 0x001fe400000001ff */
[----:B------:R-:W-:Y:S01]  /*c310*/  IMAD.MOV.U32 R4, RZ, RZ, 0x437c0000 ;  /* 0x437c0000ff047424 */ /* 0x000fe200078e00ff */
[----:B------:R-:W-:Y:S02]  /*c320*/  BSSY.RECONVERGENT B3, `(.L_x_137) ;  /* 0x0000014000037945 */ /* 0x000fe40003800200 */
[----:B----4-:R-:W-:-:S04]  /*c330*/  FFMA.SAT R3, R0, -R3, 0.5 ;  /* 0x3f00000000037423 */ /* 0x010fc80000002803 */
        /* <DEDUP_REMOVED lines=8> */
[----:B------:R-:W4:Y:S01]  /*c3c0*/  FCHK P0, R0, R3 ;  /* 0x0000000300007302 */ /* 0x000f220000000000 */
[----:B0-----:R-:W-:-:S04]  /*c3d0*/  FFMA R9, -R3, R4, 1 ;  /* 0x3f80000003097423 */ /* 0x001fc80000000104 */
[----:B------:R-:W-:-:S04]  /*c3e0*/  FFMA R9, R4, R9, R4 ;  /* 0x0000000904097223 */ /* 0x000fc80000000004 */
[----:B------:R-:W-:-:S04]  /*c3f0*/  FFMA R4, R0, R9, RZ ;  /* 0x0000000900047223 */ /* 0x000fc800000000ff */
[----:B------:R-:W-:-:S04]  /*c400*/  FFMA R10, -R3, R4, R0 ;  /* 0x00000004030a7223 */ /* 0x000fc80000000100 */
[----:B------:R-:W-:Y:S01]  /*c410*/  FFMA R9, R9, R10, R4 ;  /* 0x0000000a09097223 */ /* 0x000fe20000000004 */
[----:B----4-:R-:W-:Y:S06]  /*c420*/  @!P0 BRA `(.L_x_138) ;  /* 0x00000000000c8947 */ /* 0x010fec0003800000 */
[----:B------:R-:W-:-:S07]  /*c430*/  MOV R4, 0xc450 ;  /* 0x0000c45000047802 */ /* 0x000fce0000000f00 */
[----:B-123--:R-:W-:Y:S05]  /*c440*/  CALL.REL.NOINC `($__internal_1_$__cuda_sm3x_div_rn_noftz_f32_slowpath) ;  /* 0x0000025000cc7944 */ /* 0x00efea0003c00000 */
[----:B------:R-:W-:-:S07]  /*c450*/  MOV R9, R0 ;  /* 0x0000000000097202 */ /* 0x000fce0000000f00 */
.L_x_138:
[----:B------:R-:W-:Y:S05]  /*c460*/  BSYNC.RECONVERGENT B3 ;  /* 0x0000000000037941 */ /* 0x000fea0003800200 */
.L_x_137:
[----:B------:R4:W-:Y:S02]  /*c470*/  STG.E desc[UR36][R6.64], R9 ;  /* 0x0000000906007986 */ /* 0x0009e4000c101924 */
.L_x_136:
[----:B------:R-:W-:Y:S05]  /*c480*/  BSYNC.RECONVERGENT B2 ;  /* 0x0000000000027941 */ /* 0x000fea0003800200 */
.L_x_135:
[----:B------:R-:W-:Y:S06]  /*c490*/  BAR.SYNC.DEFER_BLOCKING 0x0 ;  /* 0x0000000000007b1d */ /* 0x000fec0000010000 */
[----:B------:R-:W-:Y:S02]  /*c4a0*/  BSSY.RECONVERGENT B0, `(.L_x_139) ;  /* 0x00000c5000007945 */ /* 0x000fe40003800200 */
[----:B------:R-:W-:Y:S06]  /*c4b0*/  BAR.SYNC.DEFER_BLOCKING 0x0 ;  /* 0x0000000000007b1d */ /* 0x000fec0000010000 */
[----:B------:R-:W-:Y:S05]  /*c4c0*/  @P3 BRA `(.L_x_140) ;  /* 0x0000000c00083947 */ /* 0x000fea0003800000 */
[----:B------:R-:W-:Y:S01]  /*c4d0*/  IMAD R18, R19, R22, RZ ;  /* 0x0000001613127224 */ /* 0x000fe200078e02ff */
[----:B------:R-:W-:-:S04]  /*c4e0*/  IABS R12, R17 ;  /* 0x00000011000c7213 */ /* 0x000fc80000000000 */
[-C--:B------:R-:W-:Y:S02]  /*c4f0*/  IABS R0, R18.reuse ;  /* 0x0000001200007213 */ /* 0x080fe40000000000 */
[----:B------:R-:W-:Y:S02]  /*c500*/  IABS R10, R18 ;  /* 0x00000012000a7213 */ /* 0x000fe40000000000 */
[----:B0-----:R-:W0:Y:S08]  /*c510*/  I2F.RP R3, R0 ;  /* 0x0000000000037306 */ /* 0x001e300000209400 */
[----:B0-----:R-:W0:Y:S02]  /*c520*/  MUFU.RCP R3, R3 ;  /* 0x0000000300037308 */ /* 0x001e240000001000 */
[----:B0-----:R-:W-:-:S02]  /*c530*/  VIADD R4, R3, 0xffffffe ;  /* 0x0ffffffe03047836 */ /* 0x001fc40000000000 */
[----:B------:R-:W-:-:S04]  /*c540*/  IMAD.MOV R3, RZ, RZ, -R10 ;  /* 0x000000ffff037224 */ /* 0x000fc800078e0a0a */
[----:B------:R0:W4:Y:S02]  /*c550*/  F2I.FTZ.U32.TRUNC.NTZ R5, R4 ;  /* 0x0000000400057305 */ /* 0x000124000021f000 */
[----:B0-----:R-:W-:Y:S02]  /*c560*/  HFMA2 R4, -RZ, RZ, 0, 0 ;  /* 0x00000000ff047431 */ /* 0x001fe400000001ff */
        /* <DEDUP_REMOVED lines=21> */
[----:B------:R-:W-:Y:S01]  /*c6c0*/  IMAD.WIDE R4, R13, 0x4, R38 ;  /* 0x000000040d047825 */ /* 0x000fe200078e0226 */
[----:B------:R-:W0:Y:S04]  /*c6d0*/  I2F.RP R3, R0 ;  /* 0x0000000000037306 */ /* 0x000e280000209400 */
[----:B------:R4:W5:Y:S01]  /*c6e0*/  LDG.E R9, desc[UR36][R4.64+0xa00] ;  /* 0x000a002404097981 */ /* 0x000962000c1e1900 */
[----:B------:R-:W-:Y:S01]  /*c6f0*/  IABS R14, R19 ;  /* 0x00000013000e7213 */ /* 0x000fe20000000000 */
[----:B------:R-:W-:Y:S01]  /*c700*/  IMAD.SHL.U32 R18, R18, 0x80, RZ ;  /* 0x0000008012127824 */ /* 0x000fe200078e00ff */
[----:B------:R-:W-:Y:S01]  /*c710*/  ISETP.NE.AND P4, PT, R19, RZ, PT ;  /* 0x000000ff1300720c */ /* 0x000fe20003f85270 */
[----:B------:R-:W-:Y:S01]  /*c720*/  UMOV UR4, URZ ;  /* 0x000000ff00047c82 */ /* 0x000fe20008000000 */
[----:B------:R-:W-:-:S02]  /*c730*/  SHF.L.U32 R91, R13, 0x8, RZ ;  /* 0x000000080d5b7819 */ /* 0x000fc400000006ff */
[----:B------:R-:W-:Y:S02]  /*c740*/  IABS R20, R18 ;  /* 0x0000001200147213 */ /* 0x000fe40000000000 */
[----:B------:R-:W-:Y:S01]  /*c750*/  SHF.R.S32.HI R93, RZ, 0x1f, R91 ;  /* 0x0000001fff5d7819 */ /* 0x000fe2000001145b */
[----:B0-----:R-:W0:Y:S01]  /*c760*/  MUFU.RCP R3, R3 ;  /* 0x0000000300037308 */ /* 0x001e220000001000 */
[----:B----4-:R-:W-:-:S04]  /*c770*/  IABS R4, R22 ;  /* 0x0000001600047213 */ /* 0x010fc80000000000 */
[----:B------:R-:W-:Y:S01]  /*c780*/  IADD3 R4, PT, PT, RZ, -R4, RZ ;  /* 0x80000004ff047210 */ /* 0x000fe20007ffe0ff */
[----:B0-----:R-:W-:-:S04]  /*c790*/  VIADD R10, R3, 0xffffffe ;  /* 0x0ffffffe030a7836 */ /* 0x001fc80000000000 */
[----:B------:R0:W4:Y:S02]  /*c7a0*/  F2I.FTZ.U32.TRUNC.NTZ R11, R10 ;  /* 0x0000000a000b7305 */ /* 0x000124000021f000 */
[----:B0-----:R-:W-:Y:S01]  /*c7b0*/  IMAD.MOV.U32 R10, RZ, RZ, RZ ;  /* 0x000000ffff0a7224 */ /* 0x001fe200078e00ff */
[----:B----4-:R-:W-:-:S05]  /*c7c0*/  IADD3 R15, PT, PT, RZ, -R11, RZ ;  /* 0x8000000bff0f7210 */ /* 0x010fca0007ffe0ff */
[----:B------:R-:W-:Y:S02]  /*c7d0*/  IMAD R5, R15, R0, RZ ;  /* 0x000000000f057224 */ /* 0x000fe400078e02ff */
[----:B------:R-:W0:Y:S02]  /*c7e0*/  I2F.RP R15, R14 ;  /* 0x0000000e000f7306 */ /* 0x000e240000209400 */
[----:B------:R-:W-:-:S06]  /*c7f0*/  IMAD.HI.U32 R5, R11, R5, R10 ;  /* 0x000000050b057227 */ /* 0x000fcc00078e000a */
[----:B------:R-:W-:Y:S01]  /*c800*/  IMAD.HI.U32 R3, R5, R12, RZ ;  /* 0x0000000c05037227 */ /* 0x000fe200078e00ff */
[----:B------:R-:W4:Y:S03]  /*c810*/  I2F.RP R10, R20 ;  /* 0x00000014000a7306 */ /* 0x000f260000209400 */
[----:B------:R-:W-:-:S05]  /*c820*/  IMAD R5, R3, R4, R12 ;  /* 0x0000000403057224 */ /* 0x000fca00078e020c */
[----:B------:R-:W-:Y:S01]  /*c830*/  ISETP.GT.U32.AND P0, PT, R0, R5, PT ;  /* 0x000000050000720c */ /* 0x000fe20003f04070 */
[----:B0-----:R-:W0:Y:S08]  /*c840*/  MUFU.RCP R15, R15 ;  /* 0x0000000f000f7308 */ /* 0x001e300000001000 */
[----:B----4-:R-:W4:Y:S04]  /*c850*/  MUFU.RCP R10, R10 ;  /* 0x0000000a000a7308 */ /* 0x010f280000001000 */
[----:B------:R-:W-:Y:S01]  /*c860*/  @!P0 IMAD.IADD R5, R5, 0x1, -R0 ;  /* 0x0000000105058824 */ /* 0x000fe200078e0a00 */
[----:B------:R-:W-:-:S02]  /*c870*/  @!P0 IADD3 R3, PT, PT, R3, 0x1, RZ ;  /* 0x0000000103038810 */ /* 0x000fc40007ffe0ff */
[----:B------:R-:W-:Y:S02]  /*c880*/  ISETP.NE.AND P0, PT, R22, RZ, PT ;  /* 0x000000ff1600720c */ /* 0x000fe40003f05270 */
[----:B------:R-:W-:Y:S01]  /*c890*/  ISETP.GE.U32.AND P1, PT, R5, R0, PT ;  /* 0x000000000500720c */ /* 0x000fe20003f26070 */
[----:B0-----:R-:W-:Y:S01]  /*c8a0*/  VIADD R4, R15, 0xffffffe ;  /* 0x0ffffffe0f047836 */ /* 0x001fe20000000000 */
[----:B------:R-:W-:Y:S02]  /*c8b0*/  LOP3.LUT R0, R17, R22, RZ, 0x3c, !PT ;  /* 0x0000001611007212 */ /* 0x000fe400078e3cff */
[----:B------:R-:W-:Y:S01]  /*c8c0*/  IABS R15, R19 ;  /* 0x00000013000f7213 */ /* 0x000fe20000000000 */
[----:B------:R0:W1:Y:S01]  /*c8d0*/  F2I.FTZ.U32.TRUNC.NTZ R5, R4 ;  /* 0x0000000400057305 */ /* 0x000062000021f000 */
[----:B------:R-:W-:Y:S01]  /*c8e0*/  ISETP.GE.AND P2, PT, R0, RZ, PT ;  /* 0x000000ff0000720c */ /* 0x000fe20003f46270 */
[----:B----4-:R-:W-:-:S06]  /*c8f0*/  VIADD R11, R10, 0xffffffe ;  /* 0x0ffffffe0a0b7836 */ /* 0x010fcc0000000000 */
[----:B------:R-:W-:Y:S02]  /*c900*/  @P1 VIADD R3, R3, 0x1 ;  /* 0x0000000103031836 */ /* 0x000fe40000000000 */
[----:B0-----:R-:W-:Y:S01]  /*c910*/  HFMA2 R4, -RZ, RZ, 0, 0 ;  /* 0x00000000ff047431 */ /* 0x001fe200000001ff */
[----:B------:R-:W0:Y:S02]  /*c920*/  F2I.FTZ.U32.TRUNC.NTZ R11, R11 ;  /* 0x0000000b000b7305 */ /* 0x000e24000021f000 */
[----:B------:R-:W-:Y:S01]  /*c930*/  MOV R0, R3 ;  /* 0x0000000300007202 */ /* 0x000fe20000000f00 */
[----:B-1----:R-:W-:-:S04]  /*c940*/  IMAD.MOV R3, RZ, RZ, -R5 ;  /* 0x000000ffff037224 */ /* 0x002fc800078e0a05 */
[----:B------:R-:W-:Y:S01]  /*c950*/  @!P2 IMAD.MOV R0, RZ, RZ, -R0 ;  /* 0x000000ffff00a224 */ /* 0x000fe200078e0a00 */
[----:B------:R-:W-:Y:S01]  /*c960*/  @!P0 LOP3.LUT R0, RZ, R22, RZ, 0x33, !PT ;  /* 0x00000016ff008212 */ /* 0x000fe200078e33ff */
[----:B------:R-:W-:-:S03]  /*c970*/  IMAD R3, R3, R14, RZ ;  /* 0x0000000e03037224 */ /* 0x000fc600078e02ff */
[----:B------:R-:W-:Y:S01]  /*c980*/  IABS R10, R0 ;  /* 0x00000000000a7213 */ /* 0x000fe20000000000 */
[----:B------:R-:W-:Y:S01]  /*c990*/  IMAD.HI.U32 R3, R5, R3, R4 ;  /* 0x0000000305037227 */ /* 0x000fe200078e0004 */
[----:B------:R-:W-:-:S03]  /*c9a0*/  ISETP.GE.AND P1, PT, R0, RZ, PT ;  /* 0x000000ff0000720c */ /* 0x000fc60003f26270 */
[----:B------:R-:W-:Y:S02]  /*c9b0*/  IMAD.MOV.U32 R4, RZ, RZ, R10 ;  /* 0x000000ffff047224 */ /* 0x000fe400078e000a */
[----:B------:R-:W-:Y:S01]  /*c9c0*/  IMAD.MOV R5, RZ, RZ, -R15 ;  /* 0x000000ffff057224 */ /* 0x000fe200078e0a0f */
[----:B0-----:R-:W-:Y:S01]  /*c9d0*/  IADD3 R15, PT, PT, RZ, -R11, RZ ;  /* 0x8000000bff0f7210 */ /* 0x001fe20007ffe0ff */
[----:B------:R-:W-:-:S04]  /*c9e0*/  IMAD.HI.U32 R3, R3, R4, RZ ;  /* 0x0000000403037227 */ /* 0x000fc800078e00ff */
[----:B------:R-:W-:Y:S01]  /*c9f0*/  IMAD R3, R3, R5, R4 ;  /* 0x0000000503037224 */ /* 0x000fe200078e0204 */
[----:B------:R-:W-:Y:S01]  /*ca00*/  IABS R4, R18 ;  /* 0x0000001200047213 */ /* 0x000fe20000000000 */
[----:B------:R-:W-:Y:S02]  /*ca10*/  IMAD R5, R15, R20, RZ ;  /* 0x000000140f057224 */ /* 0x000fe400078e02ff */
[----:B------:R-:W-:Y:S01]  /*ca20*/  IMAD.MOV.U32 R10, RZ, RZ, RZ ;  /* 0x000000ffff0a7224 */ /* 0x000fe200078e00ff */
[----:B------:R-:W-:Y:S01]  /*ca30*/  ISETP.GT.U32.AND P0, PT, R14, R3, PT ;  /* 0x000000030e00720c */ /* 0x000fe20003f04070 */
[----:B------:R-:W-:Y:S02]  /*ca40*/  IMAD.MOV R4, RZ, RZ, -R4 ;  /* 0x000000ffff047224 */ /* 0x000fe400078e0a04 */
[----:B------:R-:W-:-:S04]  /*ca50*/  IMAD.HI.U32 R5, R11, R5, R10 ;  /* 0x000000050b057227 */ /* 0x000fc800078e000a */
[----:B------:R-:W-:Y:S02]  /*ca60*/  IMAD.MOV R0, RZ, RZ, -R0 ;  /* 0x000000ffff007224 */ /* 0x000fe400078e0a00 */
[----:B------:R-:W-:-:S04]  /*ca70*/  IMAD.HI.U32 R63, R5, R12, RZ ;  /* 0x0000000c053f7227 */ /* 0x000fc800078e00ff */
[----:B------:R-:W-:Y:S01]  /*ca80*/  @!P0 IADD3 R3, PT, PT, R3, -R14, RZ ;  /* 0x8000000e03038210 */ /* 0x000fe20007ffe0ff */
[----:B------:R-:W-:Y:S02]  /*ca90*/  IMAD R5, R63, R4, R12 ;  /* 0x000000043f057224 */ /* 0x000fe400078e020c */
[----:B------:R-:W-:Y:S01]  /*caa0*/  IMAD R92, R22, R0, R17 ;  /* 0x00000000165c7224 */ /* 0x000fe200078e0211 */
[----:B------:R-:W-:Y:S02]  /*cab0*/  ISETP.GT.U32.AND P0, PT, R14, R3, PT ;  /* 0x000000030e00720c */ /* 0x000fe40003f04070 */
[----:B------:R-:W-:-:S11]  /*cac0*/  ISETP.GT.U32.AND P6, PT, R20, R5, PT ;  /* 0x000000051400720c */ /* 0x000fd60003fc4070 */
[----:B------:R-:W-:Y:S02]  /*cad0*/  @!P0 IMAD.IADD R3, R3, 0x1, -R14 ;  /* 0x0000000103038824 */ /* 0x000fe400078e0a0e */
[----:B------:R-:W-:Y:S01]  /*cae0*/  @!P6 IMAD.IADD R5, R5, 0x1, -R20 ;  /* 0x000000010505e824 */ /* 0x000fe200078e0a14 */
[----:B------:R-:W-:Y:S02]  /*caf0*/  @!P6 IADD3 R63, PT, PT, R63, 0x1, RZ ;  /* 0x000000013f3fe810 */ /* 0x000fe40007ffe0ff */
[----:B---3--:R-:W-:Y:S02]  /*cb00*/  MOV R61, R3 ;  /* 0x00000003003d7202 */ /* 0x008fe40000000f00 */
[----:B------:R-:W-:Y:S02]  /*cb10*/  ISETP.GE.U32.AND P5, PT, R5, R20, PT ;  /* 0x000000140500720c */ /* 0x000fe40003fa6070 */
[----:B------:R-:W-:Y:S01]  /*cb20*/  LOP3.LUT R3, R17, R18, RZ, 0x3c, !PT ;  /* 0x0000001211037212 */ /* 0x000fe200078e3cff */
[----:B------:R-:W-:Y:S01]  /*cb30*/  @!P1 IMAD.MOV R61, RZ, RZ, -R61 ;  /* 0x000000ffff3d9224 */ /* 0x000fe200078e0a3d */
[----:B------:R-:W-:-:S02]  /*cb40*/  @!P4 LOP3.LUT R61, RZ, R19, RZ, 0x33, !PT ;  /* 0x00000013ff3dc212 */ /* 0x000fc400078e33ff */
[----:B------:R-:W-:Y:S02]  /*cb50*/  ISETP.GE.AND P2, PT, R3, RZ, PT ;  /* 0x000000ff0300720c */ /* 0x000fe40003f46270 */
[----:B------:R-:W-:Y:S02]  /*cb60*/  ISETP.NE.AND P4, PT, R18, RZ, PT ;  /* 0x000000ff1200720c */ /* 0x000fe40003f85270 */
[C---:B------:R-:W-:Y:S02]  /*cb70*/  ISETP.GT.AND P1, PT, R92.reuse, R47, PT ;  /* 0x0000002f5c00720c */ /* 0x040fe40003f24270 */
[----:B------:R-:W-:Y:S01]  /*cb80*/  ISETP.GT.AND P0, PT, R61, R46, PT ;  /* 0x0000002e3d00720c */ /* 0x000fe20003f04270 */
[----:B------:R-:W-:Y:S01]  /*cb90*/  @P5 VIADD R63, R63, 0x1 ;  /* 0x000000013f3f5836 */ /* 0x000fe20000000000 */
[----:B------:R-:W-:Y:S02]  /*cba0*/  ISETP.GT.AND P1, PT, R92, -0x1, !P1 ;  /* 0xffffffff5c00780c */ /* 0x000fe40004f24270 */
[----:B------:R-:W-:-:S03]  /*cbb0*/  ISETP.GT.AND P0, PT, R61, -0x1, !P0 ;  /* 0xffffffff3d00780c */ /* 0x000fc60004704270 */
[----:B------:R-:W-:Y:S01]  /*cbc0*/  @!P2 IMAD.MOV R63, RZ, RZ, -R63 ;  /* 0x000000ffff3fa224 */ /* 0x000fe200078e0a3f */
[----:B------:R-:W-:Y:S02]  /*cbd0*/  PLOP3.LUT P0, PT, P1, P0, PT, 0x80, 0x8 ;  /* 0x000000000008781c */ /* 0x000fe40000f01070 */
[----:B------:R-:W-:-:S11]  /*cbe0*/  @!P4 LOP3.LUT R63, RZ, R18, RZ, 0x33, !PT ;  /* 0x00000012ff3fc212 */ /* 0x000fd600078e33ff */
.L_x_141:
[----:B------:R-:W0:Y:S01]  /*cbf0*/  @P0 LDC.64 R4, c[0x0][0x3d0] ;  /* 0x0000f400ff040b82 */ /* 0x000e220000000a00 */
[----:B------:R-:W-:Y:S01]  /*cc00*/  @P0 LEA R18, R63, UR4, 0x8 ;  /* 0x000000043f120c11 */ /* 0x000fe2000f8e40ff */
[----:B------:R-:W-:Y:S01]  /*cc10*/  @P0 VIADD R11, R91, UR4 ;  /* 0x000000045b0b0c36 */ /* 0x000fe20008000000 */
[----:B------:R-:W-:Y:S02]  /*cc20*/  @P0 LEA R0, R63, UR4, 0x8 ;  /* 0x000000043f000c11 */ /* 0x000fe4000f8e40ff */
[----:B------:R-:W-:Y:S01]  /*cc30*/  IADD3 R45, P1, PT, R91, UR4, RZ ;  /* 0x000000045b2d7c10 */ /* 0x000fe2000ff3e0ff */
[C---:B------:R-:W-:Y:S02]  /*cc40*/  @P0 IMAD R21, R19.reuse, R18, R19 ;  /* 0x0000001213150224 */ /* 0x040fe400078e0213 */
[----:B------:R-:W1:Y:S01]  /*cc50*/  @P0 LDC.64 R12, c[0x0][0x3d0] ;  /* 0x0000f400ff0c0b82 */ /* 0x000e620000000a00 */
[----:B------:R-:W-:-:S07]  /*cc60*/  @P0 IMAD R3, R19, R0, R61 ;  /* 0x0000000013030224 */ /* 0x000fce00078e023d */
[----:B------:R-:W3:Y:S01]  /*cc70*/  @P0 LDC.64 R14, c[0x0][0x3d0] ;  /* 0x0000f400ff0e0b82 */ /* 0x000ee20000000a00 */
[----:B------:R-:W-:-:S07]  /*cc80*/  @P0 IADD3 R23, PT, PT, R61, R21, RZ ;  /* 0x000000153d170210 */ /* 0x000fce0007ffe0ff */
[----:B------:R-:W4:Y:S01]  /*cc90*/  @P0 LDC.64 R42, c[0x0][0x3d0] ;  /* 0x0000f400ff2a0b82 */ /* 0x000f220000000a00 */
[----:B------:R-:W-:Y:S01]  /*cca0*/  @P0 LEA R48, R63, UR4, 0x8 ;  /* 0x000000043f300c11 */ /* 0x000fe2000f8e40ff */
[----:B------:R-:W-:Y:S02]  /*ccb0*/  @P0 IMAD R3, R22, R3, R92 ;  /* 0x0000000316030224 */ /* 0x000fe400078e025c */
[----:B------:R-:W-:-:S04]  /*ccc0*/  @P0 IMAD.WIDE R10, R11, 0x4, R40 ;  /* 0x000000040b0a0825 */ /* 0x000fc800078e0228 */
[----:B------:R-:W-:Y:S01]  /*ccd0*/  @P0 VIADD R0, R0, 0x2 ;  /* 0x0000000200000836 */ /* 0x000fe20000000000 */
[----:B------:R1:W2:Y:S01]  /*cce0*/  @P0 LDG.E R18, desc[UR36][R10.64+0x298000] ;  /* 0x298000240a120981 */ /* 0x0002a2000c1e1900 */
[----:B------:R-:W-:Y:S01]  /*ccf0*/  IMAD.X R44, RZ, RZ, R93, P1 ;  /* 0x000000ffff2c7224 */ /* 0x000fe200008e065d */
[----:B------:R-:W-:Y:S01]  /*cd00*/  LEA R20, P1, R45, R40, 0x2 ;  /* 0x000000282d147211 */ /* 0x000fe200078210ff */
[----:B------:R-:W-:Y:S02]  /*cd10*/  @P0 IMAD R23, R22, R23, R92 ;  /* 0x0000001716170224 */ /* 0x000fe400078e025c */
[----:B------:R-:W-:Y:S02]  /*cd20*/  @P0 VIADD R48, R48, 0x3 ;  /* 0x0000000330300836 */ /* 0x000fe40000000000 */
[----:B0-----:R-:W-:Y:S01]  /*cd30*/  @P0 IMAD.WIDE R4, R3, 0x4, R4 ;  /* 0x0000000403040825 */ /* 0x001fe200078e0204 */
[----:B------:R-:W-:Y:S02]  /*cd40*/  LEA.HI.X R21, R45, R41, R44, 0x2, P1 ;  /* 0x000000292d157211 */ /* 0x000fe400008f142c */
[----:B------:R-:W0:Y:S01]  /*cd50*/  @P0 LDC.64 R44, c[0x0][0x3d0] ;  /* 0x0000f400ff2c0b82 */ /* 0x000e220000000a00 */
[----:B------:R-:W-:-:S02]  /*cd60*/  @P0 IMAD R3, R19, R0, R61 ;  /* 0x0000000013030224 */ /* 0x000fc400078e023d */
[----:B-1----:R-:W-:Y:S01]  /*cd70*/  @P0 IMAD.WIDE R10, R23, 0x4, R12 ;  /* 0x00000004170a0825 */ /* 0x002fe200078e020c */
[----:B------:R-:W-:Y:S01]  /*cd80*/  @P0 LEA R50, R63, UR4, 0x8 ;  /* 0x000000043f320c11 */ /* 0x000fe2000f8e40ff */
[----:B------:R1:W2:Y:S02]  /*cd90*/  @P0 LDG.E R0, desc[UR36][R4.64] ;  /* 0x0000002404000981 */ /* 0x0002a4000c1e1900 */
[----:B------:R-:W-:Y:S02]  /*cda0*/  @P0 IMAD R13, R19, R48, R61 ;  /* 0x00000030130d0224 */ /* 0x000fe400078e023d */
[C-C-:B------:R-:W-:Y:S01]  /*cdb0*/  @P0 IMAD R3, R22.reuse, R3, R92.reuse ;  /* 0x0000000316030224 */ /* 0x140fe200078e025c */
[----:B------:R-:W0:Y:S01]  /*cdc0*/  @P0 LDC.64 R48, c[0x0][0x3d0] ;  /* 0x0000f400ff300b82 */ /* 0x000e220000000a00 */
[----:B------:R-:W-:Y:S01]  /*cdd0*/  @P0 IMAD R23, R22, R13, R92 ;  /* 0x0000000d16170224 */ /* 0x000fe200078e025c */
[----:B------:R1:W2:Y:S01]  /*cde0*/  @P0 LDG.E R52, desc[UR36][R10.64] ;  /* 0x000000240a340981 */ /* 0x0002a2000c1e1900 */
[----:B---3--:R-:W-:Y:S01]  /*cdf0*/  @P0 IMAD.WIDE R12, R3, 0x4, R14 ;  /* 0x00000004030c0825 */ /* 0x008fe200078e020e */
[----:B------:R-:W-:-:S02]  /*ce00*/  @P0 LEA R3, R63, UR4, 0x8 ;  /* 0x000000043f030c11 */ /* 0x000fc4000f8e40ff */
[----:B------:R-:W-:Y:S01]  /*ce10*/  @P0 IADD3 R50, PT, PT, R50, 0x4, RZ ;  /* 0x0000000432320810 */ /* 0x000fe20007ffe0ff */
[----:B----4-:R-:W-:Y:S01]  /*ce20*/  @P0 IMAD.WIDE R14, R23, 0x4, R42 ;  /* 0x00000004170e0825 */ /* 0x010fe200078e022a */
[----:B------:R3:W4:Y:S01]  /*ce30*/  @P0 LDG.E R62, desc[UR36][R12.64] ;  /* 0x000000240c3e0981 */ /* 0x000722000c1e1900 */
[----:B------:R-:W0:Y:S02]  /*ce40*/  @P0 LDC.64 R42, c[0x0][0x3d0] ;  /* 0x0000f400ff2a0b82 */ /* 0x000e240000000a00 */
[----:B-1----:R-:W-:Y:S01]  /*ce50*/  @P0 VIADD R4, R3, 0x5 ;  /* 0x0000000503040836 */ /* 0x002fe20000000000 */
[----:B------:R-:W-:Y:S01]  /*ce60*/  @P0 LEA R10, R63, UR4, 0x8 ;  /* 0x000000043f0a0c11 */ /* 0x000fe2000f8e40ff */
[----:B------:R-:W-:Y:S01]  /*ce70*/  @P0 IMAD R3, R19, R50, R61 ;  /* 0x0000003213030224 */ /* 0x000fe200078e023d */
[----:B------:R-:W4:Y:S03]  /*ce80*/  @P0 LDG.E R23, desc[UR36][R20.64+0x298008] ;  /* 0x2980082414170981 */ /* 0x000f26000c1e1900 */
[----:B------:R-:W1:Y:S01]  /*ce90*/  @P0 LDC.64 R50, c[0x0][0x3d0] ;  /* 0x0000f400ff320b82 */ /* 0x000e620000000a00 */
[----:B------:R-:W-:Y:S01]  /*cea0*/  @P0 IMAD R5, R22, R3, R92 ;  /* 0x0000000316050224 */ /* 0x000fe200078e025c */
[----:B---3--:R-:W-:Y:S01]  /*ceb0*/  @P0 LEA R12, R63, UR4, 0x8 ;  /* 0x000000043f0c0c11 */ /* 0x008fe2000f8e40ff */
[----:B------:R-:W3:Y:S01]  /*cec0*/  @P0 LDG.E R3, desc[UR36][R20.64+0x298004] ;  /* 0x2980042414030981 */ /* 0x000ee2000c1e1900 */
[----:B------:R-:W-:-:S02]  /*ced0*/  @P0 VIADD R10, R10, 0x6 ;  /* 0x000000060a0a0836 */ /* 0x000fc40000000000 */
[----:B------:R-:W-:Y:S01]  /*cee0*/  @P0 IMAD R11, R19, R4, R61 ;  /* 0x00000004130b0224 */ /* 0x000fe200078e023d */
[----:B------:R-:W-:Y:S01]  /*cef0*/  @P0 IADD3 R12, PT, PT, R12, 0x7, RZ ;  /* 0x000000070c0c0810 */ /* 0x000fe20007ffe0ff */
[----:B0-----:R-:W-:Y:S01]  /*cf00*/  @P0 IMAD.WIDE R4, R5, 0x4, R44 ;  /* 0x0000000405040825 */ /* 0x001fe200078e022c */
[----:B------:R0:W4:Y:S03]  /*cf10*/  @P0 LDG.E R90, desc[UR36][R14.64] ;  /* 0x000000240e5a0981 */ /* 0x000126000c1e1900 */
[C---:B------:R-:W-:Y:S01]  /*cf20*/  @P0 IMAD R11, R22.reuse, R11, R92 ;  /* 0x0000000b160b0224 */ /* 0x040fe200078e025c */
[----:B------:R-:W4:Y:S01]  /*cf30*/  @P0 LDG.E R44, desc[UR36][R20.64+0x29800c] ;  /* 0x29800c24142c0981 */ /* 0x000f22000c1e1900 */
[----:B------:R-:W-:Y:S02]  /*cf40*/  @P0 IMAD R13, R19, R10, R61 ;  /* 0x0000000a130d0224 */ /* 0x000fe400078e023d */
[----:B------:R-:W-:Y:S01]  /*cf50*/  @P0 IMAD.WIDE R10, R11, 0x4, R48 ;  /* 0x000000040b0a0825 */ /* 0x000fe200078e0230 */
[----:B------:R-:W4:Y:S03]  /*cf60*/  @P0 LDG.E R4, desc[UR36][R4.64] ;  /* 0x0000002404040981 */ /* 0x000f26000c1e1900 */
[----:B------:R-:W-:Y:S01]  /*cf70*/  @P0 IMAD R13, R22, R13, R92 ;  /* 0x0000000d160d0224 */ /* 0x000fe200078e025c */
[----:B------:R-:W4:Y:S01]  /*cf80*/  @P0 LDG.E R45, desc[UR36][R20.64+0x298010] ;  /* 0x29801024142d0981 */ /* 0x000f22000c1e1900 */
[----:B0-----:R-:W-:-:S02]  /*cf90*/  @P0 IMAD R15, R19, R12, R61 ;  /* 0x0000000c130f0224 */ /* 0x001fc400078e023d */
[----:B------:R-:W-:Y:S01]  /*cfa0*/  @P0 IMAD.WIDE R12, R13, 0x4, R42 ;  /* 0x000000040d0c0825 */ /* 0x000fe200078e022a */
[----:B------:R-:W4:Y:S03]  /*cfb0*/  @P0 LDG.E R10, desc[UR36][R10.64] ;  /* 0x000000240a0a0981 */ /* 0x000f26000c1e1900 */
[----:B------:R-:W-:Y:S01]  /*cfc0*/  @P0 IMAD R15, R22, R15, R92 ;  /* 0x0000000f160f0224 */ /* 0x000fe200078e025c */
[----:B------:R-:W4:Y:S03]  /*cfd0*/  @P0 LDG.E R42, desc[UR36][R20.64+0x298014] ;  /* 0x29801424142a0981 */ /* 0x000f26000c1e1900 */
[----:B-1----:R-:W-:Y:S01]  /*cfe0*/  @P0 IMAD.WIDE R14, R15, 0x4, R50 ;  /* 0x000000040f0e0825 */ /* 0x002fe200078e0232 */
[----:B------:R-:W4:Y:S04]  /*cff0*/  @P0 LDG.E R12, desc[UR36][R12.64] ;  /* 0x000000240c0c0981 */ /* 0x000f28000c1e1900 */
[----:B------:R-:W4:Y:S04]  /*d000*/  @P0 LDG.E R43, desc[UR36][R20.64+0x298018] ;  /* 0x29801824142b0981 */ /* 0x000f28000c1e1900 */
[----:B------:R-:W4:Y:S04]  /*d010*/  @P0 LDG.E R48, desc[UR36][R20.64+0x29801c] ;  /* 0x29801c2414300981 */ /* 0x000f28000c1e1900 */
[----:B------:R-:W4:Y:S01]  /*d020*/  @P0 LDG.E R14, desc[UR36][R14.64] ;  /* 0x000000240e0e0981 */ /* 0x000f22000c1e1900 */
[----:B------:R-:W-:-:S04]  /*d030*/  UIADD3 UR4, UPT, UPT, UR4, 0x8, URZ ;  /* 0x0000000804047890 */ /* 0x000fc8000fffe0ff */
[----:B------:R-:W-:Y:S01]  /*d040*/  UISETP.NE.AND UP0, UPT, UR4, 0x100, UPT ;  /* 0x000001000400788c */ /* 0x000fe2000bf05270 */
[----:B--2--5:R-:W-:-:S04]  /*d050*/  @P0 FFMA R9, R0, R18, R9 ;  /* 0x0000001200090223 */ /* 0x024fc80000000009 */
[----:B---3--:R-:W-:-:S04]  /*d060*/  @P0 FFMA R9, R52, R3, R9 ;  /* 0x0000000334090223 */ /* 0x008fc80000000009 */
[----:B----4-:R-:W-:-:S04]  /*d070*/  @P0 FFMA R9, R62, R23, R9 ;  /* 0x000000173e090223 */ /* 0x010fc80000000009 */
[----:B------:R-:W-:-:S04]  /*d080*/  @P0 FFMA R9, R90, R44, R9 ;  /* 0x0000002c5a090223 */ /* 0x000fc80000000009 */
[----:B------:R-:W-:-:S04]  /*d090*/  @P0 FFMA R9, R4, R45, R9 ;  /* 0x0000002d04090223 */ /* 0x000fc80000000009 */
[----:B------:R-:W-:-:S04]  /*d0a0*/  @P0 FFMA R9, R10, R42, R9 ;  /* 0x0000002a0a090223 */ /* 0x000fc80000000009 */
[----:B------:R-:W-:-:S04]  /*d0b0*/  @P0 FFMA R9, R12, R43, R9 ;  /* 0x0000002b0c090223 */ /* 0x000fc80000000009 */
[----:B------:R-:W-:Y:S01]  /*d0c0*/  @P0 FFMA R9, R14, R48, R9 ;  /* 0x000000300e090223 */ /* 0x000fe20000000009 */
[----:B------:R-:W-:Y:S06]  /*d0d0*/  BRA.U UP0, `(.L_x_141) ;  /* 0xfffffff900c47547 */ /* 0x000fec000b83ffff */
[----:B------:R0:W-:Y:S02]  /*d0e0*/  STG.E desc[UR36][R24.64], R9 ;  /* 0x0000000918007986 */ /* 0x0001e4000c101924 */
.L_x_140:
[----:B------:R-:W-:Y:S05]  /*d0f0*/  BSYNC.RECONVERGENT B0 ;  /* 0x0000000000007941 */ /* 0x000fea0003800200 */
.L_x_139:
[----:B------:R-:W-:Y:S06]  /*d100*/  BAR.SYNC.DEFER_BLOCKING 0x0 ;  /* 0x0000000000007b1d */ /* 0x000fec0000010000 */
[----:B------:R-:W-:Y:S04]  /*d110*/  BSSY.RECONVERGENT B2, `(.L_x_142) ;  /* 0x000002b000027945 */ /* 0x000fe80003800200 */
[----:B------:R-:W-:Y:S05]  /*d120*/  @P3 BRA `(.L_x_143) ;  /* 0x0000000000a43947 */ /* 0x000fea0003800000 */
[----:B------:R-:W2:Y:S04]  /*d130*/  LDG.E R0, desc[UR36][R28.64+0xa00] ;  /* 0x000a00241c007981 */ /* 0x000ea8000c1e1900 */
[----:B0---4-:R0:W5:Y:S04]  /*d140*/  LDG.E R9, desc[UR36][R24.64] ;  /* 0x0000002418097981 */ /* 0x011168000c1e1900 */
[----:B------:R0:W5:Y:S04]  /*d150*/  LDG.E R10, desc[UR36][R36.64+0xa00] ;  /* 0x000a0024240a7981 */ /* 0x000168000c1e1900 */
[----:B------:R0:W5:Y:S04]  /*d160*/  LDG.E R11, desc[UR36][R34.64+0xa00] ;  /* 0x000a0024220b7981 */ /* 0x000168000c1e1900 */
[----:B------:R0:W5:Y:S01]  /*d170*/  LDG.E R14, desc[UR36][R30.64+0xa00] ;  /* 0x000a00241e0e7981 */ /* 0x000162000c1e1900 */
[----:B--2---:R-:W-:-:S04]  /*d180*/  FADD R3, R0, 9.9999997473787516356e-06 ;  /* 0x3727c5ac00037421 */ /* 0x004fc80000000000 */
[----:B------:R-:W-:Y:S01]  /*d190*/  VIADD R0, R3, 0xf3000000 ;  /* 0xf300000003007836 */ /* 0x000fe20000000000 */
[----:B------:R0:W2:Y:S04]  /*d1a0*/  MUFU.RSQ R4, R3 ;  /* 0x0000000300047308 */ /* 0x0000a80000001400 */
[----:B------:R-:W-:-:S13]  /*d1b0*/  ISETP.GT.U32.AND P0, PT, R0, 0x727fffff, PT ;  /* 0x727fffff0000780c */ /* 0x000fda0003f04070 */
[----:B0-2---:R-:W-:Y:S05]  /*d1c0*/  @!P0 BRA `(.L_x_144) ;  /* 0x0000000000188947 */ /* 0x005fea0003800000 */
[----:B------:R-:W-:Y:S01]  /*d1d0*/  BSSY.RECONVERGENT B0, `(.L_x_145) ;  /* 0x0000004000007945 */ /* 0x000fe20003800200 */
[----:B------:R-:W-:Y:S01]  /*d1e0*/  IMAD.MOV.U32 R0, RZ, RZ, R3 ;  /* 0x000000ffff007224 */ /* 0x000fe200078e0003 */
[----:B------:R-:W-:-:S07]  /*d1f0*/  MOV R4, 0xd210 ;  /* 0x0000d21000047802 */ /* 0x000fce0000000f00 */
[----:B-1-3-5:R-:W-:Y:S05]  /*d200*/  CALL.REL.NOINC `($__internal_0_$__cuda_sm20_sqrt_rn_f32_slowpath) ;  /* 0x0000024400047944 */ /* 0x02afea0003c00000 */
[----:B------:R-:W-:Y:S05]  /*d210*/  BSYNC.RECONVERGENT B0 ;  /* 0x0000000000007941 */ /* 0x000fea0003800200 */
.L_x_145:
[----:B------:R-:W-:Y:S05]  /*d220*/  BRA `(.L_x_146) ;  /* 0x0000000000107947 */ /* 0x000fea0003800000 */
.L_x_144:
[----:B------:R-:W-:Y:S01]  /*d230*/  FMUL.FTZ R0, R3, R4 ;  /* 0x0000000403007220 */ /* 0x000fe20000410000 */
[----:B------:R-:W-:-:S03]  /*d240*/  FMUL.FTZ R4, R4, 0.5 ;  /* 0x3f00000004047820 */ /* 0x000fc60000410000 */
[----:B------:R-:W-:-:S04]  /*d250*/  FFMA R3, -R0, R0, R3 ;  /* 0x0000000000037223 */ /* 0x000fc80000000103 */
[----:B------:R-:W-:-:S07]  /*d260*/  FFMA R0, R3, R4, R0 ;  /* 0x0000000403007223 */ /* 0x000fce0000000000 */
.L_x_146:
        /* <DEDUP_REMOVED lines=16> */
[----:B-1-3--:R-:W-:Y:S05]  /*d370*/  CALL.REL.NOINC `($__internal_1_$__cuda_sm3x_div_rn_noftz_f32_slowpath) ;  /* 0x0000024400007944 */ /* 0x00afea0003c00000 */
[----:B------:R-:W-:-:S07]  /*d380*/  IMAD.MOV.U32 R3, RZ, RZ, R0 ;  /* 0x000000ffff037224 */ /* 0x000fce00078e0000 */
.L_x_148:
[----:B------:R-:W-:Y:S05]  /*d390*/  BSYNC.RECONVERGENT B3 ;  /* 0x0000000000037941 */ /* 0x000fea0003800200 */
.L_x_147:
[----:B------:R-:W-:-:S05]  /*d3a0*/  FFMA R3, R10, R3, R11 ;  /* 0x000000030a037223 */ /* 0x000fca000000000b */
[----:B------:R0:W-:Y:S02]  /*d3b0*/  STG.E desc[UR36][R26.64], R3 ;  /* 0x000000031a007986 */ /* 0x0001e4000c101924 */
.L_x_143:
[----:B------:R-:W-:Y:S05]  /*d3c0*/  BSYNC.RECONVERGENT B2 ;  /* 0x0000000000027941 */ /* 0x000fea0003800200 */
.L_x_142:
[----:B------:R-:W-:Y:S06]  /*d3d0*/  BAR.SYNC.DEFER_BLOCKING 0x0 ;  /* 0x0000000000007b1d */ /* 0x000fec0000010000 */
[----:B------:R-:W-:Y:S04]  /*d3e0*/  BSSY.RECONVERGENT B2, `(.L_x_149) ;  /* 0x000001d000027945 */ /* 0x000fe80003800200 */
[----:B------:R-:W-:Y:S05]  /*d3f0*/  @P3 BRA `(.L_x_150) ;  /* 0x00000000006c3947 */ /* 0x000fea0003800000 */
[----:B------:R-:W5:Y:S01]  /*d400*/  LDG.E R0, desc[UR36][R26.64] ;  /* 0x000000241a007981 */ /* 0x000f62000c1e1900 */
[----:B------:R-:W-:Y:S02]  /*d410*/  HFMA2 R4, -RZ, RZ, 3.7421875, 0 ;  /* 0x437c0000ff047431 */ /* 0x000fe400000001ff */
[----:B0-----:R-:W-:Y:S01]  /*d420*/  IMAD.MOV.U32 R3, RZ, RZ, 0x3bbb989d ;  /* 0x3bbb989dff037424 */ /* 0x001fe200078e00ff */
[----:B------:R-:W-:Y:S03]  /*d430*/  BSSY.RECONVERGENT B3, `(.L_x_151) ;  /* 0x0000016000037945 */ /* 0x000fe60003800200 */
[----:B-----5:R-:W-:-:S04]  /*d440*/  FFMA.SAT R3, R0, -R3, 0.5 ;  /* 0x3f00000000037423 */ /* 0x020fc80000002803 */
[----:B------:R-:W-:-:S04]  /*d450*/  FFMA.RM R3, R3, R4, 12582913 ;  /* 0x4b40000103037423 */ /* 0x000fc80000004004 */
[C---:B------:R-:W-:Y:S01]  /*d460*/  FADD R5, R3.reuse, -12583039 ;  /* 0xcb40007f03057421 */ /* 0x040fe20000000000 */
[----:B------:R-:W-:-:S03]  /*d470*/  IMAD.SHL.U32 R3, R3, 0x800000, RZ ;  /* 0x0080000003037824 */ /* 0x000fc600078e00ff */
[----:B------:R-:W-:-:S04]  /*d480*/  FFMA R5, R0, -1.4426950216293334961, -R5 ;  /* 0xbfb8aa3b00057823 */ /* 0x000fc80000000805 */
[----:B----4-:R-:W-:-:S04]  /*d490*/  FFMA R9, R0, -1.925963033500011079e-08, R5 ;  /* 0xb2a5706000097823 */ /* 0x010fc80000000005 */
[----:B------:R-:W0:Y:S02]  /*d4a0*/  MUFU.EX2 R4, R9 ;  /* 0x0000000900047308 */ /* 0x000e240000000800 */
[----:B0-----:R-:W-:Y:S02]  /*d4b0*/  FFMA R3, R3, R4, 1 ;  /* 0x3f80000003037423 */ /* 0x001fe40000000004 */
[----:B------:R-:W0:Y:S04]  /*d4c0*/  LDC.64 R4, c[0x0][0x3f8] ;  /* 0x0000fe00ff047b82 */ /* 0x000e280000000a00 */
[----:B------:R-:W4:Y:S08]  /*d4d0*/  MUFU.RCP R10, R3 ;  /* 0x00000003000a7308 */ /* 0x000f300000001000 */
[----:B------:R-:W5:Y:S01]  /*d4e0*/  FCHK P0, R0, R3 ;  /* 0x0000000300007302 */ /* 0x000f620000000000 */
[----:B----4-:R-:W-:-:S04]  /*d4f0*/  FFMA R11, -R3, R10, 1 ;  /* 0x3f800000030b7423 */ /* 0x010fc8000000010a */
[----:B------:R-:W-:Y:S01]  /*d500*/  FFMA R13, R10, R11, R10 ;  /* 0x0000000b0a0d7223 */ /* 0x000fe2000000000a */
[----:B0-----:R-:W-:-:S04]  /*d510*/  IMAD.WIDE R10, R17, 0x4, R4 ;  /* 0x00000004110a7825 */ /* 0x001fc800078e0204 */
[----:B------:R-:W-:-:S04]  /*d520*/  FFMA R12, R0, R13, RZ ;  /* 0x0000000d000c7223 */ /* 0x000fc800000000ff */
[----:B------:R-:W-:-:S04]  /*d530*/  FFMA R14, -R3, R12, R0 ;  /* 0x0000000c030e7223 */ /* 0x000fc80000000100 */
[----:B------:R-:W-:Y:S01]  /*d540*/  FFMA R13, R13, R14, R12 ;  /* 0x0000000e0d0d7223 */ /* 0x000fe2000000000c */
[----:B-----5:R-:W-:Y:S06]  /*d550*/  @!P0 BRA `(.L_x_152) ;  /* 0x00000000000c8947 */ /* 0x020fec0003800000 */
[----:B------:R-:W-:-:S07]  /*d560*/  MOV R4, 0xd580 ;  /* 0x0000d58000047802 */ /* 0x000fce0000000f00 */
[----:B-123--:R-:W-:Y:S05]  /*d570*/  CALL.REL.NOINC `($__internal_1_$__cuda_sm3x_div_rn_noftz_f32_slowpath) ;  /* 0x0000024000807944 */ /* 0x00efea0003c00000 */
[----:B------:R-:W-:-:S07]  /*d580*/  IMAD.MOV.U32 R13, RZ, RZ, R0 ;  /* 0x000000ffff0d7224 */ /* 0x000fce00078e0000 */
.L_x_152:
[----:B------:R-:W-:Y:S05]  /*d590*/  BSYNC.RECONVERGENT B3 ;  /* 0x0000000000037941 */ /* 0x000fea0003800200 */
.L_x_151:
[----:B------:R0:W-:Y:S02]  /*d5a0*/  STG.E desc[UR36][R10.64], R13 ;  /* 0x0000000d0a007986 */ /* 0x0001e4000c101924 */
.L_x_150:
[----:B------:R-:W-:Y:S05]  /*d5b0*/  BSYNC.RECONVERGENT B2 ;  /* 0x0000000000027941 */ /* 0x000fea0003800200 */
.L_x_149:
[----:B------:R-:W-:Y:S08]  /*d5c0*/  BAR.SYNC.DEFER_BLOCKING 0x0 ;  /* 0x0000000000007b1d */ /* 0x000ff00000010000 */
[----:B------:R-:W-:Y:S01]  /*d5d0*/  BAR.SYNC.DEFER_BLOCKING 0x0 ;  /* 0x0000000000007b1d */ /* 0x000fe20000010000 */
[----:B------:R-:W-:-:S13]  /*d5e0*/  ISETP.GE.AND P0, PT, R17, R32, PT ;  /* 0x000000201100720c */ /* 0x000fda0003f06270 */
[----:B------:R-:W5:Y:S01]  /*d5f0*/  @!P0 LDC.64 R4, c[0x0][0x400] ;  /* 0x00010000ff048b82 */ /* 0x000f620000000a00 */
[----:B----4-:R4:W2:Y:S01]  /*d600*/  @!P0 LDG.E R7, desc[UR36][R6.64] ;  /* 0x0000002406078981 */ /* 0x0108a2000c1e1900 */
[----:B------:R-:W-:Y:S01]  /*d610*/  IADD3 R0, P1, PT, R30, 0xc00, RZ ;  /* 0x00000c001e007810 */ /* 0x000fe20007f3e0ff */
[----:B------:R-:W-:Y:S01]  /*d620*/  IMAD R48, R19, R22, RZ ;  /* 0x0000001613307224 */ /* 0x000fe200078e02ff */
[----:B0-----:R-:W-:Y:S01]  /*d630*/  IADD3 R9, P2, PT, R38, 0xc00, RZ ;  /* 0x00000c0026097810 */ /* 0x001fe20007f5e0ff */
[----:B------:R-:W-:Y:S02]  /*d640*/  UMOV UR4, URZ ;  /* 0x000000ff00047c82 */ /* 0x000fe40008000000 */
[----:B------:R-:W-:Y:S01]  /*d650*/  IMAD.X R31, RZ, RZ, R31, P1 ;  /* 0x000000ffff1f7224 */ /* 0x000fe200008e061f */
[----:B------:R-:W-:Y:S02]  /*d660*/  IADD3 R12, P1, PT, R36, 0xc00, RZ ;  /* 0x00000c00240c7810 */ /* 0x000fe40007f3e0ff */
[----:B----4-:R-:W-:-:S02]  /*d670*/  IADD3 R6, P3, PT, R40, 0x2b8000, RZ ;  /* 0x002b800028067810 */ /* 0x010fc40007f7e0ff */
[----:B------:R-:W-:Y:S01]  /*d680*/  IADD3.X R13, PT, PT, RZ, R37, RZ, P1, !PT ;  /* 0x00000025ff0d7210 */ /* 0x000fe20000ffe4ff */
[----:B-----5:R-:W-:-:S04]  /*d690*/  @!P0 IMAD.WIDE R14, R17, 0x4, R4 ;  /* 0x00000004110e8825 */ /* 0x020fc800078e0204 */
[----:B------:R-:W-:Y:S01]  /*d6a0*/  IMAD.X R3, RZ, RZ, R41, P3 ;  /* 0x000000ffff037224 */ /* 0x000fe200018e0629 */
[----:B--2---:R0:W-:Y:S01]  /*d6b0*/  @!P0 STG.E desc[UR36][R14.64], R7 ;  /* 0x000000070e008986 */ /* 0x0041e2000c101924 */
[----:B------:R-:W-:Y:S01]  /*d6c0*/  BAR.SYNC.DEFER_BLOCKING 0x0 ;  /* 0x0000000000007b1d */ /* 0x000fe20000010000 */
[----:B------:R-:W-:-:S04]  /*d6d0*/  IADD3 R10, P0, PT, R28, 0xc00, RZ ;  /* 0x00000c001c0a7810 */ /* 0x000fc80007f1e0ff */
[----:B------:R-:W-:Y:S02]  /*d6e0*/  IADD3.X R11, PT, PT, RZ, R29, RZ, P0, !PT ;  /* 0x0000001dff0b7210 */ /* 0x000fe400007fe4ff */
[----:B------:R-:W-:Y:S01]  /*d6f0*/  IADD3 R4, P0, PT, R34, 0xc00, RZ ;  /* 0x00000c0022047810 */ /* 0x000fe20007f1e0ff */
[----:B0-----:R-:W-:Y:S01]  /*d700*/  IMAD.X R14, RZ, RZ, R39, P2 ;  /* 0x000000ffff0e7224 */ /* 0x001fe200010e0627 */
[----:B------:R-:W-:-:S03]  /*d710*/  SHF.L.U32 R7, R19, 0x7, RZ ;  /* 0x0000000713077819 */ /* 0x000fc600000006ff */
[----:B------:R-:W-:-:S08]  /*d720*/  IMAD.X R5, RZ, RZ, R35, P0 ;  /* 0x000000ffff057224 */ /* 0x000fd000000e0623 */
.L_x_181:
[----:B------:R-:W-:Y:S01]  /*d730*/  R2UR UR6, R53 ;  /* 0x00000000350672ca */ /* 0x000fe200000e0000 */
[----:B------:R-:W-:Y:S01]  /*d740*/  BSSY.RECONVERGENT B0, `(.L_x_153) ;  /* 0x00000fe000007945 */ /* 0x000fe20003800200 */
[----:B------:R-:W-:Y:S01]  /*d750*/  R2UR UR5, R54 ;  /* 0x00000000360572ca */ /* 0x000fe200000e0000 */
[----:B------:R-:W-:Y:S01]  /*d760*/  IMAD.MOV.U32 R34, RZ, RZ, R10 ;  /* 0x000000ffff227224 */ /* 0x000fe200078e000a */
[----:B------:R-:W-:Y:S01]  /*d770*/  ISETP.GE.AND P3, PT, R17, R8, PT ;  /* 0x000000081100720c */ /* 0x000fe20003f66270 */
[----:B------:R-:W-:Y:S01]  /*d780*/  IMAD.MOV.U32 R35, RZ, RZ, R11 ;  /* 0x000000ffff237224 */ /* 0x000fe200078e000b */
[----:B------:R-:W-:Y:S01]  /*d790*/  R2UR UR40, R66 ;  /* 0x00000000422872ca */ /* 0x000fe200000e0000 */
[----:B------:R-:W-:Y:S01]  /*d7a0*/  IMAD.MOV.U32 R37, RZ, RZ, R31 ;  /* 0x000000ffff257224 */ /* 0x000fe200078e001f */
[----:B------:R-:W-:Y:S01]  /*d7b0*/  R2UR UR41, R67 ;  /* 0x00000000432972ca */ /* 0x000fe200000e0000 */
[----:B------:R-:W-:Y:S01]  /*d7c0*/  IMAD.MOV.U32 R38, RZ, RZ, R4 ;  /* 0x000000ffff267224 */ /* 0x000fe200078e0004 */
[----:B------:R-:W-:Y:S01]  /*d7d0*/  R2UR UR42, R68 ;  /* 0x00000000442a72ca */ /* 0x000fe200000e0000 */
[----:B------:R-:W-:Y:S01]  /*d7e0*/  IMAD.MOV.U32 R40, RZ, RZ, R12 ;  /* 0x000000ffff287224 */ /* 0x000fe200078e000c */
[----:B------:R-:W-:Y:S01]  /*d7f0*/  R2UR UR43, R69 ;  /* 0x00000000452b72ca */ /* 0x000fe200000e0000 */
[----:B------:R-:W-:Y:S01]  /*d800*/  IMAD.MOV.U32 R41, RZ, RZ, R13 ;  /* 0x000000ffff297224 */ /* 0x000fe200078e000d */
[----:B------:R-:W-:Y:S01]  /*d810*/  MOV R97, UR6 ;  /* 0x0000000600617c02 */ /* 0x000fe20008000f00 */
[----:B------:R-:W-:Y:S01]  /*d820*/  IMAD.U32 R96, RZ, RZ, UR5 ;  /* 0x00000005ff607e24 */ /* 0x000fe2000f8e00ff */
[----:B------:R-:W-:Y:S01]  /*d830*/  R2UR UR6, R55 ;  /* 0x00000000370672ca */ /* 0x000fe200000e0000 */
[----:B------:R-:W-:Y:S01]  /*d840*/  IMAD.MOV.U32 R43, RZ, RZ, R14 ;  /* 0x000000ffff2b7224 */ /* 0x000fe200078e000e */
[----:B------:R-:W-:Y:S01]  /*d850*/  R2UR UR5, R56 ;  /* 0x00000000380572ca */ /* 0x000fe200000e0000 */
[----:B------:R-:W-:Y:S01]  /*d860*/  IMAD.MOV.U32 R44, RZ, RZ, R6 ;  /* 0x000000ffff2c7224 */ /* 0x000fe200078e0006 */
[----:B------:R-:W-:Y:S01]  /*d870*/  R2UR UR44, R70 ;  /* 0x00000000462c72ca */ /* 0x000fe200000e0000 */
[----:B------:R-:W-:Y:S01]  /*d880*/  IMAD.U32 R99, RZ, RZ, UR39 ;  /* 0x00000027ff637e24 */ /* 0x000fe2000f8e00ff */
[----:B------:R-:W-:Y:S01]  /*d890*/  R2UR UR45, R71 ;  /* 0x00000000472d72ca */ /* 0x000fe200000e0000 */
[----:B------:R-:W-:Y:S01]  /*d8a0*/  IMAD.U32 R98, RZ, RZ, UR38 ;  /* 0x00000026ff627e24 */ /* 0x000fe2000f8e00ff */
[----:B------:R-:W-:-:S02]  /*d8b0*/  R2UR UR46, R72 ;  /* 0x00000000482e72ca */ /* 0x000fc400000e0000 */
[----:B------:R-:W-:Y:S02]  /*d8c0*/  R2UR UR47, R73 ;  /* 0x00000000492f72ca */ /* 0x000fe400000e0000 */
[----:B------:R-:W-:Y:S01]  /*d8d0*/  R2UR UR48, R74 ;  /* 0x000000004a3072ca */ /* 0x000fe200000e0000 */
[----:B------:R-:W-:Y:S01]  /*d8e0*/  IMAD.U32 R95, RZ, RZ, UR6 ;  /* 0x00000006ff5f7e24 */ /* 0x000fe2000f8e00ff */
[----:B------:R-:W-:Y:S02]  /*d8f0*/  R2UR UR6, R57 ;  /* 0x00000000390672ca */ /* 0x000fe400000e0000 */
[----:B------:R-:W-:Y:S02]  /*d900*/  MOV R94, UR5 ;  /* 0x00000005005e7c02 */ /* 0x000fe40008000f00 */
[----:B------:R-:W-:Y:S02]  /*d910*/  R2UR UR5, R58 ;  /* 0x000000003a0572ca */ /* 0x000fe400000e0000 */
[----:B------:R-:W-:-:S02]  /*d920*/  R2UR UR49, R75 ;  /* 0x000000004b3172ca */ /* 0x000fc400000e0000 */
[----:B------:R-:W-:Y:S02]  /*d930*/  R2UR UR50, R76 ;  /* 0x000000004c3272ca */ /* 0x000fe400000e0000 */
[----:B------:R-:W-:Y:S02]  /*d940*/  R2UR UR51, R77 ;  /* 0x000000004d3372ca */ /* 0x000fe400000e0000 */
[----:B------:R-:W-:Y:S01]  /*d950*/  R2UR UR52, R78 ;  /* 0x000000004e3472ca */ /* 0x000fe200000e0000 */
[----:B------:R-:W-:Y:S01]  /*d960*/  IMAD.U32 R93, RZ, RZ, UR6 ;  /* 0x00000006ff5d7e24 */ /* 0x000fe2000f8e00ff */
[----:B------:R-:W-:Y:S02]  /*d970*/  R2UR UR6, R64 ;  /* 0x00000000400672ca */ /* 0x000fe400000e0000 */
[----:B------:R-:W-:Y:S01]  /*d980*/  R2UR UR53, R79 ;  /* 0x000000004f3572ca */ /* 0x000fe200000e0000 */
[----:B------:R-:W-:Y:S01]  /*d990*/  IMAD.U32 R92, RZ, RZ, UR5 ;  /* 0x00000005ff5c7e24 */ /* 0x000fe2000f8e00ff */
[----:B------:R-:W-:-:S02]  /*d9a0*/  R2UR UR5, R65 ;  /* 0x00000000410572ca */ /* 0x000fc400000e0000 */
[----:B------:R-:W-:Y:S02]  /*d9b0*/  R2UR UR54, R80 ;  /* 0x00000000503672ca */ /* 0x000fe400000e0000 */
[----:B------:R-:W-:Y:S02]  /*d9c0*/  R2UR UR55, R81 ;  /* 0x00000000513772ca */ /* 0x000fe400000e0000 */
[----:B------:R-:W-:Y:S02]  /*d9d0*/  R2UR UR56, R82 ;  /* 0x00000000523872ca */ /* 0x000fe400000e0000 */
[----:B------:R-:W-:Y:S02]  /*d9e0*/  R2UR UR57, R83 ;  /* 0x00000000533972ca */ /* 0x000fe400000e0000 */
[----:B------:R-:W-:Y:S02]  /*d9f0*/  MOV R91, UR6 ;  /* 0x00000006005b7c02 */ /* 0x000fe40008000f00 */
[----:B------:R-:W-:Y:S01]  /*da00*/  R2UR UR58, R84 ;  /* 0x00000000543a72ca */ /* 0x000fe200000e0000 */
[----:B------:R-:W-:Y:S01]  /*da10*/  IMAD.U32 R90, RZ, RZ, UR5 ;  /* 0x00000005ff5a7e24 */ /* 0x000fe2000f8e00ff */
[----:B------:R-:W-:-:S02]  /*da20*/  R2UR UR59, R85 ;  /* 0x00000000553b72ca */ /* 0x000fc400000e0000 */
[----:B------:R-:W-:Y:S02]  /*da30*/  R2UR UR60, R86 ;  /* 0x00000000563c72ca */ /* 0x000fe400000e0000 */
[----:B------:R-:W-:Y:S02]  /*da40*/  R2UR UR61, R87 ;  /* 0x00000000573d72ca */ /* 0x000fe400000e0000 */
[----:B------:R-:W-:Y:S02]  /*da50*/  R2UR UR62, R88 ;  /* 0x00000000583e72ca */ /* 0x000fe400000e0000 */
[----:B------:R-:W-:Y:S02]  /*da60*/  R2UR UR63, R89 ;  /* 0x00000000593f72ca */ /* 0x000fe400000e0000 */
[----:B------:R-:W-:Y:S02]  /*da70*/  MOV R36, R0 ;  /* 0x0000000000247202 */ /* 0x000fe40000000f00 */
[----:B------:R-:W-:-:S02]  /*da80*/  MOV R39, R5 ;  /* 0x0000000500277202 */ /* 0x000fc40000000f00 */
[----:B------:R-:W-:Y:S02]  /*da90*/  MOV R42, R9 ;  /* 0x00000009002a7202 */ /* 0x000fe40000000f00 */
[----:B------:R-:W-:Y:S01]  /*daa0*/  MOV R45, R3 ;  /* 0x00000003002d7202 */ /* 0x000fe20000000f00 */
[----:B------:R-:W-:Y:S06]  /*dab0*/  @P3 BRA `(.L_x_154) ;  /* 0x0000000c00183947 */ /* 0x000fec0003800000 */
[-C--:B------:R-:W-:Y:S02]  /*dac0*/  IABS R0, R48.reuse ;  /* 0x0000003000007213 */ /* 0x080fe40000000000 */
[----:B------:R-:W-:Y:S02]  /*dad0*/  IABS R13, R17 ;  /* 0x00000011000d7213 */ /* 0x000fe40000000000 */
[----:B------:R-:W0:Y:S01]  /*dae0*/  I2F.RP R3, R0 ;  /* 0x0000000000037306 */ /* 0x000e220000209400 */
[----:B------:R-:W-:-:S07]  /*daf0*/  IABS R10, R48 ;  /* 0x00000030000a7213 */ /* 0x000fce0000000000 */
[----:B0-----:R-:W0:Y:S02]  /*db00*/  MUFU.RCP R3, R3 ;  /* 0x0000000300037308 */ /* 0x001e240000001000 */
[----:B0-----:R-:W-:Y:S02]  /*db10*/  VIADD R4, R3, 0xffffffe ;  /* 0x0ffffffe03047836 */ /* 0x001fe40000000000 */
[----:B------:R-:W-:-:S04]  /*db20*/  IMAD.MOV R3, RZ, RZ, -R10 ;  /* 0x000000ffff037224 */ /* 0x000fc800078e0a0a */
[----:B------:R0:W2:Y:S02]  /*db30*/  F2I.FTZ.U32.TRUNC.NTZ R5, R4 ;  /* 0x0000000400057305 */ /* 0x0000a4000021f000 */
[----:B0-----:R-:W-:Y:S01]  /*db40*/  IMAD.MOV.U32 R4, RZ, RZ, RZ ;  /* 0x000000ffff047224 */ /* 0x001fe200078e00ff */
[----:B--2---:R-:W-:-:S05]  /*db50*/  IADD3 R9, PT, PT, RZ, -R5, RZ ;  /* 0x80000005ff097210 */ /* 0x004fca0007ffe0ff */
        /* <DEDUP_REMOVED lines=28> */
[----:B------:R-:W4:Y:S01]  /*dd20*/  I2F.RP R0, R12 ;  /* 0x0000000c00007306 */ /* 0x000f220000209400 */
[----:B------:R-:W-:-:S07]  /*dd30*/  UMOV UR5, URZ ;  /* 0x000000ff00057c82 */ /* 0x000fce0008000000 */
[----:B0-----:R-:W0:Y:S08]  /*dd40*/  MUFU.RCP R9, R9 ;  /* 0x0000000900097308 */ /* 0x001e300000001000 */
[----:B----4-:R-:W-:Y:S08]  /*dd50*/  MUFU.RCP R0, R0 ;  /* 0x0000000000007308 */ /* 0x010ff00000001000 */
[----:B------:R-:W4:Y:S01]  /*dd60*/  I2F.RP R15, R18 ;  /* 0x00000012000f7306 */ /* 0x000f220000209400 */
[----:B0-----:R-:W-:-:S07]  /*dd70*/  IADD3 R10, PT, PT, R9, 0xffffffe, RZ ;  /* 0x0ffffffe090a7810 */ /* 0x001fce0007ffe0ff */
[----:B------:R0:W2:Y:S08]  /*dd80*/  F2I.FTZ.U32.TRUNC.NTZ R11, R10 ;  /* 0x0000000a000b7305 */ /* 0x0000b0000021f000 */
[----:B----4-:R-:W4:Y:S01]  /*dd90*/  MUFU.RCP R15, R15 ;  /* 0x0000000f000f7308 */ /* 0x010f220000001000 */
[----:B0-----:R-:W-:Y:S02]  /*dda0*/  IMAD.MOV.U32 R10, RZ, RZ, RZ ;  /* 0x000000ffff0a7224 */ /* 0x001fe400078e00ff */
[----:B--2---:R-:W-:-:S04]  /*ddb0*/  IMAD.MOV R4, RZ, RZ, -R11 ;  /* 0x000000ffff047224 */ /* 0x004fc800078e0a0b */
[----:B------:R-:W-:Y:S01]  /*ddc0*/  IMAD R5, R4, R3, RZ ;  /* 0x0000000304057224 */ /* 0x000fe200078e02ff */
[----:B------:R-:W-:-:S03]  /*ddd0*/  IABS R4, R22 ;  /* 0x0000001600047213 */ /* 0x000fc60000000000 */
[----:B------:R-:W-:Y:S01]  /*dde0*/  IMAD.HI.U32 R5, R11, R5, R10 ;  /* 0x000000050b057227 */ /* 0x000fe200078e000a */
[----:B------:R-:W-:-:S03]  /*ddf0*/  IADD3 R9, PT, PT, RZ, -R4, RZ ;  /* 0x80000004ff097210 */ /* 0x000fc60007ffe0ff */
[----:B------:R-:W-:Y:S01]  /*de00*/  VIADD R10, R0, 0xffffffe ;  /* 0x0ffffffe000a7836 */ /* 0x000fe20000000000 */
[----:B------:R-:W-:Y:S01]  /*de10*/  LOP3.LUT R0, R17, R22, RZ, 0x3c, !PT ;  /* 0x0000001611007212 */ /* 0x000fe200078e3cff */
[----:B------:R-:W-:Y:S01]  /*de20*/  IMAD.HI.U32 R4, R5, R13, RZ ;  /* 0x0000000d05047227 */ /* 0x000fe200078e00ff */
[----:B----4-:R-:W-:Y:S01]  /*de30*/  IADD3 R5, PT, PT, R15, 0xffffffe, RZ ;  /* 0x0ffffffe0f057810 */ /* 0x010fe20007ffe0ff */
[----:B------:R0:W2:Y:S01]  /*de40*/  F2I.FTZ.U32.TRUNC.NTZ R11, R10 ;  /* 0x0000000a000b7305 */ /* 0x0000a2000021f000 */
[----:B------:R-:W-:Y:S01]  /*de50*/  ISETP.GE.AND P2, PT, R0, RZ, PT ;  /* 0x000000ff0000720c */ /* 0x000fe20003f46270 */
[----:B------:R-:W-:Y:S01]  /*de60*/  IMAD R14, R4, R9, R13 ;  /* 0x00000009040e7224 */ /* 0x000fe200078e020d */
[----:B------:R-:W-:-:S04]  /*de70*/  IABS R0, R6 ;  /* 0x0000000600007213 */ /* 0x000fc80000000000 */
[----:B------:R-:W-:Y:S01]  /*de80*/  ISETP.GT.U32.AND P0, PT, R3, R14, PT ;  /* 0x0000000e0300720c */ /* 0x000fe20003f04070 */
[----:B------:R-:W4:Y:S01]  /*de90*/  F2I.FTZ.U32.TRUNC.NTZ R5, R5 ;  /* 0x0000000500057305 */ /* 0x000f22000021f000 */
[----:B0-----:R-:W-:Y:S02]  /*dea0*/  IMAD.MOV.U32 R10, RZ, RZ, RZ ;  /* 0x000000ffff0a7224 */ /* 0x001fe400078e00ff */
[----:B--2---:R-:W-:-:S09]  /*deb0*/  IMAD.MOV R9, RZ, RZ, -R11 ;  /* 0x000000ffff097224 */ /* 0x004fd200078e0a0b */
[----:B------:R-:W-:Y:S01]  /*dec0*/  @!P0 IMAD.IADD R14, R14, 0x1, -R3 ;  /* 0x000000010e0e8824 */ /* 0x000fe200078e0a03 */
[----:B------:R-:W-:Y:S02]  /*ded0*/  @!P0 IADD3 R4, PT, PT, R4, 0x1, RZ ;  /* 0x0000000104048810 */ /* 0x000fe40007ffe0ff */
[----:B------:R-:W-:Y:S02]  /*dee0*/  ISETP.NE.AND P0, PT, R22, RZ, PT ;  /* 0x000000ff1600720c */ /* 0x000fe40003f05270 */
[----:B------:R-:W-:Y:S01]  /*def0*/  ISETP.GE.U32.AND P1, PT, R14, R3, PT ;  /* 0x000000030e00720c */ /* 0x000fe20003f26070 */
[----:B------:R-:W-:Y:S01]  /*df00*/  IMAD.MOV.U32 R3, RZ, RZ, R9 ;  /* 0x000000ffff037224 */ /* 0x000fe200078e0009 */
[----:B------:R-:W-:-:S03]  /*df10*/  IADD3 R9, PT, PT, RZ, -R0, RZ ;  /* 0x80000000ff097210 */ /* 0x000fc60007ffe0ff */
[----:B------:R-:W-:-:S04]  /*df20*/  IMAD R3, R3, R12, RZ ;  /* 0x0000000c03037224 */ /* 0x000fc800078e02ff */
[----:B------:R-:W-:-:S04]  /*df30*/  IMAD.HI.U32 R10, R11, R3, R10 ;  /* 0x000000030b0a7227 */ /* 0x000fc800078e000a */
[----:B------:R-:W-:Y:S02]  /*df40*/  @P1 VIADD R4, R4, 0x1 ;  /* 0x0000000104041836 */ /* 0x000fe40000000000 */
[----:B------:R-:W-:-:S04]  /*df50*/  IMAD.HI.U32 R10, R10, R13, RZ ;  /* 0x0000000d0a0a7227 */ /* 0x000fc800078e00ff */
[----:B------:R-:W-:Y:S02]  /*df60*/  IMAD.MOV.U32 R0, RZ, RZ, R4 ;  /* 0x000000ffff007224 */ /* 0x000fe400078e0004 */
[----:B----4-:R-:W-:Y:S02]  /*df70*/  IMAD.MOV R3, RZ, RZ, -R5 ;  /* 0x000000ffff037224 */ /* 0x010fe400078e0a05 */
[----:B------:R-:W-:Y:S01]  /*df80*/  IMAD R9, R10, R9, R13 ;  /* 0x000000090a097224 */ /* 0x000fe200078e020d */
[----:B------:R-:W-:Y:S01]  /*df90*/  @!P2 IADD3 R0, PT, PT, -R0, RZ, RZ ;  /* 0x000000ff0000a210 */ /* 0x000fe20007ffe1ff */
[----:B------:R-:W-:Y:S01]  /*dfa0*/  IMAD R3, R3, R18, RZ ;  /* 0x0000001203037224 */ /* 0x000fe200078e02ff */
[----:B------:R-:W-:Y:S01]  /*dfb0*/  @!P0 LOP3.LUT R0, RZ, R22, RZ, 0x33, !PT ;  /* 0x00000016ff008212 */ /* 0x000fe200078e33ff */
[----:B------:R-:W-:Y:S01]  /*dfc0*/  IMAD.MOV.U32 R4, RZ, RZ, RZ ;  /* 0x000000ffff047224 */ /* 0x000fe200078e00ff */
[----:B------:R-:W-:Y:S02]  /*dfd0*/  ISETP.GT.U32.AND P2, PT, R12, R9, PT ;  /* 0x000000090c00720c */ /* 0x000fe40003f44070 */
[----:B------:R-:W-:Y:S01]  /*dfe0*/  IABS R11, R0 ;  /* 0x00000000000b7213 */ /* 0x000fe20000000000 */
[----:B------:R-:W-:Y:S01]  /*dff0*/  IMAD.HI.U32 R3, R5, R3, R4 ;  /* 0x0000000305037227 */ /* 0x000fe200078e0004 */
[----:B------:R-:W-:-:S02]  /*e000*/  IABS R13, R19 ;  /* 0x00000013000d7213 */ /* 0x000fc40000000000 */
        /* <DEDUP_REMOVED lines=27> */
[C---:B------:R-:W-:Y:S01]  /*e1c0*/  IADD3 R14, PT, PT, R0.reuse, 0x4, RZ ;  /* 0x00000004000e7810 */ /* 0x040fe20007ffe0ff */
[----:B------:R-:W-:Y:S01]  /*e1d0*/  IMAD R4, R19, R0, R19 ;  /* 0x0000000013047224 */ /* 0x000fe200078e0213 */
[----:B------:R-:W-:Y:S01]  /*e1e0*/  @!P2 IADD3 R29, PT, PT, -R29, RZ, RZ ;  /* 0x000000ff1d1da210 */ /* 0x000fe20007ffe1ff */
[C---:B------:R-:W-:Y:S01]  /*e1f0*/  VIADD R6, R0.reuse, 0x2 ;  /* 0x0000000200067836 */ /* 0x040fe20000000000 */
[----:B------:R-:W-:Y:S01]  /*e200*/  @!P4 LOP3.LUT R29, RZ, R19, RZ, 0x33, !PT ;  /* 0x00000013ff1dc212 */ /* 0x000fe200078e33ff */
[----:B------:R-:W-:Y:S01]  /*e210*/  VIADD R12, R0, 0x3 ;  /* 0x00000003000c7836 */ /* 0x000fe20000000000 */
[----:B------:R-:W-:Y:S01]  /*e220*/  ISETP.GT.AND P1, PT, R28, -0x1, !P1 ;  /* 0xffffffff1c00780c */ /* 0x000fe20004f24270 */
[C---:B------:R-:W-:Y:S01]  /*e230*/  VIADD R18, R0.reuse, 0x7 ;  /* 0x0000000700127836 */ /* 0x040fe20000000000 */
        /* <DEDUP_REMOVED lines=14> */
[C-C-:B-1-3--:R-:W-:Y:S02]  /*e320*/  IMAD R61, R22.reuse, R5, R28.reuse ;  /* 0x00000005163d7224 */ /* 0x14afe400078e021c */
[C-C-:B------:R-:W-:Y:S02]  /*e330*/  IMAD R9, R22.reuse, R9, R28.reuse ;  /* 0x0000000916097224 */ /* 0x140fe400078e021c */
[C-C-:B------:R-:W-:Y:S02]  /*e340*/  IMAD R63, R22.reuse, R11, R28.reuse ;  /* 0x0000000b163f7224 */ /* 0x140fe400078e021c */
[C-C-:B------:R-:W-:Y:S02]  /*e350*/  IMAD R65, R22.reuse, R13, R28.reuse ;  /* 0x0000000d16417224 */ /* 0x140fe400078e021c */
[----:B------:R-:W-:-:S02]  /*e360*/  IMAD R67, R22, R15, R28 ;  /* 0x0000000f16437224 */ /* 0x000fc400078e021c */
[C-C-:B------:R-:W-:Y:S02]  /*e370*/  IMAD R69, R22.reuse, R21, R28.reuse ;  /* 0x0000001516457224 */ /* 0x140fe400078e021c */
[----:B------:R-:W-:-:S07]  /*e380*/  IMAD R23, R22, R23, R28 ;  /* 0x0000001716177224 */ /* 0x000fce00078e021c */
.L_x_155:
[----:B------:R-:W0:Y:S01]  /*e390*/  @P0 LDC.64 R4, c[0x0][0x400] ;  /* 0x00010000ff040b82 */ /* 0x000e220000000a00 */
[----:B------:R-:W-:-:S07]  /*e3a0*/  @P0 IMAD.WIDE R10, R57, 0x4, R44 ;  /* 0x00000004390a0825 */ /* 0x000fce00078e022c */
[----:B------:R-:W1:Y:S08]  /*e3b0*/  @P0 LDC.64 R12, c[0x0][0x400] ;  /* 0x00010000ff0c0b82 */ /* 0x000e700000000a00 */
[----:B------:R-:W2:Y:S08]  /*e3c0*/  @P0 LDC.64 R14, c[0x0][0x400] ;  /* 0x00010000ff0e0b82 */ /* 0x000eb00000000a00 */
[----:B------:R-:W3:Y:S01]  /*e3d0*/  @P0 LDC.64 R20, c[0x0][0x400] ;  /* 0x00010000ff140b82 */ /* 0x000ee20000000a00 */
[----:B0-----:R-:W-:Y:S01]  /*e3e0*/  @P0 IMAD.WIDE R4, R3, 0x4, R4 ;  /* 0x0000000403040825 */ /* 0x001fe200078e0204 */
[----:B------:R-:W4:Y:S06]  /*e3f0*/  @P0 LDG.E R6, desc[UR36][R10.64] ;  /* 0x000000240a060981 */ /* 0x000f2c000c1e1900 */
[----:B------:R-:W0:Y:S01]  /*e400*/  @P0 LDC.64 R28, c[0x0][0x400] ;  /* 0x00010000ff1c0b82 */ /* 0x000e220000000a00 */
[----:B-1----:R-:W-:Y:S01]  /*e410*/  @P0 IMAD.WIDE R12, R61, 0x4, R12 ;  /* 0x000000043d0c0825 */ /* 0x002fe200078e020c */
[----:B------:R1:W4:Y:S06]  /*e420*/  @P0 LDG.E R0, desc[UR36][R4.64] ;  /* 0x0000002404000981 */ /* 0x00032c000c1e1900 */
[----:B------:R-:W1:Y:S01]  /*e430*/  @P0 LDC.64 R50, c[0x0][0x400] ;  /* 0x00010000ff320b82 */ /* 0x000e620000000a00 */
[----:B------:R-:W-:Y:S01]  /*e440*/  IMAD.MOV.U32 R30, RZ, RZ, R56 ;  /* 0x000000ffff1e7224 */ /* 0x000fe200078e0038 */
[----:B------:R1:W4:Y:S06]  /*e450*/  @P0 LDG.E R18, desc[UR36][R12.64] ;  /* 0x000000240c120981 */ /* 0x00032c000c1e1900 */
[----:B------:R-:W1:Y:S01]  /*e460*/  @P0 LDC.64 R52, c[0x0][0x400] ;  /* 0x00010000ff340b82 */ /* 0x000e620000000a00 */
[----:B--2---:R-:W-:Y:S01]  /*e470*/  @P0 IMAD.WIDE R14, R9, 0x4, R14 ;  /* 0x00000004090e0825 */ /* 0x004fe200078e020e */
[----:B------:R-:W2:Y:S06]  /*e480*/  @P0 LDG.E R56, desc[UR36][R30.64+-0xc] ;  /* 0xfffff4241e380981 */ /* 0x000eac000c1e1900 */
[----:B------:R-:W1:Y:S01]  /*e490*/  @P0 LDC.64 R54, c[0x0][0x400] ;  /* 0x00010000ff360b82 */ /* 0x000e620000000a00 */
[----:B---3--:R-:W-:Y:S01]  /*e4a0*/  @P0 IMAD.WIDE R20, R63, 0x4, R20 ;  /* 0x000000043f140825 */ /* 0x008fe200078e0214 */
[----:B------:R-:W3:Y:S04]  /*e4b0*/  @P0 LDG.E R14, desc[UR36][R14.64] ;  /* 0x000000240e0e0981 */ /* 0x000ee8000c1e1900 */
[----:B------:R-:W3:Y:S01]  /*e4c0*/  @P0 LDG.E R58, desc[UR36][R30.64+-0x8] ;  /* 0xfffff8241e3a0981 */ /* 0x000ee2000c1e1900 */
[----:B0-----:R-:W-:-:S03]  /*e4d0*/  @P0 IMAD.WIDE R28, R65, 0x4, R28 ;  /* 0x00000004411c0825 */ /* 0x001fc600078e021c */
[----:B------:R-:W3:Y:S01]  /*e4e0*/  @P0 LDG.E R20, desc[UR36][R20.64] ;  /* 0x0000002414140981 */ /* 0x000ee2000c1e1900 */
[----:B-1----:R-:W-:-:S03]  /*e4f0*/  @P0 IMAD.WIDE R4, R23, 0x4, R50 ;  /* 0x0000000417040825 */ /* 0x002fc600078e0232 */
[----:B------:R-:W3:Y:S01]  /*e500*/  @P0 LDG.E R62, desc[UR36][R30.64+-0x4] ;  /* 0xfffffc241e3e0981 */ /* 0x000ee2000c1e1900 */
[----:B------:R-:W-:-:S03]  /*e510*/  @P0 IMAD.WIDE R10, R69, 0x4, R52 ;  /* 0x00000004450a0825 */ /* 0x000fc600078e0234 */
        /* <DEDUP_REMOVED lines=8> */
[----:B------:R0:W3:Y:S01]  /*e5a0*/  @P0 LDG.E R21, desc[UR36][R30.64+0xc] ;  /* 0x00000c241e150981 */ /* 0x0000e2000c1e1900 */
        /* <DEDUP_REMOVED lines=14> */
[----:B------:R-:W-:-:S04]  /*e690*/  @P0 FFMA R49, R20, R62, R49 ;  /* 0x0000003e14310223 */ /* 0x000fc80000000031 */
[----:B------:R-:W-:Y:S01]  /*e6a0*/  @P0 FFMA R49, R28, R50, R49 ;  /* 0x000000321c310223 */ /* 0x000fe20000000031 */
[----:B------:R-:W-:-:S03]  /*e6b0*/  IADD3 R56, P1, PT, R30, 0x20, RZ ;  /* 0x000000201e387810 */ /* 0x000fc60007f3e0ff */
[----:B------:R-:W-:Y:S01]  /*e6c0*/  @P0 FFMA R49, R4, R51, R49 ;  /* 0x0000003304310223 */ /* 0x000fe20000000031 */
[----:B0-----:R-:W-:-:S03]  /*e6d0*/  IADD3.X R31, PT, PT, RZ, R31, RZ, P1, !PT ;  /* 0x0000001fff1f7210 */ /* 0x001fc60000ffe4ff */
[----:B------:R-:W-:-:S04]  /*e6e0*/  @P0 FFMA R49, R10, R15, R49 ;  /* 0x0000000f0a310223 */ /* 0x000fc80000000031 */
[----:B------:R-:W-:Y:S01]  /*e6f0*/  @P0 FFMA R49, R12, R21, R49 ;  /* 0x000000150c310223 */ /* 0x000fe20000000031 */
[----:B------:R-:W-:Y:S06]  /*e700*/  BRA.U UP0, `(.L_x_155) ;  /* 0xfffffffd00207547 */ /* 0x000fec000b83ffff */
[----:B------:R0:W-:Y:S02]  /*e710*/  STG.E desc[UR36][R24.64], R49 ;  /* 0x0000003118007986 */ /* 0x0001e4000c101924 */
.L_x_154:
[----:B------:R-:W-:Y:S05]  /*e720*/  BSYNC.RECONVERGENT B0 ;  /* 0x0000000000007941 */ /* 0x000fea0003800200 */
.L_x_153:
        /* <DEDUP_REMOVED lines=15> */
[----:B------:R-:W-:Y:S02]  /*e820*/  MOV R0, R3 ;  /* 0x0000000300007202 */ /* 0x000fe40000000f00 */
[----:B------:R-:W-:-:S07]  /*e830*/  MOV R4, 0xe850 ;  /* 0x0000e85000047802 */ /* 0x000fce0000000f00 */
[----:B01-3-5:R-:W-:Y:S05]  /*e840*/  CALL.REL.NOINC `($__internal_0_$__cuda_sm20_sqrt_rn_f32_slowpath) ;  /* 0x0000022c00747944 */ /* 0x02bfea0003c00000 */
[----:B------:R-:W-:Y:S05]  /*e850*/  BSYNC.RECONVERGENT B0 ;  /* 0x0000000000007941 */ /* 0x000fea0003800200 */
.L_x_159:
[----:B------:R-:W-:Y:S05]  /*e860*/  BRA `(.L_x_160) ;  /* 0x0000000000107947 */ /* 0x000fea0003800000 */
.L_x_158:
[----:B------:R-:W-:Y:S01]  /*e870*/  FMUL.FTZ R0, R3, R4 ;  /* 0x0000000403007220 */ /* 0x000fe20000410000 */
[----:B------:R-:W-:-:S03]  /*e880*/  FMUL.FTZ R4, R4, 0.5 ;  /* 0x3f00000004047820 */ /* 0x000fc60000410000 */
[----:B------:R-:W-:-:S04]  /*e890*/  FFMA R3, -R0, R0, R3 ;  /* 0x0000000000037223 */ /* 0x000fc80000000103 */
[----:B------:R-:W-:-:S07]  /*e8a0*/  FFMA R0, R3, R4, R0 ;  /* 0x0000000403007223 */ /* 0x000fce0000000000 */
.L_x_160:
[C---:B------:R-:W-:Y:S01]  /*e8b0*/  FSETP.NE.AND P1, PT, |R0|.reuse, +INF , PT ;  /* 0x7f8000000000780b */ /* 0x040fe20003f25200 */
[----:B------:R-:W-:Y:S01]  /*e8c0*/  BSSY.RECONVERGENT B3, `(.L_x_161) ;  /* 0x0000011000037945 */ /* 0x000fe20003800200 */
[C---:B------:R-:W-:Y:S02]  /*e8d0*/  FSETP.GEU.AND P0, PT, R0.reuse, 9.9999999392252902908e-09, PT ;  /* 0x322bcc770000780b */ /* 0x040fe40003f0e000 */
[----:B------:R-:W-:-:S04]  /*e8e0*/  FSEL R0, R0, 1, P1 ;  /* 0x3f80000000007808 */ /* 0x000fc80000800000 */
[----:B------:R-:W-:Y:S01]  /*e8f0*/  FSEL R15, R0, 1, P0 ;  /* 0x3f800000000f7808 */ /* 0x000fe20000000000 */
[----:B-----5:R-:W-:-:S03]  /*e900*/  FADD R0, R6, -R13 ;  /* 0x8000000d06007221 */ /* 0x020fc60000000000 */
[----:B------:R-:W2:Y:S08]  /*e910*/  MUFU.RCP R3, R15 ;  /* 0x0000000f00037308 */ /* 0x000eb00000001000 */
[----:B------:R-:W4:Y:S01]  /*e920*/  FCHK P0, R0, R15 ;  /* 0x0000000f00007302 */ /* 0x000f220000000000 */
[----:B--2---:R-:W-:-:S04]  /*e930*/  FFMA R4, -R15, R3, 1 ;  /* 0x3f8000000f047423 */ /* 0x004fc80000000103 */
[----:B------:R-:W-:-:S04]  /*e940*/  FFMA R3, R3, R4, R3 ;  /* 0x0000000403037223 */ /* 0x000fc80000000003 */
[----:B------:R-:W-:-:S04]  /*e950*/  FFMA R4, R0, R3, RZ ;  /* 0x0000000300047223 */ /* 0x000fc800000000ff */
[----:B------:R-:W-:-:S04]  /*e960*/  FFMA R5, -R15, R4, R0 ;  /* 0x000000040f057223 */ /* 0x000fc80000000100 */
[----:B------:R-:W-:Y:S01]  /*e970*/  FFMA R3, R3, R5, R4 ;  /* 0x0000000503037223 */ /* 0x000fe20000000004 */
[----:B----4-:R-:W-:Y:S06]  /*e980*/  @!P0 BRA `(.L_x_162) ;  /* 0x0000000000108947 */ /* 0x010fec0003800000 */
[----:B------:R-:W-:Y:S01]  /*e990*/  IMAD.MOV.U32 R3, RZ, RZ, R15 ;  /* 0x000000ffff037224 */ /* 0x000fe200078e000f */
[----:B------:R-:W-:-:S07]  /*e9a0*/  MOV R4, 0xe9c0 ;  /* 0x0000e9c000047802 */ /* 0x000fce0000000f00 */
[----:B01-3--:R-:W-:Y:S05]  /*e9b0*/  CALL.REL.NOINC `($__internal_1_$__cuda_sm3x_div_rn_noftz_f32_slowpath) ;  /* 0x0000022c00707944 */ /* 0x00bfea0003c00000 */
[----:B------:R-:W-:-:S07]  /*e9c0*/  IMAD.MOV.U32 R3, RZ, RZ, R0 ;  /* 0x000000ffff037224 */ /* 0x000fce00078e0000 */
.L_x_162:
[----:B------:R-:W-:Y:S05]  /*e9d0*/  BSYNC.RECONVERGENT B3 ;  /* 0x0000000000037941 */ /* 0x000fea0003800200 */
.L_x_161:
[----:B------:R-:W-:-:S05]  /*e9e0*/  FFMA R3, R14, R3, R9 ;  /* 0x000000030e037223 */ /* 0x000fca0000000009 */
[----:B------:R2:W-:Y:S02]  /*e9f0*/  STG.E desc[UR36][R10.64], R3 ;  /* 0x000000030a007986 */ /* 0x0005e4000c101924 */
.L_x_157:
[----:B------:R-:W-:Y:S05]  /*ea00*/  BSYNC.RECONVERGENT B2 ;  /* 0x0000000000027941 */ /* 0x000fea0003800200 */
.L_x_156:
[----:B------:R-:W-:Y:S06]  /*ea10*/  BAR.SYNC.DEFER_BLOCKING 0x0 ;  /* 0x0000000000007b1d */ /* 0x000fec0000010000 */
[----:B------:R-:W-:Y:S04]  /*ea20*/  BSSY.RECONVERGENT B2, `(.L_x_163) ;  /* 0x000001d000027945 */ /* 0x000fe80003800200 */
[----:B------:R-:W-:Y:S05]  /*ea30*/  @P3 BRA `(.L_x_164) ;  /* 0x00000000006c3947 */ /* 0x000fea0003800000 */
[----:B------:R-:W4:Y:S01]  /*ea40*/  LDG.E R0, desc[UR36][R10.64] ;  /* 0x000000240a007981 */ /* 0x000f22000c1e1900 */
[----:B--2---:R-:W-:Y:S02]  /*ea50*/  HFMA2 R3, -RZ, RZ, 0.96630859375, -0.0022525787353515625 ;  /* 0x3bbb989dff037431 */ /* 0x004fe400000001ff */
        /* <DEDUP_REMOVED lines=18> */
[----:B------:R-:W-:-:S07]  /*eb80*/  MOV R4, 0xeba0 ;  /* 0x0000eba000047802 */ /* 0x000fce0000000f00 */
[----:B01-3--:R-:W-:Y:S05]  /*eb90*/  CALL.REL.NOINC `($__internal_1_$__cuda_sm3x_div_rn_noftz_f32_slowpath) ;  /* 0x0000022800f87944 */ /* 0x00bfea0003c00000 */
[----:B------:R-:W-:-:S07]  /*eba0*/  MOV R9, R0 ;  /* 0x0000000000097202 */ /* 0x000fce0000000f00 */
.L_x_166:
[----:B------:R-:W-:Y:S05]  /*ebb0*/  BSYNC.RECONVERGENT B3 ;  /* 0x0000000000037941 */ /* 0x000fea0003800200 */
.L_x_165:
[----:B------:R-:W2:Y:S02]  /*ebc0*/  LDC.64 R4, c[0x0][0x3d0] ;  /* 0x0000f400ff047b82 */ /* 0x000ea40000000a00 */
[----:B--2---:R-:W-:-:S05]  /*ebd0*/  IMAD.WIDE R4, R17, 0x4, R4 ;  /* 0x0000000411047825 */ /* 0x004fca00078e0204 */
[----:B------:R4:W-:Y:S02]  /*ebe0*/  STG.E desc[UR36][R4.64], R9 ;  /* 0x0000000904007986 */ /* 0x0009e4000c101924 */
.L_x_164:
[----:B------:R-:W-:Y:S05]  /*ebf0*/  BSYNC.RECONVERGENT B2 ;  /* 0x0000000000027941 */ /* 0x000fea0003800200 */
.L_x_163:
[----:B------:R-:W-:Y:S06]  /*ec00*/  BAR.SYNC.DEFER_BLOCKING 0x0 ;  /* 0x0000000000007b1d */ /* 0x000fec0000010000 */
[----:B------:R-:W-:Y:S02]  /*ec10*/  BSSY.RECONVERGENT B0, `(.L_x_167) ;  /* 0x00000cf000007945 */ /* 0x000fe40003800200 */
[----:B------:R-:W-:Y:S06]  /*ec20*/  BAR.SYNC.DEFER_BLOCKING 0x0 ;  /* 0x0000000000007b1d */ /* 0x000fec0000010000 */
[----:B------:R-:W-:Y:S05]  /*ec30*/  @P3 BRA `(.L_x_168) ;  /* 0x0000000c00303947 */ /* 0x000fea0003800000 */
[----:B------:R-:W-:Y:S01]  /*ec40*/  IABS R0, R22 ;  /* 0x0000001600007213 */ /* 0x000fe20000000000 */
[C---:B------:R-:W-:Y:S01]  /*ec50*/  IMAD R18, R22.reuse, R7, RZ ;  /* 0x0000000716127224 */ /* 0x040fe200078e02ff */
[----:B------:R-:W-:Y:S02]  /*ec60*/  IABS R14, R19 ;  /* 0x00000013000e7213 */ /* 0x000fe40000000000 */
[----:B--2---:R-:W2:Y:S01]  /*ec70*/  I2F.RP R3, R0 ;  /* 0x0000000000037306 */ /* 0x004ea20000209400 */
[----:B------:R-:W-:Y:S02]  /*ec80*/  IABS R15, R48 ;  /* 0x00000030000f7213 */ /* 0x000fe40000000000 */
[----:B------:R-:W-:Y:S02]  /*ec90*/  IABS R20, R18 ;  /* 0x0000001200147213 */ /* 0x000fe40000000000 */
[----:B------:R-:W-:Y:S02]  /*eca0*/  IABS R11, R22 ;  /* 0x00000016000b7213 */ /* 0x000fe40000000000 */
[----:B------:R-:W-:Y:S01]  /*ecb0*/  ISETP.NE.AND P3, PT, R22, RZ, PT ;  /* 0x000000ff1600720c */ /* 0x000fe20003f65270 */
[----:B------:R-:W4:Y:S01]  /*ecc0*/  I2F.RP R6, R14 ;  /* 0x0000000e00067306 */ /* 0x000f220000209400 */
[----:B------:R-:W-:-:S02]  /*ecd0*/  ISETP.NE.AND P6, PT, R18, RZ, PT ;  /* 0x000000ff1200720c */ /* 0x000fc40003fc5270 */
[----:B------:R-:W-:-:S05]  /*ece0*/  LOP3.LUT R59, R59, 0xfffffffd, RZ, 0xc0, !PT ;  /* 0xfffffffd3b3b7812 */ /* 0x000fca00078ec0ff */
[----:B--2---:R-:W2:Y:S08]  /*ecf0*/  MUFU.RCP R3, R3 ;  /* 0x0000000300037308 */ /* 0x004eb00000001000 */
[----:B----4-:R4:W-:Y:S08]  /*ed00*/  MUFU.RCP R9, R6 ;  /* 0x0000000600097308 */ /* 0x0109f00000001000 */
[----:B------:R-:W-:Y:S01]  /*ed10*/  I2F.RP R10, R15 ;  /* 0x0000000f000a7306 */ /* 0x000fe20000209400 */
[----:B--2---:R-:W-:Y:S01]  /*ed20*/  VIADD R4, R3, 0xffffffe ;  /* 0x0ffffffe03047836 */ /* 0x004fe20000000000 */
[----:B----4-:R-:W-:-:S06]  /*ed30*/  IABS R6, R17 ;  /* 0x0000001100067213 */ /* 0x010fcc0000000000 */
[----:B------:R2:W4:Y:S08]  /*ed40*/  F2I.FTZ.U32.TRUNC.NTZ R5, R4 ;  /* 0x0000000400057305 */ /* 0x000530000021f000 */
[----:B------:R-:W0:Y:S01]  /*ed50*/  I2F.RP R21, R20 ;  /* 0x0000001400157306 */ /* 0x000e220000209400 */
[----:B--2---:R-:W-:Y:S02]  /*ed60*/  HFMA2 R4, -RZ, RZ, 0, 0 ;  /* 0x00000000ff047431 */ /* 0x004fe400000001ff */
[----:B----4-:R-:W-:-:S05]  /*ed70*/  IMAD.MOV R3, RZ, RZ, -R5 ;  /* 0x000000ffff037224 */ /* 0x010fca00078e0a05 */
[----:B------:R-:W2:Y:S01]  /*ed80*/  MUFU.RCP R10, R10 ;  /* 0x0000000a000a7308 */ /* 0x000ea20000001000 */
[----:B------:R-:W-:-:S04]  /*ed90*/  IMAD R3, R3, R0, RZ ;  /* 0x0000000003037224 */ /* 0x000fc800078e02ff */
[----:B------:R-:W-:-:S03]  /*eda0*/  IMAD.HI.U32 R3, R5, R3, R4 ;  /* 0x0000000305037227 */ /* 0x000fc600078e0004 */
[----:B0-----:R-:W0:Y:S01]  /*edb0*/  MUFU.RCP R21, R21 ;  /* 0x0000001500157308 */ /* 0x001e220000001000 */
[----:B------:R-:W-:Y:S02]  /*edc0*/  IMAD.MOV R4, RZ, RZ, -R11 ;  /* 0x000000ffff047224 */ /* 0x000fe400078e0a0b */
[----:B------:R-:W-:-:S04]  /*edd0*/  IMAD.HI.U32 R3, R3, R6, RZ ;  /* 0x0000000603037227 */ /* 0x000fc800078e00ff */
[----:B------:R-:W-:Y:S01]  /*ede0*/  VIADD R5, R9, 0xffffffe ;  /* 0x0ffffffe09057836 */ /* 0x000fe20000000000 */
[----:B--2---:R-:W-:Y:S01]  /*edf0*/  IADD3 R10, PT, PT, R10, 0xffffffe, RZ ;  /* 0x0ffffffe0a0a7810 */ /* 0x004fe20007ffe0ff */
[----:B------:R-:W-:Y:S01]  /*ee00*/  IMAD R9, R3, R4, R6 ;  /* 0x0000000403097224 */ /* 0x000fe200078e0206 */
[----:B------:R-:W-:Y:S02]  /*ee10*/  LOP3.LUT R4, R17, R22, RZ, 0x3c, !PT ;  /* 0x0000001611047212 */ /* 0x000fe400078e3cff */
[----:B------:R2:W4:Y:S02]  /*ee20*/  F2I.FTZ.U32.TRUNC.NTZ R11, R10 ;  /* 0x0000000a000b7305 */ /* 0x000524000021f000 */
[----:B------:R-:W-:Y:S01]  /*ee30*/  ISETP.GT.U32.AND P0, PT, R0, R9, PT ;  /* 0x000000090000720c */ /* 0x000fe20003f04070 */
[----:B0-----:R-:W-:Y:S01]  /*ee40*/  VIADD R12, R21, 0xffffffe ;  /* 0x0ffffffe150c7836 */ /* 0x001fe20000000000 */
[----:B------:R-:W-:Y:S01]  /*ee50*/  ISETP.GE.AND P2, PT, R4, RZ, PT ;  /* 0x000000ff0400720c */ /* 0x000fe20003f46270 */
[----:B------:R-:W-:-:S03]  /*ee60*/  IMAD.MOV.U32 R4, RZ, RZ, RZ ;  /* 0x000000ffff047224 */ /* 0x000fc600078e00ff */
[----:B------:R0:W1:Y:S01]  /*ee70*/  F2I.FTZ.U32.TRUNC.NTZ R13, R12 ;  /* 0x0000000c000d7305 */ /* 0x000062000021f000 */
[----:B--2---:R-:W-:-:S06]  /*ee80*/  MOV R10, RZ ;  /* 0x000000ff000a7202 */ /* 0x004fcc0000000f00 */
[----:B------:R-:W-:Y:S01]  /*ee90*/  @!P0 IMAD.IADD R9, R9, 0x1, -R0 ;  /* 0x0000000109098824 */ /* 0x000fe200078e0a00 */
[----:B------:R-:W2:Y:S01]  /*eea0*/  F2I.FTZ.U32.TRUNC.NTZ R5, R5 ;  /* 0x0000000500057305 */ /* 0x000ea2000021f000 */
[----:B------:R-:W-:Y:S02]  /*eeb0*/  @!P0 VIADD R3, R3, 0x1 ;  /* 0x0000000103038836 */ /* 0x000fe40000000000 */
[----:B0-----:R-:W-:Y:S01]  /*eec0*/  IMAD.MOV.U32 R12, RZ, RZ, RZ ;  /* 0x000000ffff0c7224 */ /* 0x001fe200078e00ff */
[----:B------:R-:W-:Y:S01]  /*eed0*/  ISETP.GE.U32.AND P1, PT, R9, R0, PT ;  /* 0x000000000900720c */ /* 0x000fe20003f26070 */
[----:B----4-:R-:W-:Y:S01]  /*eee0*/  IMAD.MOV R0, RZ, RZ, -R11 ;  /* 0x000000ffff007224 */ /* 0x010fe200078e0a0b */
[----:B-1----:R-:W-:-:S03]  /*eef0*/  IADD3 R23, PT, PT, RZ, -R13, RZ ;  /* 0x8000000dff177210 */ /* 0x002fc60007ffe0ff */
[----:B------:R-:W-:-:S04]  /*ef00*/  IMAD R21, R0, R15, RZ ;  /* 0x0000000f00157224 */ /* 0x000fc800078e02ff */
[----:B------:R-:W-:Y:S01]  /*ef10*/  IMAD.HI.U32 R21, R11, R21, R10 ;  /* 0x000000150b157227 */ /* 0x000fe200078e000a */
[----:B------:R-:W-:Y:S02]  /*ef20*/  IABS R10, R48 ;  /* 0x00000030000a7213 */ /* 0x000fe40000000000 */
[----:B--2---:R-:W-:Y:S01]  /*ef30*/  IADD3 R9, PT, PT, RZ, -R5, RZ ;  /* 0x80000005ff097210 */ /* 0x004fe20007ffe0ff */
[----:B------:R-:W-:Y:S01]  /*ef40*/  @P1 VIADD R3, R3, 0x1 ;  /* 0x0000000103031836 */ /* 0x000fe20000000000 */
[----:B------:R-:W-:Y:S01]  /*ef50*/  IADD3 R10, PT, PT, RZ, -R10, RZ ;  /* 0x8000000aff0a7210 */ /* 0x000fe20007ffe0ff */
[----:B------:R-:W-:-:S04]  /*ef60*/  IMAD.HI.U32 R21, R21, R6, RZ ;  /* 0x0000000615157227 */ /* 0x000fc800078e00ff */
[----:B------:R-:W-:Y:S02]  /*ef70*/  IMAD.MOV.U32 R0, RZ, RZ, R3 ;  /* 0x000000ffff007224 */ /* 0x000fe400078e0003 */
[----:B------:R-:W-:Y:S02]  /*ef80*/  IMAD R3, R23, R20, RZ ;  /* 0x0000001417037224 */ /* 0x000fe400078e02ff */
[----:B------:R-:W-:Y:S01]  /*ef90*/  IMAD R9, R9, R14, RZ ;  /* 0x0000000e09097224 */ /* 0x000fe200078e02ff */
[----:B------:R-:W-:Y:S01]  /*efa0*/  @!P2 IADD3 R0, PT, PT, -R0, RZ, RZ ;  /* 0x000000ff0000a210 */ /* 0x000fe20007ffe1ff */
[----:B------:R-:W-:Y:S01]  /*efb0*/  IMAD.HI.U32 R3, R13, R3, R12 ;  /* 0x000000030d037227 */ /* 0x000fe200078e000c */
[----:B------:R-:W-:-:S03]  /*efc0*/  @!P3 LOP3.LUT R0, RZ, R22, RZ, 0x33, !PT ;  /* 0x00000016ff00b212 */ /* 0x000fc600078e33ff */
[----:B------:R-:W-:Y:S01]  /*efd0*/  IMAD.HI.U32 R9, R5, R9, R4 ;  /* 0x0000000905097227 */ /* 0x000fe200078e0004 */
[----:B------:R-:W-:Y:S02]  /*efe0*/  IABS R4, R18 ;  /* 0x0000001200047213 */ /* 0x000fe40000000000 */
[----:B------:R-:W-:Y:S01]  /*eff0*/  IABS R5, R19 ;  /* 0x0000001300057213 */ /* 0x000fe20000000000 */
[----:B------:R-:W-:Y:S01]  /*f000*/  IMAD.HI.U32 R55, R3, R6, RZ ;  /* 0x0000000603377227 */ /* 0x000fe200078e00ff */
[----:B------:R-:W-:-:S03]  /*f010*/  IABS R3, R0 ;  /* 0x0000000000037213 */ /* 0x000fc60000000000 */
[----:B------:R-:W-:Y:S02]  /*f020*/  IMAD.MOV R4, RZ, RZ, -R4 ;  /* 0x000000ffff047224 */ /* 0x000fe400078e0a04 */
[----:B------:R-:W-:Y:S02]  /*f030*/  IMAD.MOV R5, RZ, RZ, -R5 ;  /* 0x000000ffff057224 */ /* 0x000fe400078e0a05 */
[--C-:B------:R-:W-:Y:S02]  /*f040*/  IMAD R11, R55, R4, R6.reuse ;  /* 0x00000004370b7224 */ /* 0x100fe400078e0206 */
[----:B------:R-:W-:Y:S02]  /*f050*/  IMAD.MOV.U32 R4, RZ, RZ, R3 ;  /* 0x000000ffff047224 */ /* 0x000fe400078e0003 */
[----:B------:R-:W-:Y:S01]  /*f060*/  IMAD R6, R21, R10, R6 ;  /* 0x0000000a15067224 */ /* 0x000fe200078e0206 */
[----:B------:R-:W-:Y:S01]  /*f070*/  ISETP.GT.U32.AND P5, PT, R20, R11, PT ;  /* 0x0000000b1400720c */ /* 0x000fe20003fa4070 */
[----:B------:R-:W-:-:S03]  /*f080*/  IMAD.HI.U32 R3, R9, R4, RZ ;  /* 0x0000000409037227 */ /* 0x000fc600078e00ff */
[----:B------:R-:W-:Y:S01]  /*f090*/  ISETP.GT.U32.AND P4, PT, R15, R6, PT ;  /* 0x000000060f00720c */ /* 0x000fe20003f84070 */
[----:B------:R-:W-:Y:S01]  /*f0a0*/  IMAD R3, R3, R5, R4 ;  /* 0x0000000503037224 */ /* 0x000fe200078e0204 */
[----:B------:R-:W-:-:S04]  /*f0b0*/  LOP3.LUT R4, R17, R18, RZ, 0x3c, !PT ;  /* 0x0000001211047212 */ /* 0x000fc800078e3cff */
[----:B------:R-:W-:Y:S02]  /*f0c0*/  ISETP.GT.U32.AND P1, PT, R14, R3, PT ;  /* 0x000000030e00720c */ /* 0x000fe40003f24070 */
[----:B------:R-:W-:Y:S01]  /*f0d0*/  ISETP.GE.AND P2, PT, R4, RZ, PT ;  /* 0x000000ff0400720c */ /* 0x000fe20003f46270 */
[----:B------:R-:W-:Y:S01]  /*f0e0*/  @!P5 IMAD.IADD R11, R11, 0x1, -R20 ;  /* 0x000000010b0bd824 */ /* 0x000fe200078e0a14 */
[----:B------:R-:W-:Y:S01]  /*f0f0*/  LOP3.LUT R4, R17, R48, RZ, 0x3c, !PT ;  /* 0x0000003011047212 */ /* 0x000fe200078e3cff */
[----:B------:R-:W-:Y:S02]  /*f100*/  @!P5 VIADD R55, R55, 0x1 ;  /* 0x000000013737d836 */ /* 0x000fe40000000000 */
[-C--:B------:R-:W-:Y:S01]  /*f110*/  @!P4 IADD3 R6, PT, PT, R6, -R15.reuse, RZ ;  /* 0x8000000f0606c210 */ /* 0x080fe20007ffe0ff */
[----:B------:R-:W-:Y:S01]  /*f120*/  @!P4 VIADD R21, R21, 0x1 ;  /* 0x000000011515c836 */ /* 0x000fe20000000000 */
[----:B------:R-:W-:Y:S02]  /*f130*/  ISETP.GE.U32.AND P0, PT, R11, R20, PT ;  /* 0x000000140b00720c */ /* 0x000fe40003f06070 */
[----:B------:R-:W-:-:S02]  /*f140*/  ISETP.GE.U32.AND P3, PT, R6, R15, PT ;  /* 0x0000000f0600720c */ /* 0x000fc40003f66070 */
[----:B------:R-:W-:Y:S01]  /*f150*/  @!P1 IMAD.IADD R3, R3, 0x1, -R14 ;  /* 0x0000000103039824 */ /* 0x000fe200078e0a0e */
[----:B------:R-:W-:Y:S01]  /*f160*/  ISETP.GE.AND P1, PT, R0, RZ, PT ;  /* 0x000000ff0000720c */ /* 0x000fe20003f26270 */
[----:B------:R-:W-:Y:S01]  /*f170*/  IMAD.MOV R0, RZ, RZ, -R0 ;  /* 0x000000ffff007224 */ /* 0x000fe200078e0a00 */
[----:B------:R-:W-:Y:S02]  /*f180*/  ISETP.NE.AND P4, PT, R19, RZ, PT ;  /* 0x000000ff1300720c */ /* 0x000fe40003f85270 */
[----:B------:R-:W-:-:S04]  /*f190*/  ISETP.GT.U32.AND P5, PT, R14, R3, PT ;  /* 0x000000030e00720c */ /* 0x000fc80003fa4070 */
[----:B------:R-:W-:Y:S02]  /*f1a0*/  @P0 IADD3 R55, PT, PT, R55, 0x1, RZ ;  /* 0x0000000137370810 */ /* 0x000fe40007ffe0ff */
[----:B------:R-:W-:Y:S01]  /*f1b0*/  ISETP.GE.AND P0, PT, R4, RZ, PT ;  /* 0x000000ff0400720c */ /* 0x000fe20003f06270 */
[----:B------:R-:W-:Y:S01]  /*f1c0*/  IMAD R4, R22, R0, R17 ;  /* 0x0000000016047224 */ /* 0x000fe200078e0211 */
[----:B------:R-:W-:Y:S01]  /*f1d0*/  @!P2 IADD3 R55, PT, PT, -R55, RZ, RZ ;  /* 0x000000ff3737a210 */ /* 0x000fe20007ffe1ff */
[----:B------:R-:W-:Y:S01]  /*f1e0*/  @P3 VIADD R21, R21, 0x1 ;  /* 0x0000000115153836 */ /* 0x000fe20000000000 */
[----:B------:R-:W-:Y:S01]  /*f1f0*/  @!P6 LOP3.LUT R55, RZ, R18, RZ, 0x33, !PT ;  /* 0x00000012ff37e212 */ /* 0x000fe200078e33ff */
[C---:B------:R-:W-:Y:S01]  /*f200*/  VIADD R58, R4.reuse, 0xffffffff ;  /* 0xffffffff043a7836 */ /* 0x040fe20000000000 */
[-C--:B------:R-:W-:Y:S01]  /*f210*/  ISETP.GE.AND P3, PT, R4, R47.reuse, PT ;  /* 0x0000002f0400720c */ /* 0x080fe20003f66270 */
[----:B------:R-:W-:Y:S01]  /*f220*/  @!P5 IMAD.IADD R3, R3, 0x1, -R14 ;  /* 0x000000010303d824 */ /* 0x000fe200078e0a0e */
[----:B------:R-:W-:Y:S01]  /*f230*/  ISETP.NE.AND P2, PT, R48, RZ, PT ;  /* 0x000000ff3000720c */ /* 0x000fe20003f45270 */
[----:B------:R-:W-:Y:S01]  /*f240*/  IMAD.MOV.U32 R0, RZ, RZ, R21 ;  /* 0x000000ffff007224 */ /* 0x000fe200078e0015 */
[----:B------:R-:W-:-:S02]  /*f250*/  ISETP.GT.AND P6, PT, R58, R47, PT ;  /* 0x0000002f3a00720c */ /* 0x000fc40003fc4270 */
[----:B------:R-:W-:Y:S01]  /*f260*/  MOV R51, R3 ;  /* 0x0000000300337202 */ /* 0x000fe20000000f00 */
[----:B------:R-:W-:Y:S01]  /*f270*/  @!P0 IMAD.MOV R0, RZ, RZ, -R0 ;  /* 0x000000ffff008224 */ /* 0x000fe200078e0a00 */
[C---:B------:R-:W-:Y:S02]  /*f280*/  ISETP.GT.AND P6, PT, R4.reuse, RZ, !P6 ;  /* 0x000000ff0400720c */ /* 0x040fe400077c4270 */
[----:B------:R-:W-:Y:S02]  /*f290*/  @!P1 IADD3 R51, PT, PT, -R51, RZ, RZ ;  /* 0x000000ff33339210 */ /* 0x000fe40007ffe1ff */
[C---:B------:R-:W-:Y:S02]  /*f2a0*/  ISETP.GT.AND P1, PT, R4.reuse, R47, PT ;  /* 0x0000002f0400720c */ /* 0x040fe40003f24270 */
[----:B------:R-:W-:Y:S02]  /*f2b0*/  @!P4 LOP3.LUT R51, RZ, R19, RZ, 0x33, !PT ;  /* 0x00000013ff33c212 */ /* 0x000fe400078e33ff */
[----:B------:R-:W-:-:S02]  /*f2c0*/  ISETP.GT.AND P4, PT, R4, -0x1, !P1 ;  /* 0xffffffff0400780c */ /* 0x000fc40004f84270 */
[----:B------:R-:W-:Y:S01]  /*f2d0*/  ISETP.GT.AND P1, PT, R4, -0x2, !P3 ;  /* 0xfffffffe0400780c */ /* 0x000fe20005f24270 */
[C---:B------:R-:W-:Y:S01]  /*f2e0*/  VIADD R57, R51.reuse, 0xffffffff ;  /* 0xffffffff33397836 */ /* 0x040fe20000000000 */
[CC--:B------:R-:W-:Y:S02]  /*f2f0*/  ISETP.GT.AND P3, PT, R51.reuse, R46.reuse, PT ;  /* 0x0000002e3300720c */ /* 0x0c0fe40003f64270 */
[----:B------:R-:W-:Y:S02]  /*f300*/  P2R R4, PR, RZ, 0x2 ;  /* 0x00000002ff047803 */ /* 0x000fe40000000000 */
[----:B------:R-:W-:Y:S02]  /*f310*/  ISETP.GT.AND P3, PT, R51, -0x1, !P3 ;  /* 0xffffffff3300780c */ /* 0x000fe40005f64270 */
[----:B------:R-:W-:Y:S02]  /*f320*/  ISETP.GT.AND P1, PT, R57, R46, PT ;  /* 0x0000002e3900720c */ /* 0x000fe40003f24270 */
[----:B------:R-:W-:-:S02]  /*f330*/  PLOP3.LUT P5, PT, P3, P6, PT, 0x80, 0x8 ;  /* 0x000000000008781c */ /* 0x000fc40001fad070 */
[----:B------:R-:W-:Y:S02]  /*f340*/  P2R R3, PR, RZ, 0x10 ;  /* 0x00000010ff037803 */ /* 0x000fe40000000000 */
[----:B------:R-:W-:Y:S02]  /*f350*/  P2R R5, PR, RZ, 0x20 ;  /* 0x00000020ff057803 */ /* 0x000fe40000000000 */
[----:B------:R-:W-:Y:S02]  /*f360*/  ISETP.NE.AND P5, PT, R4, RZ, PT ;  /* 0x000000ff0400720c */ /* 0x000fe40003fa5270 */
[C---:B------:R-:W-:Y:S02]  /*f370*/  ISETP.GT.AND P1, PT, R51.reuse, RZ, !P1 ;  /* 0x000000ff3300720c */ /* 0x040fe40004f24270 */
[----:B------:R-:W-:Y:S02]  /*f380*/  PLOP3.LUT P4, PT, P3, P4, PT, 0x80, 0x8 ;  /* 0x000000000008781c */ /* 0x000fe40001f89070 */
[----:B------:R-:W-:-:S02]  /*f390*/  ISETP.GE.AND P0, PT, R51, R46, PT ;  /* 0x0000002e3300720c */ /* 0x000fc40003f06270 */
[----:B------:R-:W-:Y:S02]  /*f3a0*/  PLOP3.LUT P3, PT, P3, P5, PT, 0x80, 0x8 ;  /* 0x000000000008781c */ /* 0x000fe40001f6b070 */
[----:B------:R-:W-:Y:S02]  /*f3b0*/  P2R R6, PR, RZ, 0x2 ;  /* 0x00000002ff067803 */ /* 0x000fe40000000000 */
[----:B------:R-:W-:Y:S02]  /*f3c0*/  P2R R4, PR, RZ, 0x10 ;  /* 0x00000010ff047803 */ /* 0x000fe40000000000 */
[----:B------:R-:W-:Y:S02]  /*f3d0*/  ISETP.NE.AND P4, PT, R3, RZ, PT ;  /* 0x000000ff0300720c */ /* 0x000fe40003f85270 */
[----:B------:R-:W-:Y:S02]  /*f3e0*/  ISETP.GT.AND P0, PT, R51, -0x2, !P0 ;  /* 0xfffffffe3300780c */ /* 0x000fe40004704270 */
[----:B------:R-:W-:-:S02]  /*f3f0*/  P2R R3, PR, RZ, 0x8 ;  /* 0x00000008ff037803 */ /* 0x000fc40000000000 */
[----:B------:R-:W-:Y:S02]  /*f400*/  ISETP.NE.AND P3, PT, R6, RZ, PT ;  /* 0x000000ff0600720c */ /* 0x000fe40003f65270 */
[----:B------:R-:W-:Y:S02]  /*f410*/  @!P2 LOP3.LUT R0, RZ, R48, RZ, 0x33, !PT ;  /* 0x00000030ff00a212 */ /* 0x000fe400078e33ff */
[----:B------:R-:W-:Y:S02]  /*f420*/  PLOP3.LUT P2, PT, P0, P6, PT, 0x80, 0x8 ;  /* 0x000000000008781c */ /* 0x000fe4000074d070 */
[----:B------:R-:W-:Y:S02]  /*f430*/  PLOP3.LUT P6, PT, P3, P6, PT, 0x80, 0x8 ;  /* 0x000000000008781c */ /* 0x000fe40001fcd070 */
[----:B------:R-:W-:Y:S02]  /*f440*/  ISETP.NE.AND P3, PT, R3, RZ, PT ;  /* 0x000000ff0300720c */ /* 0x000fe40003f65270 */
[----:B------:R-:W-:-:S02]  /*f450*/  SHF.R.S32.HI R3, RZ, 0x1f, R0 ;  /* 0x0000001fff037819 */ /* 0x000fc40000011400 */
[----:B------:R-:W-:Y:S02]  /*f460*/  PLOP3.LUT P1, PT, P0, P4, PT, 0x80, 0x8 ;  /* 0x000000000008781c */ /* 0x000fe40000729070 */
[----:B------:R-:W-:Y:S02]  /*f470*/  LEA.HI R3, R3, R0, RZ, 0x7 ;  /* 0x0000000003037211 */ /* 0x000fe400078f38ff */
[----:B------:R-:W-:Y:S02]  /*f480*/  PLOP3.LUT P0, PT, P0, P5, PT, 0x80, 0x8 ;  /* 0x000000000008781c */ /* 0x000fe4000070b070 */
[----:B------:R-:W-:Y:S02]  /*f490*/  LOP3.LUT R3, R3, 0xffffff80, RZ, 0xc0, !PT ;  /* 0xffffff8003037812 */ /* 0x000fe400078ec0ff */
[----:B------:R-:W-:Y:S02]  /*f4a0*/  @P6 LOP3.LUT R59, R59, 0x2, RZ, 0xfc, !PT ;  /* 0x000000023b3b6812 */ /* 0x000fe400078efcff */
[----:B------:R-:W-:-:S02]  /*f4b0*/  ISETP.NE.AND P6, PT, R6, RZ, PT ;  /* 0x000000ff0600720c */ /* 0x000fc40003fc5270 */
[----:B------:R-:W-:Y:S02]  /*f4c0*/  LOP3.LUT R59, R59, 0xfffffffe, RZ, 0xc0, !PT ;  /* 0xfffffffe3b3b7812 */ /* 0x000fe400078ec0ff */
[----:B------:R-:W-:Y:S02]  /*f4d0*/  PLOP3.LUT P4, PT, P6, P4, PT, 0x80, 0x8 ;  /* 0x000000000008781c */ /* 0x000fe40003789070 */
[----:B------:R-:W-:Y:S02]  /*f4e0*/  IADD3 R53, PT, PT, R0, -R3, RZ ;  /* 0x8000000300357210 */ /* 0x000fe40007ffe0ff */
[----:B------:R-:W-:Y:S02]  /*f4f0*/  PLOP3.LUT P6, PT, P6, P5, PT, 0x80, 0x8 ;  /* 0x000000000008781c */ /* 0x000fe400037cb070 */
[----:B------:R-:W-:-:S07]  /*f500*/  ISETP.NE.AND P5, PT, R5, RZ, PT ;  /* 0x000000ff0500720c */ /* 0x000fce0003fa5270 */
[----:B------:R-:W-:Y:S02]  /*f510*/  @P4 LOP3.LUT R59, R59, 0x1, RZ, 0xfc, !PT ;  /* 0x000000013b3b4812 */ /* 0x000fe400078efcff */
[----:B------:R-:W-:Y:S01]  /*f520*/  ISETP.NE.AND P4, PT, R4, RZ, PT ;  /* 0x000000ff0400720c */ /* 0x000fe20003f85270 */
[----:B------:R-:W-:-:S05]  /*f530*/  IMAD.WIDE R4, R53, 0x4, R42 ;  /* 0x0000000435047825 */ /* 0x000fca00078e022a */
[----:B------:R0:W5:Y:S01]  /*f540*/  LDG.E R3, desc[UR36][R4.64+0x200] ;  /* 0x0002002404037981 */ /* 0x000162000c1e1900 */
[----:B------:R-:W-:-:S06]  /*f550*/  UMOV UR5, URZ ;  /* 0x000000ff00057c82 */ /* 0x000fcc0008000000 */
.L_x_169:
[----:B------:R-:W1:Y:S01]  /*f560*/  LDC.64 R14, c[0x0][0x3d0] ;  /* 0x0000f400ff0e7b82 */ /* 0x000e620000000a00 */
[----:B------:R-:W-:Y:S02]  /*f570*/  LEA R0, R55, UR5, 0x7 ;  /* 0x0000000537007c11 */ /* 0x000fe4000f8e38ff */
[----:B------:R-:W-:Y:S02]  /*f580*/  P2R R12, PR, RZ, 0x2 ;  /* 0x00000002ff0c7803 */ /* 0x000fe40000000000 */
[----:B------:R-:W-:Y:S01]  /*f590*/  LEA R11, R53, UR5, 0x7 ;  /* 0x00000005350b7c11 */ /* 0x000fe2000f8e38ff */
[----:B------:R-:W-:Y:S01]  /*f5a0*/  IMAD R0, R19, R0, RZ ;  /* 0x0000000013007224 */ /* 0x000fe200078e02ff */
[----:B------:R-:W-:Y:S02]  /*f5b0*/  LOP3.LUT P1, RZ, R59, 0x2, RZ, 0xc0, !PT ;  /* 0x000000023bff7812 */ /* 0x000fe4000782c0ff */
[----:B------:R-:W-:Y:S01]  /*f5c0*/  P2R R20, PR, RZ, 0x1 ;  /* 0x00000001ff147803 */ /* 0x000fe20000000000 */
[----:B------:R-:W-:Y:S01]  /*f5d0*/  IMAD.IADD R31, R57, 0x1, R0 ;  /* 0x00000001391f7824 */ /* 0x000fe200078e0200 */
[----:B------:R-:W-:Y:S01]  /*f5e0*/  LOP3.LUT P0, RZ, R59, 0x1, RZ, 0xc0, !PT ;  /* 0x000000013bff7812 */ /* 0x000fe2000780c0ff */
[----:B------:R-:W-:-:S02]  /*f5f0*/  IMAD R11, R11, 0x9, RZ ;  /* 0x000000090b0b7824 */ /* 0x000fc400078e02ff */
[----:B0-----:R-:W-:Y:S02]  /*f600*/  IMAD R5, R22, R31, R58 ;  /* 0x0000001f16057224 */ /* 0x001fe400078e023a */
[----:B------:R-:W-:-:S04]  /*f610*/  IMAD.WIDE R10, R11, 0x4, R44 ;  /* 0x000000040b0a7825 */ /* 0x000fc800078e022c */
[----:B------:R-:W-:Y:S01]  /*f620*/  IMAD.IADD R9, R51, 0x1, R0 ;  /* 0x0000000133097824 */ /* 0x000fe200078e0200 */
[----:B------:R-:W2:Y:S01]  /*f630*/  @P1 LDG.E R6, desc[UR36][R10.64+0x10000] ;  /* 0x010000240a061981 */ /* 0x000ea2000c1e1900 */
[----:B-1----:R-:W-:-:S03]  /*f640*/  IMAD.WIDE R4, R5, 0x4, R14 ;  /* 0x0000000405047825 */ /* 0x002fc600078e020e */
[----:B------:R-:W4:Y:S04]  /*f650*/  @P6 LDG.E R21, desc[UR36][R10.64+0x10008] ;  /* 0x010008240a156981 */ /* 0x000f28000c1e1900 */
[----:B------:R-:W2:Y:S01]  /*f660*/  @P1 LDG.E R0, desc[UR36][R4.64] ;  /* 0x0000002404001981 */ /* 0x000ea2000c1e1900 */
[----:B------:R-:W-:-:S03]  /*f670*/  IMAD R13, R22, R9, R58 ;  /* 0x00000009160d7224 */ /* 0x000fc600078e023a */
[----:B------:R-:W4:Y:S04]  /*f680*/  @P0 LDG.E R9, desc[UR36][R10.64+0x10004] ;  /* 0x010004240a090981 */ /* 0x000f28000c1e1900 */
[----:B------:R-:W4:Y:S01]  /*f690*/  @P0 LDG.E R18, desc[UR36][R4.64+0x4] ;  /* 0x0000042404120981 */ /* 0x000f22000c1e1900 */
[----:B------:R-:W-:Y:S01]  /*f6a0*/  ISETP.NE.AND P1, PT, R12, RZ, PT ;  /* 0x000000ff0c00720c */ /* 0x000fe20003f25270 */
[----:B------:R-:W-:Y:S01]  /*f6b0*/  IMAD.WIDE R12, R13, 0x4, R14 ;  /* 0x000000040d0c7825 */ /* 0x000fe200078e020e */
[----:B------:R-:W-:Y:S01]  /*f6c0*/  ISETP.NE.AND P0, PT, R20, RZ, PT ;  /* 0x000000ff1400720c */ /* 0x000fe20003f05270 */
[----:B------:R-:W4:Y:S01]  /*f6d0*/  @P5 LDG.E R23, desc[UR36][R10.64+0x1000c] ;  /* 0x01000c240a175981 */ /* 0x000f22000c1e1900 */
[----:B------:R-:W-:-:S03]  /*f6e0*/  IADD3 R31, PT, PT, R31, 0x2, RZ ;  /* 0x000000021f1f7810 */ /* 0x000fc60007ffe0ff */
[----:B------:R-:W4:Y:S04]  /*f6f0*/  @P6 LDG.E R20, desc[UR36][R4.64+0x8] ;  /* 0x0000082404146981 */ /* 0x000f28000c1e1900 */
        /* <DEDUP_REMOVED lines=15> */
[----:B---3--:R-:W-:Y:S02]  /*f7f0*/  P2R R61, PR, RZ, 0x40 ;  /* 0x00000040ff3d7803 */ /* 0x008fe40000000000 */
[----:B------:R-:W-:Y:S01]  /*f800*/  LOP3.LUT P6, RZ, R59, 0x2, RZ, 0xc0, !PT ;  /* 0x000000023bff7812 */ /* 0x000fe200078cc0ff */
[----:B------:R-:W-:-:S04]  /*f810*/  UIADD3 UR5, UPT, UPT, UR5, 0x1, URZ ;  /* 0x0000000105057890 */ /* 0x000fc8000fffe0ff */
[----:B------:R-:W-:-:S08]  /*f820*/  UISETP.NE.AND UP0, UPT, UR5, 0x80, UPT ;  /* 0x000000800500788c */ /* 0x000fd0000bf05270 */
[----:B--2--5:R-:W-:Y:S01]  /*f830*/  @P6 FFMA R3, R0, R6, R3 ;  /* 0x0000000600036223 */ /* 0x024fe20000000003 */
[----:B------:R-:W-:-:S13]  /*f840*/  ISETP.NE.AND P6, PT, R61, RZ, PT ;  /* 0x000000ff3d00720c */ /* 0x000fda0003fc5270 */
[----:B----4-:R-:W-:Y:S01]  /*f850*/  @P6 FFMA R3, R18, R9, R3 ;  /* 0x0000000912036223 */ /* 0x010fe20000000003 */
[----:B------:R-:W-:-:S13]  /*f860*/  ISETP.NE.AND P6, PT, R62, RZ, PT ;  /* 0x000000ff3e00720c */ /* 0x000fda0003fc5270 */
[----:B------:R-:W-:-:S04]  /*f870*/  @P6 FFMA R3, R20, R21, R3 ;  /* 0x0000001514036223 */ /* 0x000fc80000000003 */
        /* <DEDUP_REMOVED lines=8> */
.L_x_168:
[----:B------:R-:W-:Y:S05]  /*f900*/  BSYNC.RECONVERGENT B0 ;  /* 0x0000000000007941 */ /* 0x000fea0003800200 */
.L_x_167:
[----:B------:R-:W-:Y:S01]  /*f910*/  BAR.SYNC.DEFER_BLOCKING 0x0 ;  /* 0x0000000000007b1d */ /* 0x000fe20000010000 */
[----:B------:R-:W-:Y:S01]  /*f920*/  ISETP.GE.AND P3, PT, R17, R8, PT ;  /* 0x000000081100720c */ /* 0x000fe20003f66270 */
[----:B--2---:R-:W-:-:S04]  /*f930*/  IMAD.WIDE R10, R8, 0x4, R26 ;  /* 0x00000004080a7825 */ /* 0x004fc800078e021a */
[----:B------:R-:W-:Y:S08]  /*f940*/  BSSY.RECONVERGENT B2, `(.L_x_170) ;  /* 0x000002b000027945 */ /* 0x000ff00003800200 */
[----:B------:R-:W-:Y:S05]  /*f950*/  @P3 BRA `(.L_x_171) ;  /* 0x0000000000a43947 */ /* 0x000fea0003800000 */
[----:B------:R-:W0:Y:S04]  /*f960*/  LDG.E R0, desc[UR36][R34.64+0x200] ;  /* 0x0002002422007981 */ /* 0x000e28000c1e1900 */
[----:B------:R2:W5:Y:S04]  /*f970*/  LDG.E R6, desc[UR36][R26.64] ;  /* 0x000000241a067981 */ /* 0x000568000c1e1900 */
[----:B------:R2:W5:Y:S04]  /*f980*/  LDG.E R14, desc[UR36][R40.64+0x200] ;  /* 0x00020024280e7981 */ /* 0x000568000c1e1900 */
[----:B----4-:R2:W5:Y:S04]  /*f990*/  LDG.E R9, desc[UR36][R38.64+0x200] ;  /* 0x0002002426097981 */ /* 0x010568000c1e1900 */
[----:B------:R2:W5:Y:S01]  /*f9a0*/  LDG.E R13, desc[UR36][R36.64+0x200] ;  /* 0x00020024240d7981 */ /* 0x000562000c1e1900 */
[----:B0-----:R-:W-:-:S04]  /*f9b0*/  FADD R3, R0, 9.9999997473787516356e-06 ;  /* 0x3727c5ac00037421 */ /* 0x001fc80000000000 */
[----:B------:R-:W-:Y:S01]  /*f9c0*/  VIADD R0, R3, 0xf3000000 ;  /* 0xf300000003007836 */ /* 0x000fe20000000000 */
[----:B------:R2:W0:Y:S04]  /*f9d0*/  MUFU.RSQ R4, R3 ;  /* 0x0000000300047308 */ /* 0x0004280000001400 */
[----:B------:R-:W-:-:S13]  /*f9e0*/  ISETP.GT.U32.AND P0, PT, R0, 0x727fffff, PT ;  /* 0x727fffff0000780c */ /* 0x000fda0003f04070 */
[----:B0-2---:R-:W-:Y:S05]  /*f9f0*/  @!P0 BRA `(.L_x_172) ;  /* 0x0000000000188947 */ /* 0x005fea0003800000 */
[----:B------:R-:W-:Y:S01]  /*fa00*/  BSSY.RECONVERGENT B0, `(.L_x_173) ;  /* 0x0000004000007945 */ /* 0x000fe20003800200 */
[----:B------:R-:W-:Y:S01]  /*fa10*/  IMAD.MOV.U32 R0, RZ, RZ, R3 ;  /* 0x000000ffff007224 */ /* 0x000fe200078e0003 */
[----:B------:R-:W-:-:S07]  /*fa20*/  MOV R4, 0xfa40 ;  /* 0x0000fa4000047802 */ /* 0x000fce0000000f00 */
[----:B-1-3-5:R-:W-:Y:S05]  /*fa30*/  CALL.REL.NOINC `($__internal_0_$__cuda_sm20_sqrt_rn_f32_slowpath) ;  /* 0x0000021800f87944 */ /* 0x02afea0003c00000 */
[----:B------:R-:W-:Y:S05]  /*fa40*/  BSYNC.RECONVERGENT B0 ;  /* 0x0000000000007941 */ /* 0x000fea0003800200 */
.L_x_173:
[----:B------:R-:W-:Y:S05]  /*fa50*/  BRA `(.L_x_174) ;  /* 0x0000000000107947 */ /* 0x000fea0003800000 */
.L_x_172:
[----:B------:R-:W-:Y:S01]  /*fa60*/  FMUL.FTZ R0, R3, R4 ;  /* 0x0000000403007220 */ /* 0x000fe20000410000 */
[----:B------:R-:W-:-:S03]  /*fa70*/  FMUL.FTZ R4, R4, 0.5 ;  /* 0x3f00000004047820 */ /* 0x000fc60000410000 */
[----:B------:R-:W-:-:S04]  /*fa80*/  FFMA R3, -R0, R0, R3 ;  /* 0x0000000000037223 */ /* 0x000fc80000000103 */
[----:B------:R-:W-:-:S07]  /*fa90*/  FFMA R0, R3, R4, R0 ;  /* 0x0000000403007223 */ /* 0x000fce0000000000 */
.L_x_174:
        /* <DEDUP_REMOVED lines=18> */
.L_x_176:
[----:B------:R-:W-:Y:S05]  /*fbc0*/  BSYNC.RECONVERGENT B3 ;  /* 0x0000000000037941 */ /* 0x000fea0003800200 */
.L_x_175:
[----:B------:R-:W-:-:S05]  /*fbd0*/  FFMA R3, R14, R3, R9 ;  /* 0x000000030e037223 */ /* 0x000fca0000000009 */
[----:B------:R2:W-:Y:S02]  /*fbe0*/  STG.E desc[UR36][R10.64], R3 ;  /* 0x000000030a007986 */ /* 0x0005e4000c101924 */
.L_x_171:
[----:B------:R-:W-:Y:S05]  /*fbf0*/  BSYNC.RECONVERGENT B2 ;  /* 0x0000000000027941 */ /* 0x000fea0003800200 */
.L_x_170:
[----:B----4-:R-:W4:Y:S01]  /*fc00*/  LDC.64 R4, c[0x0][0x3d8] ;  /* 0x0000f600ff047b82 */ /* 0x010f220000000a00 */
[----:B------:R-:W-:Y:S01]  /*fc10*/  BSSY.RECONVERGENT B2, `(.L_x_177) ;  /* 0x000001d000027945 */ /* 0x000fe20003800200 */
[----:B----4-:R-:W-:-:S06]  /*fc20*/  IMAD.WIDE R14, R17, 0x4, R4 ;  /* 0x00000004110e7825 */ /* 0x010fcc00078e0204 */
[----:B------:R-:W-:Y:S06]  /*fc30*/  BAR.SYNC.DEFER_BLOCKING 0x0 ;  /* 0x0000000000007b1d */ /* 0x000fec0000010000 */
[----:B------:R-:W-:Y:S05]  /*fc40*/  @P3 BRA `(.L_x_178) ;  /* 0x0000000000643947 */ /* 0x000fea0003800000 */
[----:B------:R-:W4:Y:S01]  /*fc50*/  LDG.E R0, desc[UR36][R10.64] ;  /* 0x000000240a007981 */ /* 0x000f22000c1e1900 */
[----:B------:R-:W-:Y:S02]  /*fc60*/  HFMA2 R4, -RZ, RZ, 3.7421875, 0 ;  /* 0x437c0000ff047431 */ /* 0x000fe400000001ff */
[----:B0-2---:R-:W-:Y:S01]  /*fc70*/  IMAD.MOV.U32 R3, RZ, RZ, 0x3bbb989d ;  /* 0x3bbb989dff037424 */ /* 0x005fe200078e00ff */
[----:B------:R-:W-:Y:S03]  /*fc80*/  BSSY.RECONVERGENT B3, `(.L_x_179) ;  /* 0x0000014000037945 */ /* 0x000fe60003800200 */
        /* <DEDUP_REMOVED lines=17> */
[----:B-1-3--:R-:W-:Y:S05]  /*fda0*/  CALL.REL.NOINC `($__internal_1_$__cuda_sm3x_div_rn_noftz_f32_slowpath) ;  /* 0x0000021800747944 */ /* 0x00afea0003c00000 */
[----:B------:R-:W-:-:S07]  /*fdb0*/  IMAD.MOV.U32 R9, RZ, RZ, R0 ;  /* 0x000000ffff097224 */ /* 0x000fce00078e0000 */
.L_x_180:
[----:B------:R-:W-:Y:S05]  /*fdc0*/  BSYNC.RECONVERGENT B3 ;  /* 0x0000000000037941 */ /* 0x000fea0003800200 */
.L_x_179:
[----:B------:R4:W-:Y:S02]  /*fdd0*/  STG.E desc[UR36][R14.64], R9 ;  /* 0x000000090e007986 */ /* 0x0009e4000c101924 */
.L_x_178:
[----:B------:R-:W-:Y:S05]  /*fde0*/  BSYNC.RECONVERGENT B2 ;  /* 0x0000000000027941 */ /* 0x000fea0003800200 */
.L_x_177:
[----:B------:R-:W-:Y:S01]  /*fdf0*/  BAR.SYNC.DEFER_BLOCKING 0x0 ;  /* 0x0000000000007b1d */ /* 0x000fe20000010000 */
[----:B------:R-:W-:Y:S02]  /*fe00*/  R2UR UR14, R99 ;  /* 0x00000000630e72ca */ /* 0x000fe400000e0000 */
[----:B------:R-:W-:Y:S02]  /*fe10*/  R2UR UR13, R97 ;  /* 0x00000000610d72ca */ /* 0x000fe400000e0000 */
[----:B------:R-:W-:-:S03]  /*fe20*/  R2UR UR12, R95 ;  /* 0x000000005f0c72ca */ /* 0x000fc600000e0000 */
[----:B------:R-:W5:Y:S01]  /*fe30*/  @!P3 LDC.64 R4, c[0x0][0x400] ;  /* 0x00010000ff04bb82 */ /* 0x000f620000000a00 */
[----:B------:R-:W-:Y:S02]  /*fe40*/  R2UR UR7, R94 ;  /* 0x000000005e0772ca */ /* 0x000fe400000e0000 */
[----:B------:R-:W-:Y:S02]  /*fe50*/  R2UR UR11, R93 ;  /* 0x000000005d0b72ca */ /* 0x000fe400000e0000 */
[----:B------:R-:W-:Y:S02]  /*fe60*/  R2UR UR10, R91 ;  /* 0x000000005b0a72ca */ /* 0x000fe400000e0000 */
[----:B------:R-:W-:Y:S02]  /*fe70*/  R2UR UR6, R92 ;  /* 0x000000005c0672ca */ /* 0x000fe400000e0000 */
[----:B------:R-:W-:Y:S02]  /*fe80*/  R2UR UR5, R90 ;  /* 0x000000005a0572ca */ /* 0x000fe400000e0000 */
[----:B------:R-:W-:-:S02]  /*fe90*/  R2UR UR9, R98 ;  /* 0x00000000620972ca */ /* 0x000fc400000e0000 */
[----:B------:R-:W-:Y:S01]  /*fea0*/  R2UR UR8, R96 ;  /* 0x00000000600872ca */ /* 0x000fe200000e0000 */
[----:B-----5:R-:W-:Y:S01]  /*feb0*/  @!P3 IMAD.WIDE R4, R17, 0x4, R4 ;  /* 0x000000041104b825 */ /* 0x020fe200078e0204 */
[----:B------:R-:W-:Y:S06]  /*fec0*/  BAR.SYNC.DEFER_BLOCKING 0x0 ;  /* 0x0000000000007b1d */ /* 0x000fec0000010000 */
[----:B----4-:R-:W4:Y:S04]  /*fed0*/  @!P3 LDG.E R14, desc[UR36][R14.64] ;  /* 0x000000240e0eb981 */ /* 0x010f28000c1e1900 */
[----:B0-2---:R-:W4:Y:S01]  /*fee0*/  @!P3 LDG.E R3, desc[UR36][R4.64] ;  /* 0x000000240403b981 */ /* 0x005f22000c1e1900 */
[----:B------:R-:W-:Y:S01]  /*fef0*/  UIADD3 UR39, UP2, UPT, UR14, 0xa0000, URZ ;  /* 0x000a00000e277890 */ /* 0x000fe2000ff5e0ff */
[----:B------:R-:W-:Y:S01]  /*ff00*/  IADD3 R6, P0, PT, R44, 0xa0000, RZ ;  /* 0x000a00002c067810 */ /* 0x000fe20007f1e0ff */
[----:B------:R-:W-:Y:S01]  /*ff10*/  UIADD3 UR14, UP3, UPT, UR13, 0xa0000, URZ ;  /* 0x000a00000d0e7890 */ /* 0x000fe2000ff7e0ff */
[----:B------:R-:W-:Y:S01]  /*ff20*/  IADD3 R12, P2, PT, R40, 0x400, RZ ;  /* 0x00000400280c7810 */ /* 0x000fe20007f5e0ff */
[----:B------:R-:W-:Y:S01]  /*ff30*/  UIADD3 UR13, UP4, UPT, UR12, 0xa0000, URZ ;  /* 0x000a00000c0d7890 */ /* 0x000fe2000ff9e0ff */
[----:B------:R-:W-:Y:S01]  /*ff40*/  IADD3 R10, P5, PT, R34, 0x400, RZ ;  /* 0x00000400220a7810 */ /* 0x000fe20007fbe0ff */
[----:B------:R-:W-:Y:S01]  /*ff50*/  UIADD3 UR11, UP5, UPT, UR11, 0xa0000, URZ ;  /* 0x000a00000b0b7890 */ /* 0x000fe2000ffbe0ff */
[----:B------:R-:W-:Y:S01]  /*ff60*/  IADD3 R9, P1, PT, R42, 0x400, RZ ;  /* 0x000004002a097810 */ /* 0x000fe20007f3e0ff */
[----:B------:R-:W-:Y:S01]  /*ff70*/  UIADD3.X UR7, UPT, UPT, URZ, UR7, URZ, UP4, !UPT ;  /* 0x00000007ff077290 */ /* 0x000fe2000a7fe4ff */
[----:B------:R-:W-:Y:S01]  /*ff80*/  IADD3 R0, P4, PT, R36, 0x400, RZ ;  /* 0x0000040024007810 */ /* 0x000fe20007f9e0ff */
[----:B------:R-:W-:Y:S01]  /*ff90*/  UIADD3 UR12, UP6, UPT, UR10, 0xa0000, URZ ;  /* 0x000a00000a0c7890 */ /* 0x000fe2000ffde0ff */
[----:B------:R-:W-:Y:S01]  /*ffa0*/  MOV R53, UR14 ;  /* 0x0000000e00357c02 */ /* 0x000fe20008000f00 */
[----:B------:R-:W-:Y:S01]  /*ffb0*/  UIADD3.X UR6, UPT, UPT, URZ, UR6, URZ, UP5, !UPT ;  /* 0x00000006ff067290 */ /* 0x000fe2000affe4ff */
[----:B------:R-:W-:Y:S01]  /*ffc0*/  IMAD.U32 R57, RZ, RZ, UR11 ;  /* 0x0000000bff397e24 */ /* 0x000fe2000f8e00ff */
[----:B------:R-:W-:Y:S01]  /*ffd0*/  MOV R56, UR7 ;  /* 0x0000000700387c02 */ /* 0x000fe20008000f00 */
[----:B------:R-:W-:Y:S01]  /*ffe0*/  UIADD3 UR7, UP5, UPT, UR50, 0xa0000, URZ ;  /* 0x000a000032077890 */ /* 0x000fe2000ffbe0ff */
[----:B------:R-:W-:Y:S01]  /*fff0*/  IMAD.U32 R55, RZ, RZ, UR13 ;  /* 0x0000000dff377e24 */ /* 0x000fe2000f8e00ff */
[----:B------:R-:W-:Y:S01]  /*10000*/  UIADD3.X UR5, UPT, UPT, URZ, UR5, URZ, UP6, !UPT ;  /* 0x00000005ff057290 */ /* 0x000fe2000b7fe4ff */
[----:B------:R-:W-:Y:S01]  /*10010*/  IMAD.U32 R58, RZ, RZ, UR6 ;  /* 0x00000006ff3a7e24 */ /* 0x000fe2000f8e00ff */
[----:B------:R-:W-:Y:S01]  /*10020*/  UIADD3 UR10, UP0, UPT, UR40, 0xa0000, URZ ;  /* 0x000a0000280a7890 */ /* 0x000fe2000ff1e0ff */
[----:B------:R-:W-:Y:S01]  /*10030*/  MOV R64, UR12 ;  /* 0x0000000c00407c02 */ /* 0x000fe20008000f00 */
[----:B------:R-:W-:Y:S01]  /*10040*/  UIADD3 UR6, UP6, UPT, UR52, 0xa0000, URZ ;  /* 0x000a000034067890 */ /* 0x000fe2000ffde0ff */
[----:B------:R-:W-:Y:S01]  /*10050*/  MOV R76, UR7 ;  /* 0x00000007004c7c02 */ /* 0x000fe20008000f00 */
[----:B------:R-:W-:Y:S01]  /*10060*/  UIADD3.X UR7, UPT, UPT, URZ, UR41, URZ, UP0, !UPT ;  /* 0x00000029ff077290 */ /* 0x000fe200087fe4ff */
[----:B------:R-:W-:Y:S01]  /*10070*/  IMAD.U32 R65, RZ, RZ, UR5 ;  /* 0x00000005ff417e24 */ /* 0x000fe2000f8e00ff */
[----:B------:R-:W-:Y:S01]  /*10080*/  UIADD3 UR5, UP0, UPT, UR54, 0xa0000, URZ ;  /* 0x000a000036057890 */ /* 0x000fe2000ff1e0ff */
[----:B------:R-:W-:Y:S01]  /*10090*/  IMAD.U32 R66, RZ, RZ, UR10 ;  /* 0x0000000aff427e24 */ /* 0x000fe2000f8e00ff */
[----:B------:R-:W-:Y:S01]  /*100a0*/  UIADD3 UR11, UP1, UPT, UR42, 0xa0000, URZ ;  /* 0x000a00002a0b7890 */ /* 0x000fe2000ff3e0ff */
[----:B------:R-:W-:Y:S01]  /*100b0*/  IMAD.U32 R78, RZ, RZ, UR6 ;  /* 0x00000006ff4e7e24 */ /* 0x000fe2000f8e00ff */
[----:B------:R-:W-:Y:S01]  /*100c0*/  UIADD3.X UR38, UPT, UPT, URZ, UR9, URZ, UP2, !UPT ;  /* 0x00000009ff267290 */ /* 0x000fe200097fe4ff */
[----:B------:R-:W-:Y:S01]  /*100d0*/  MOV R67, UR7 ;  /* 0x0000000700437c02 */ /* 0x000fe20008000f00 */
[----:B------:R-:W-:Y:S01]  /*100e0*/  UIADD3 UR10, UP2, UPT, UR44, 0xa0000, URZ ;  /* 0x000a00002c0a7890 */ /* 0x000fe2000ff5e0ff */
[----:B------:R-:W-:Y:S01]  /*100f0*/  IMAD.U32 R80, RZ, RZ, UR5 ;  /* 0x00000005ff507e24 */ /* 0x000fe2000f8e00ff */
[----:B------:R-:W-:Y:S01]  /*10100*/  UIADD3.X UR6, UPT, UPT, URZ, UR43, URZ, UP1, !UPT ;  /* 0x0000002bff067290 */ /* 0x000fe20008ffe4ff */
[----:B------:R-:W-:Y:S01]  /*10110*/  IMAD.U32 R68, RZ, RZ, UR11 ;  /* 0x0000000bff447e24 */ /* 0x000fe2000f8e00ff */
[----:B------:R-:W-:Y:S01]  /*10120*/  UIADD3.X UR5, UPT, UPT, URZ, UR45, URZ, UP2, !UPT ;  /* 0x0000002dff057290 */ /* 0x000fe200097fe4ff */
[----:B------:R-:W-:Y:S01]  /*10130*/  IMAD.X R13, RZ, RZ, R41, P2 ;  /* 0x000000ffff0d7224 */ /* 0x000fe200010e0629 */
[----:B------:R-:W-:Y:S01]  /*10140*/  UIADD3.X UR8, UPT, UPT, URZ, UR8, URZ, UP3, !UPT ;  /* 0x00000008ff087290 */ /* 0x000fe20009ffe4ff */
[----:B------:R-:W-:Y:S01]  /*10150*/  MOV R70, UR10 ;  /* 0x0000000a00467c02 */ /* 0x000fe20008000f00 */
[----:B------:R-:W-:Y:S01]  /*10160*/  UIADD3 UR9, UP3, UPT, UR46, 0xa0000, URZ ;  /* 0x000a00002e097890 */ /* 0x000fe2000ff7e0ff */
[----:B------:R-:W-:Y:S01]  /*10170*/  IMAD.U32 R69, RZ, RZ, UR6 ;  /* 0x00000006ff457e24 */ /* 0x000fe2000f8e00ff */
[----:B------:R-:W-:Y:S01]  /*10180*/  UIADD3 UR6, UP2, UPT, UR58, 0xa0000, URZ ;  /* 0x000a00003a067890 */ /* 0x000fe2000ff5e0ff */
[----:B------:R-:W-:Y:S01]  /*10190*/  IMAD.U32 R71, RZ, RZ, UR5 ;  /* 0x00000005ff477e24 */ /* 0x000fe2000f8e00ff */
        /* <DEDUP_REMOVED lines=10> */
[----:B------:R-:W-:Y:S01]  /*10240*/  UIADD3 UR4, UPT, UPT, UR4, 0x1, URZ ;  /* 0x0000000104047890 */ /* 0x000fe2000fffe0ff */
[----:B------:R-:W-:Y:S01]  /*10250*/  MOV R82, UR7 ;  /* 0x0000000700527c02 */ /* 0x000fe20008000f00 */
[----:B------:R-:W-:Y:S01]  /*10260*/  IMAD.U32 R75, RZ, RZ, UR6 ;  /* 0x00000006ff4b7e24 */ /* 0x000fe2000f8e00ff */
[----:B------:R-:W-:Y:S01]  /*10270*/  UIADD3.X UR6, UPT, UPT, URZ, UR51, URZ, UP5, !UPT ;  /* 0x00000033ff067290 */ /* 0x000fe2000affe4ff */
[----:B------:R-:W-:Y:S01]  /*10280*/  MOV R88, UR5 ;  /* 0x0000000500587c02 */ /* 0x000fe20008000f00 */
[----:B------:R-:W-:Y:S01]  /*10290*/  UIADD3.X UR5, UPT, UPT, URZ, UR53, URZ, UP6, !UPT ;  /* 0x00000035ff057290 */ /* 0x000fe2000b7fe4ff */
[----:B------:R-:W-:Y:S01]  /*102a0*/  IADD3.X R31, PT, PT, RZ, R37, RZ, P4, !PT ;  /* 0x00000025ff1f7210 */ /* 0x000fe200027fe4ff */
[----:B------:R-:W-:Y:S01]  /*102b0*/  UIADD3 UR7, UP3, UPT, UR60, 0xa0000, URZ ;  /* 0x000a00003c077890 */ /* 0x000fe2000ff7e0ff */
[----:B------:R-:W-:-:S02]  /*102c0*/  IMAD.X R11, RZ, RZ, R35, P5 ;  /* 0x000000ffff0b7224 */ /* 0x000fc400028e0623 */
[----:B------:R-:W-:Y:S01]  /*102d0*/  IMAD.U32 R77, RZ, RZ, UR6 ;  /* 0x00000006ff4d7e24 */ /* 0x000fe2000f8e00ff */
[----:B------:R-:W-:Y:S01]  /*102e0*/  UIADD3.X UR6, UPT, UPT, URZ, UR57, URZ, UP1, !UPT ;  /* 0x00000039ff067290 */ /* 0x000fe20008ffe4ff */
[----:B------:R-:W-:Y:S01]  /*102f0*/  IMAD.U32 R79, RZ, RZ, UR5 ;  /* 0x00000005ff4f7e24 */ /* 0x000fe2000f8e00ff */
[----:B------:R-:W-:Y:S01]  /*10300*/  UIADD3.X UR5, UPT, UPT, URZ, UR55, URZ, UP0, !UPT ;  /* 0x00000037ff057290 */ /* 0x000fe200087fe4ff */
[----:B------:R-:W-:Y:S01]  /*10310*/  IMAD.U32 R86, RZ, RZ, UR7 ;  /* 0x00000007ff567e24 */ /* 0x000fe2000f8e00ff */
[----:B------:R-:W-:Y:S02]  /*10320*/  UISETP.NE.AND UP0, UPT, UR4, 0x6, UPT ;  /* 0x000000060400788c */ /* 0x000fe4000bf05270 */
[----:B------:R-:W-:Y:S01]  /*10330*/  IMAD.U32 R83, RZ, RZ, UR6 ;  /* 0x00000006ff537e24 */ /* 0x000fe2000f8e00ff */
[----:B------:R-:W-:Y:S01]  /*10340*/  UIADD3.X UR6, UPT, UPT, URZ, UR61, URZ, UP3, !UPT ;  /* 0x0000003dff067290 */ /* 0x000fe20009ffe4ff */
[----:B------:R-:W-:Y:S01]  /*10350*/  MOV R81, UR5 ;  /* 0x0000000500517c02 */ /* 0x000fe20008000f00 */
[----:B------:R-:W-:-:S04]  /*10360*/  UIADD3.X UR5, UPT, UPT, URZ, UR59, URZ, UP2, !UPT ;  /* 0x0000003bff057290 */ /* 0x000fc800097fe4ff */
[----:B------:R-:W-:Y:S02]  /*10370*/  MOV R87, UR6 ;  /* 0x0000000600577c02 */ /* 0x000fe40008000f00 */
[----:B------:R-:W-:Y:S01]  /*10380*/  IMAD.U32 R85, RZ, RZ, UR5 ;  /* 0x00000005ff557e24 */ /* 0x000fe2000f8e00ff */
[----:B------:R-:W-:-:S06]  /*10390*/  UIADD3.X UR5, UPT, UPT, URZ, UR63, URZ, UP4, !UPT ;  /* 0x0000003fff057290 */ /* 0x000fcc000a7fe4ff */
[----:B------:R-:W-:Y:S02]  /*103a0*/  IMAD.U32 R89, RZ, RZ, UR5 ;  /* 0x00000005ff597e24 */ /* 0x000fe4000f8e00ff */
[----:B----4-:R-:W-:Y:S01]  /*103b0*/  @!P3 FADD R3, R14, R3 ;  /* 0x000000030e03b221 */ /* 0x010fe20000000000 */
[----:B------:R-:W-:-:S04]  /*103c0*/  IADD3.X R14, PT, PT, RZ, R43, RZ, P1, !PT ;  /* 0x0000002bff0e7210 */ /* 0x000fc80000ffe4ff */
[----:B------:R0:W-:Y:S01]  /*103d0*/  @!P3 STG.E desc[UR36][R4.64], R3 ;  /* 0x000000030400b986 */ /* 0x0001e2000c101924 */
[----:B------:R-:W-:Y:S08]  /*103e0*/  BAR.SYNC.DEFER_BLOCKING 0x0 ;  /* 0x0000000000007b1d */ /* 0x000ff00000010000 */
[----:B------:R-:W-:Y:S01]  /*103f0*/  BAR.SYNC.DEFER_BLOCKING 0x0 ;  /* 0x0000000000007b1d */ /* 0x000fe20000010000 */
[----:B0-----:R-:W-:Y:S01]  /*10400*/  IADD3 R4, P3, PT, R38, 0x400, RZ ;  /* 0x0000040026047810 */ /* 0x001fe20007f7e0ff */
[----:B------:R-:W-:-:S04]  /*10410*/  IMAD.X R3, RZ, RZ, R45, P0 ;  /* 0x000000ffff037224 */ /* 0x000fc800000e062d */
[----:B------:R-:W-:Y:S01]  /*10420*/  IMAD.X R5, RZ, RZ, R39, P3 ;  /* 0x000000ffff057224 */ /* 0x000fe200018e0627 */
[----:B------:R-:W-:Y:S07]  /*10430*/  BRA.U UP0, `(.L_x_181) ;  /* 0xffffffd100bc7547 */ /* 0x000fee000b83ffff */
[----:B------:R-:W0:Y:S01]  /*10440*/  LDCU UR4, c[0x0][0x3c0] ;  /* 0x00007800ff0477ac */ /* 0x000e220008000800 */
[----:B------:R-:W2:Y:S01]  /*10450*/  LDC.64 R28, c[0x0][0x3d0] ;  /* 0x0000f400ff1c7b82 */ /* 0x000ea20000000a00 */
[----:B------:R-:W-:Y:S01]  /*10460*/  BSSY.RECONVERGENT B0, `(.L_x_182) ;  /* 0x000007e000007945 */ /* 0x000fe20003800200 */
[----:B0-----:R-:W-:-:S04]  /*10470*/  IMAD R7, R19, UR4, RZ ;  /* 0x0000000413077c24 */ /* 0x001fc8000f8e02ff */
[----:B------:R-:W-:Y:S02]  /*10480*/  IMAD R7, R22, R7, RZ ;  /* 0x0000000716077224 */ /* 0x000fe400078e02ff */
[----:B--2---:R-:W-:-:S04]  /*10490*/  IMAD.WIDE R28, R17, 0x4, R28 ;  /* 0x00000004111c7825 */ /* 0x004fc800078e021c */
[----:B------:R-:W-:-:S05]  /*104a0*/  IMAD.SHL.U32 R8, R7, 0x100, RZ ;  /* 0x0000010007087824 */ /* 0x000fca00078e00ff */
[----:B------:R-:W-:-:S13]  /*104b0*/  ISETP.GE.AND P3, PT, R17, R8, PT ;  /* 0x000000081100720c */ /* 0x000fda0003f66270 */
[----:B------:R-:W-:Y:S05]  /*104c0*/  @P3 BRA `(.L_x_183) ;  /* 0x0000000400dc3947 */ /* 0x000fea0003800000 */
[----:B------:R-:W-:Y:S02]  /*104d0*/  IABS R15, R48 ;  /* 0x00000030000f7213 */ /* 0x000fe40000000000 */
[----:B------:R-:W-:Y:S02]  /*104e0*/  IABS R20, R17 ;  /* 0x0000001100147213 */ /* 0x000fe40000000000 */
[----:B------:R-:W0:Y:S01]  /*104f0*/  I2F.RP R7, R15 ;  /* 0x0000000f00077306 */ /* 0x000e220000209400 */
[----:B------:R-:W-:Y:S02]  /*10500*/  IABS R23, R19 ;  /* 0x0000001300177213 */ /* 0x000fe40000000000 */
[----:B------:R-:W-:-:S05]  /*10510*/  ISETP.NE.AND P6, PT, R19, RZ, PT ;  /* 0x000000ff1300720c */ /* 0x000fca0003fc5270 */
[----:B------:R-:W2:Y:S08]  /*10520*/  I2F.RP R30, R23 ;  /* 0x00000017001e7306 */ /* 0x000eb00000209400 */
[----:B0-----:R-:W0:Y:S08]  /*10530*/  MUFU.RCP R7, R7 ;  /* 0x0000000700077308 */ /* 0x001e300000001000 */
[----:B--2---:R-:W-:Y:S01]  /*10540*/  MUFU.RCP R30, R30 ;  /* 0x0000001e001e7308 */ /* 0x004fe20000001000 */
[----:B0-----:R-:W-:-:S07]  /*10550*/  IADD3 R8, PT, PT, R7, 0xffffffe, RZ ;  /* 0x0ffffffe07087810 */ /* 0x001fce0007ffe0ff */
[----:B------:R0:W2:Y:S02]  /*10560*/  F2I.FTZ.U32.TRUNC.NTZ R9, R8 ;  /* 0x0000000800097305 */ /* 0x0000a4000021f000 */
[----:B0-----:R-:W-:Y:S02]  /*10570*/  IMAD.MOV.U32 R8, RZ, RZ, RZ ;  /* 0x000000ffff087224 */ /* 0x001fe400078e00ff */
[----:B--2---:R-:W-:-:S04]  /*10580*/  IMAD.MOV R14, RZ, RZ, -R9 ;  /* 0x000000ffff0e7224 */ /* 0x004fc800078e0a09 */
[----:B------:R-:W-:Y:S01]  /*10590*/  IMAD R21, R14, R15, RZ ;  /* 0x0000000f0e157224 */ /* 0x000fe200078e02ff */
[----:B------:R-:W-:-:S03]  /*105a0*/  IABS R14, R48 ;  /* 0x00000030000e7213 */ /* 0x000fc60000000000 */
[----:B------:R-:W-:Y:S01]  /*105b0*/  IMAD.HI.U32 R21, R9, R21, R8 ;  /* 0x0000001509157227 */ /* 0x000fe200078e0008 */
[----:B------:R-:W-:-:S05]  /*105c0*/  IADD3 R7, PT, PT, RZ, -R14, RZ ;  /* 0x8000000eff077210 */ /* 0x000fca0007ffe0ff */
[----:B------:R-:W-:-:S04]  /*105d0*/  IMAD.HI.U32 R18, R21, R20, RZ ;  /* 0x0000001415127227 */ /* 0x000fc800078e00ff */
[----:B------:R-:W-:Y:S01]  /*105e0*/  IMAD R8, R18, R7, R20 ;  /* 0x0000000712087224 */ /* 0x000fe200078e0214 */
[----:B------:R-:W-:-:S04]  /*105f0*/  IABS R7, R22 ;  /* 0x0000001600077213 */ /* 0x000fc80000000000 */
[----:B------:R-:W0:Y:S01]  /*10600*/  I2F.RP R14, R7 ;  /* 0x00000007000e7306 */ /* 0x000e220000209400 */
[----:B------:R-:W-:-:S13]  /*10610*/  ISETP.GT.U32.AND P0, PT, R15, R8, PT ;  /* 0x000000080f00720c */ /* 0x000fda0003f04070 */
[----:B------:R-:W-:Y:S01]  /*10620*/  @!P0 IMAD.IADD R8, R8, 0x1, -R15 ;  /* 0x0000000108088824 */ /* 0x000fe200078e0a0f */
[----:B0-----:R-:W0:Y:S01]  /*10630*/  MUFU.RCP R14, R14 ;  /* 0x0000000e000e7308 */ /* 0x001e220000001000 */
[----:B------:R-:W-:Y:S01]  /*10640*/  @!P0 VIADD R18, R18, 0x1 ;  /* 0x0000000112128836 */ /* 0x000fe20000000000 */
[----:B------:R-:W-:Y:S02]  /*10650*/  ISETP.NE.AND P0, PT, R48, RZ, PT ;  /* 0x000000ff3000720c */ /* 0x000fe40003f05270 */
[----:B------:R-:W-:Y:S02]  /*10660*/  ISETP.GE.U32.AND P1, PT, R8, R15, PT ;  /* 0x0000000f0800720c */ /* 0x000fe40003f26070 */
[----:B------:R-:W-:-:S04]  /*10670*/  LOP3.LUT R8, R17, R48, RZ, 0x3c, !PT ;  /* 0x0000003011087212 */ /* 0x000fc800078e3cff */
[----:B------:R-:W-:Y:S01]  /*10680*/  ISETP.GE.AND P2, PT, R8, RZ, PT ;  /* 0x000000ff0800720c */ /* 0x000fe20003f46270 */
[----:B0-----:R-:W-:-:S06]  /*10690*/  VIADD R8, R14, 0xffffffe ;  /* 0x0ffffffe0e087836 */ /* 0x001fcc0000000000 */
[----:B------:R-:W-:Y:S01]  /*106a0*/  @P1 IADD3 R18, PT, PT, R18, 0x1, RZ ;  /* 0x0000000112121810 */ /* 0x000fe20007ffe0ff */
[----:B------:R0:W2:Y:S05]  /*106b0*/  F2I.FTZ.U32.TRUNC.NTZ R9, R8 ;  /* 0x0000000800097305 */ /* 0x0000aa000021f000 */
[----:B------:R-:W-:Y:S01]  /*106c0*/  @!P2 IMAD.MOV R18, RZ, RZ, -R18 ;  /* 0x000000ffff12a224 */ /* 0x000fe200078e0a12 */
[----:B------:R-:W-:Y:S01]  /*106d0*/  @!P0 LOP3.LUT R18, RZ, R48, RZ, 0x33, !PT ;  /* 0x00000030ff128212 */ /* 0x000fe200078e33ff */
[----:B------:R-:W-:-:S05]  /*106e0*/  IMAD R48, R19, R22, RZ ;  /* 0x0000001613307224 */ /* 0x000fca00078e02ff */
[----:B------:R-:W-:Y:S01]  /*106f0*/  SHF.L.U32 R50, R48, 0x8, RZ ;  /* 0x0000000830327819 */ /* 0x000fe200000006ff */
[----:B0-----:R-:W-:-:S03]  /*10700*/  IMAD.MOV.U32 R8, RZ, RZ, RZ ;  /* 0x000000ffff087224 */ /* 0x001fc600078e00ff */
[----:B------:R-:W-:Y:S01]  /*10710*/  IABS R49, R50 ;  /* 0x0000003200317213 */ /* 0x000fe20000000000 */
[----:B--2---:R-:W-:-:S03]  /*10720*/  IMAD.MOV R14, RZ, RZ, -R9 ;  /* 0x000000ffff0e7224 */ /* 0x004fc600078e0a09 */
[----:B------:R-:W0:Y:S01]  /*10730*/  I2F.RP R51, R49 ;  /* 0x0000003100337306 */ /* 0x000e220000209400 */
[----:B------:R-:W-:Y:S01]  /*10740*/  IMAD R15, R14, R7, RZ ;  /* 0x000000070e0f7224 */ /* 0x000fe200078e02ff */
[----:B------:R-:W-:-:S03]  /*10750*/  IABS R14, R22 ;  /* 0x00000016000e7213 */ /* 0x000fc60000000000 */
[----:B------:R-:W-:Y:S01]  /*10760*/  IMAD.HI.U32 R15, R9, R15, R8 ;  /* 0x0000000f090f7227 */ /* 0x000fe200078e0008 */
[----:B------:R-:W-:-:S03]  /*10770*/  IADD3 R8, PT, PT, RZ, -R14, RZ ;  /* 0x8000000eff087210 */ /* 0x000fc60007ffe0ff */
[----:B------:R-:W-:Y:S02]  /*10780*/  VIADD R9, R30, 0xffffffe ;  /* 0x0ffffffe1e097836 */ /* 0x000fe40000000000 */
[----:B------:R-:W-:Y:S01]  /*10790*/  IMAD.HI.U32 R21, R15, R20, RZ ;  /* 0x000000140f157227 */ /* 0x000fe200078e00ff */
[----:B0-----:R-:W0:Y:S03]  /*107a0*/  MUFU.RCP R51, R51 ;  /* 0x0000003300337308 */ /* 0x001e260000001000 */
[----:B------:R-:W-:-:S05]  /*107b0*/  IMAD R8, R21, R8, R20 ;  /* 0x0000000815087224 */ /* 0x000fca00078e0214 */
[----:B------:R-:W-:Y:S01]  /*107c0*/  ISETP.GT.U32.AND P0, PT, R7, R8, PT ;  /* 0x000000080700720c */ /* 0x000fe20003f04070 */
[----:B------:R-:W2:Y:S01]  /*107d0*/  F2I.FTZ.U32.TRUNC.NTZ R9, R9 ;  /* 0x0000000900097305 */ /* 0x000ea2000021f000 */
[----:B0-----:R-:W-:-:S11]  /*107e0*/  VIADD R14, R51, 0xffffffe ;  /* 0x0ffffffe330e7836 */ /* 0x001fd60000000000 */
[-C--:B------:R-:W-:Y:S01]  /*107f0*/  @!P0 IADD3 R8, PT, PT, R8, -R7.reuse, RZ ;  /* 0x8000000708088210 */ /* 0x080fe20007ffe0ff */
[----:B------:R-:W-:Y:S01]  /*10800*/  @!P0 VIADD R21, R21, 0x1 ;  /* 0x0000000115158836 */ /* 0x000fe20000000000 */
[----:B------:R0:W4:Y:S01]  /*10810*/  F2I.FTZ.U32.TRUNC.NTZ R15, R14 ;  /* 0x0000000e000f7305 */ /* 0x000122000021f000 */
[----:B------:R-:W-:Y:S02]  /*10820*/  ISETP.NE.AND P0, PT, R22, RZ, PT ;  /* 0x000000ff1600720c */ /* 0x000fe40003f05270 */
[----:B------:R-:W-:Y:S01]  /*10830*/  ISETP.GE.U32.AND P1, PT, R8, R7, PT ;  /* 0x000000070800720c */ /* 0x000fe20003f26070 */
[----:B--2---:R-:W-:Y:S01]  /*10840*/  IMAD.MOV R8, RZ, RZ, -R9 ;  /* 0x000000ffff087224 */ /* 0x004fe200078e0a09 */
[----:B------:R-:W-:-:S04]  /*10850*/  LOP3.LUT R7, R17, R22, RZ, 0x3c, !PT ;  /* 0x0000001611077212 */ /* 0x000fc800078e3cff */
[----:B------:R-:W-:Y:S02]  /*10860*/  ISETP.GE.AND P2, PT, R7, RZ, PT ;  /* 0x000000ff0700720c */ /* 0x000fe40003f46270 */
[----:B0-----:R-:W-:Y:S01]  /*10870*/  MOV R14, RZ ;  /* 0x000000ff000e7202 */ /* 0x001fe20000000f00 */
[----:B----4-:R-:W-:-:S04]  /*10880*/  IMAD.MOV R30, RZ, RZ, -R15 ;  /* 0x000000ffff1e7224 */ /* 0x010fc800078e0a0f */
[----:B------:R-:W-:Y:S01]  /*10890*/  @P1 IADD3 R21, PT, PT, R21, 0x1, RZ ;  /* 0x0000000115151810 */ /* 0x000fe20007ffe0ff */
[----:B------:R-:W-:-:S04]  /*108a0*/  IMAD R51, R30, R49, RZ ;  /* 0x000000311e337224 */ /* 0x000fc800078e02ff */
[----:B------:R-:W-:Y:S01]  /*108b0*/  IMAD.MOV.U32 R7, RZ, RZ, R21 ;  /* 0x000000ffff077224 */ /* 0x000fe200078e0015 */
[----:B------:R-:W-:Y:S01]  /*108c0*/  IABS R21, R50 ;  /* 0x0000003200157213 */ /* 0x000fe20000000000 */
[----:B------:R-:W-:Y:S01]  /*108d0*/  IMAD.HI.U32 R51, R15, R51, R14 ;  /* 0x000000330f337227 */ /* 0x000fe200078e000e */
[----:B------:R-:W-:Y:S02]  /*108e0*/  IABS R14, R19 ;  /* 0x00000013000e7213 */ /* 0x000fe40000000000 */
[----:B------:R-:W-:Y:S01]  /*108f0*/  IADD3 R30, PT, PT, RZ, -R21, RZ ;  /* 0x80000015ff1e7210 */ /* 0x000fe20007ffe0ff */
[----:B------:R-:W-:Y:S02]  /*10900*/  IMAD R15, R8, R23, RZ ;  /* 0x00000017080f7224 */ /* 0x000fe400078e02ff */
[----:B------:R-:W-:Y:S02]  /*10910*/  IMAD.MOV.U32 R8, RZ, RZ, RZ ;  /* 0x000000ffff087224 */ /* 0x000fe400078e00ff */
[----:B------:R-:W-:Y:S01]  /*10920*/  @!P2 IMAD.MOV R7, RZ, RZ, -R7 ;  /* 0x000000ffff07a224 */ /* 0x000fe200078e0a07 */
[----:B------:R-:W-:Y:S01]  /*10930*/  @!P0 LOP3.LUT R7, RZ, R22, RZ, 0x33, !PT ;  /* 0x00000016ff078212 */ /* 0x000fe200078e33ff */
[----:B------:R-:W-:-:S03]  /*10940*/  IMAD.HI.U32 R8, R9, R15, R8 ;  /* 0x0000000f09087227 */ /* 0x000fc600078e0008 */
[----:B------:R-:W-:Y:S01]  /*10950*/  IABS R9, R7 ;  /* 0x0000000700097213 */ /* 0x000fe20000000000 */
[----:B------:R-:W-:Y:S02]  /*10960*/  IMAD.MOV R21, RZ, RZ, -R14 ;  /* 0x000000ffff157224 */ /* 0x000fe400078e0a0e */
[----:B------:R-:W-:Y:S02]  /*10970*/  IMAD.MOV.U32 R14, RZ, RZ, R30 ;  /* 0x000000ffff0e7224 */ /* 0x000fe400078e001e */
[----:B------:R-:W-:-:S04]  /*10980*/  IMAD.HI.U32 R15, R51, R20, RZ ;  /* 0x00000014330f7227 */ /* 0x000fc800078e00ff */
[----:B------:R-:W-:Y:S01]  /*10990*/  IMAD R20, R15, R14, R20 ;  /* 0x0000000e0f147224 */ /* 0x000fe200078e0214 */
[----:B------:R-:W-:Y:S01]  /*109a0*/  MOV R14, R21 ;  /* 0x00000015000e7202 */ /* 0x000fe20000000f00 */
[----:B------:R-:W-:-:S03]  /*109b0*/  IMAD.HI.U32 R8, R8, R9, RZ ;  /* 0x0000000908087227 */ /* 0x000fc600078e00ff */
[----:B------:R-:W-:Y:S01]  /*109c0*/  ISETP.GT.U32.AND P1, PT, R49, R20, PT ;  /* 0x000000143100720c */ /* 0x000fe20003f24070 */
[----:B------:R-:W-:Y:S01]  /*109d0*/  IMAD R14, R8, R14, R9 ;  /* 0x0000000e080e7224 */ /* 0x000fe200078e0209 */
[----:B------:R-:W-:Y:S02]  /*109e0*/  SHF.R.S32.HI R9, RZ, 0x1f, R18 ;  /* 0x0000001fff097819 */ /* 0x000fe40000011412 */
[----:B------:R-:W-:Y:S02]  /*109f0*/  LOP3.LUT R8, R17, R50, RZ, 0x3c, !PT ;  /* 0x0000003211087212 */ /* 0x000fe400078e3cff */
[----:B------:R-:W-:Y:S02]  /*10a00*/  ISETP.GT.U32.AND P0, PT, R23, R14, PT ;  /* 0x0000000e1700720c */ /* 0x000fe40003f04070 */
[----:B------:R-:W-:Y:S02]  /*10a10*/  LEA.HI R9, R9, R18, RZ, 0x8 ;  /* 0x0000001209097211 */ /* 0x000fe400078f40ff */
[----:B------:R-:W-:-:S02]  /*10a20*/  ISETP.GE.AND P2, PT, R8, RZ, PT ;  /* 0x000000ff0800720c */ /* 0x000fc40003f46270 */
[----:B------:R-:W-:Y:S01]  /*10a30*/  LOP3.LUT R9, R9, 0xffffff00, RZ, 0xc0, !PT ;  /* 0xffffff0009097812 */ /* 0x000fe200078ec0ff */
[----:B------:R-:W-:Y:S02]  /*10a40*/  @!P1 IMAD.IADD R20, R20, 0x1, -R49 ;  /* 0x0000000114149824 */ /* 0x000fe400078e0a31 */
[----:B------:R-:W-:Y:S01]  /*10a50*/  @!P1 VIADD R15, R15, 0x1 ;  /* 0x000000010f0f9836 */ /* 0x000fe20000000000 */
[----:B------:R-:W-:Y:S02]  /*10a60*/  IADD3 R18, PT, PT, R18, -R9, RZ ;  /* 0x8000000912127210 */ /* 0x000fe40007ffe0ff */
[----:B------:R-:W-:Y:S01]  /*10a70*/  ISETP.GE.U32.AND P5, PT, R20, R49, PT ;  /* 0x000000311400720c */ /* 0x000fe20003fa6070 */
[----:B------:R-:W-:Y:S01]  /*10a80*/  @!P0 IMAD.IADD R14, R14, 0x1, -R23 ;  /* 0x000000010e0e8824 */ /* 0x000fe200078e0a17 */
[----:B------:R-:W-:Y:S02]  /*10a90*/  ISETP.GT.AND P0, PT, R18, 0x7f, PT ;  /* 0x0000007f1200780c */ /* 0x000fe40003f04270 */
[----:B------:R-:W-:-:S02]  /*10aa0*/  ISETP.NE.AND P1, PT, R50, RZ, PT ;  /* 0x000000ff3200720c */ /* 0x000fc40003f25270 */
[----:B------:R-:W-:-:S07]  /*10ab0*/  ISETP.GT.U32.AND P4, PT, R23, R14, PT ;  /* 0x0000000e1700720c */ /* 0x000fce0003f84070 */
[----:B------:R-:W-:Y:S01]  /*10ac0*/  @P5 VIADD R15, R15, 0x1 ;  /* 0x000000010f0f5836 */ /* 0x000fe20000000000 */
[----:B------:R-:W-:Y:S01]  /*10ad0*/  ISETP.GE.AND P5, PT, R7, RZ, PT ;  /* 0x000000ff0700720c */ /* 0x000fe20003fa6270 */
[----:B------:R-:W0:Y:S01]  /*10ae0*/  @!P0 LDC.64 R8, c[0x0][0x400] ;  /* 0x00010000ff088b82 */ /* 0x000e220000000a00 */
[----:B------:R-:W-:Y:S02]  /*10af0*/  IMAD.MOV R7, RZ, RZ, -R7 ;  /* 0x000000ffff077224 */ /* 0x000fe400078e0a07 */
[----:B------:R-:W-:Y:S01]  /*10b00*/  @!P2 IMAD.MOV R15, RZ, RZ, -R15 ;  /* 0x000000ffff0fa224 */ /* 0x000fe200078e0a0f */
[----:B------:R-:W-:Y:S01]  /*10b10*/  @!P4 IADD3 R14, PT, PT, R14, -R23, RZ ;  /* 0x800000170e0ec210 */ /* 0x000fe20007ffe0ff */
[----:B------:R-:W-:Y:S01]  /*10b20*/  IMAD R20, R22, R7, R17 ;  /* 0x0000000716147224 */ /* 0x000fe200078e0211 */
[----:B------:R-:W-:-:S03]  /*10b30*/  @!P1 LOP3.LUT R15, RZ, R50, RZ, 0x33, !PT ;  /* 0x00000032ff0f9212 */ /* 0x000fc600078e33ff */
[----:B------:R-:W-:Y:S02]  /*10b40*/  IMAD.MOV.U32 R21, RZ, RZ, R14 ;  /* 0x000000ffff157224 */ /* 0x000fe400078e000e */
[----:B------:R-:W-:Y:S02]  /*10b50*/  IMAD R18, R15, 0x80, R18 ;  /* 0x000000800f127824 */ /* 0x000fe400078e0212 */
[----:B------:R-:W2:Y:S01]  /*10b60*/  @P0 LDC.64 R14, c[0x0][0x3f8] ;  /* 0x0000fe00ff0e0b82 */ /* 0x000ea20000000a00 */
[----:B------:R-:W-:Y:S02]  /*10b70*/  @!P5 IADD3 R21, PT, PT, -R21, RZ, RZ ;  /* 0x000000ff1515d210 */ /* 0x000fe40007ffe1ff */
[----:B------:R-:W-:-:S05]  /*10b80*/  @!P6 LOP3.LUT R21, RZ, R19, RZ, 0x33, !PT ;  /* 0x00000013ff15e212 */ /* 0x000fca00078e33ff */
[----:B------:R-:W-:-:S04]  /*10b90*/  @!P0 IMAD R7, R19, R18, R21 ;  /* 0x0000001213078224 */ /* 0x000fc800078e0215 */
[----:B------:R-:W-:-:S04]  /*10ba0*/  @!P0 IMAD R7, R22, R7, R20 ;  /* 0x0000000716078224 */ /* 0x000fc800078e0214 */
[----:B0-----:R-:W-:-:S06]  /*10bb0*/  @!P0 IMAD.WIDE R8, R7, 0x4, R8 ;  /* 0x0000000407088825 */ /* 0x001fcc00078e0208 */
[----:B------:R-:W4:Y:S01]  /*10bc0*/  @!P0 LDG.E R9, desc[UR36][R8.64] ;  /* 0x0000002408098981 */ /* 0x000f22000c1e1900 */
[----:B------:R-:W-:-:S05]  /*10bd0*/  @P0 IADD3 R18, PT, PT, R18, -0x80, RZ ;  /* 0xffffff8012120810 */ /* 0x000fca0007ffe0ff */
[----:B------:R-:W-:-:S04]  /*10be0*/  @P0 IMAD R7, R19, R18, R21 ;  /* 0x0000001213070224 */ /* 0x000fc800078e0215 */
[----:B------:R-:W-:-:S04]  /*10bf0*/  @P0 IMAD R7, R22, R7, R20 ;  /* 0x0000000716070224 */ /* 0x000fc800078e0214 */
[----:B--2---:R-:W-:Y:S01]  /*10c00*/  @P0 IMAD.WIDE R14, R7, 0x4, R14 ;  /* 0x00000004070e0825 */ /* 0x004fe200078e020e */
[----:B----4-:R0:W-:Y:S05]  /*10c10*/  @!P0 STG.E desc[UR36][R28.64], R9 ;  /* 0x000000091c008986 */ /* 0x0101ea000c101924 */
[----:B------:R-:W2:Y:S04]  /*10c20*/  @P0 LDG.E R15, desc[UR36][R14.64] ;  /* 0x000000240e0f0981 */ /* 0x000ea8000c1e1900 */
[----:B--2---:R0:W-:Y:S02]  /*10c30*/  @P0 STG.E desc[UR36][R28.64], R15 ;  /* 0x0000000f1c000986 */ /* 0x0041e4000c101924 */
.L_x_183:
[----:B------:R-:W-:Y:S05]  /*10c40*/  BSYNC.RECONVERGENT B0 ;  /* 0x0000000000007941 */ /* 0x000fea0003800200 */
.L_x_182:
[----:B------:R-:W-:Y:S06]  /*10c50*/  BAR.SYNC.DEFER_BLOCKING 0x0 ;  /* 0x0000000000007b1d */ /* 0x000fec0000010000 */
[----:B------:R-:W-:Y:S04]  /*10c60*/  BSSY.RECONVERGENT B0, `(.L_x_184) ;  /* 0x00000cd000007945 */ /* 0x000fe80003800200 */
[----:B------:R-:W-:Y:S05]  /*10c70*/  @P3 BRA `(.L_x_185) ;  /* 0x0000000c002c3947 */ /* 0x000fea0003800000 */
[----:B------:R-:W-:Y:S02]  /*10c80*/  IABS R7, R48 ;  /* 0x0000003000077213 */ /* 0x000fe40000000000 */
[----:B------:R-:W-:Y:S02]  /*10c90*/  IABS R20, R17 ;  /* 0x0000001100147213 */ /* 0x000fe40000000000 */
[----:B------:R-:W2:Y:S08]  /*10ca0*/  I2F.RP R14, R7 ;  /* 0x00000007000e7306 */ /* 0x000eb00000209400 */
[----:B--2---:R-:W2:Y:S02]  /*10cb0*/  MUFU.RCP R14, R14 ;  /* 0x0000000e000e7308 */ /* 0x004ea40000001000 */
[----:B--2---:R-:W-:-:S06]  /*10cc0*/  VIADD R8, R14, 0xffffffe ;  /* 0x0ffffffe0e087836 */ /* 0x004fcc0000000000 */
[----:B0-----:R0:W2:Y:S02]  /*10cd0*/  F2I.FTZ.U32.TRUNC.NTZ R9, R8 ;  /* 0x0000000800097305 */ /* 0x0010a4000021f000 */
[----:B0-----:R-:W-:Y:S02]  /*10ce0*/  HFMA2 R8, -RZ, RZ, 0, 0 ;  /* 0x00000000ff087431 */ /* 0x001fe400000001ff */
[----:B--2---:R-:W-:-:S04]  /*10cf0*/  IMAD.MOV R18, RZ, RZ, -R9 ;  /* 0x000000ffff127224 */ /* 0x004fc800078e0a09 */
[----:B------:R-:W-:Y:S01]  /*10d00*/  IMAD R15, R18, R7, RZ ;  /* 0x00000007120f7224 */ /* 0x000fe200078e02ff */
[----:B------:R-:W-:-:S03]  /*10d10*/  IABS R18, R48 ;  /* 0x0000003000127213 */ /* 0x000fc60000000000 */
[----:B------:R-:W-:-:S04]  /*10d20*/  IMAD.HI.U32 R15, R9, R15, R8 ;  /* 0x0000000f090f7227 */ /* 0x000fc800078e0008 */
[----:B------:R-:W-:Y:S02]  /*10d30*/  IMAD.MOV R9, RZ, RZ, -R18 ;  /* 0x000000ffff097224 */ /* 0x000fe400078e0a12 */
        /* <DEDUP_REMOVED lines=19> */
[----:B------:R-:W0:Y:S01]  /*10e70*/  I2F.RP R18, R7 ;  /* 0x0000000700127306 */ /* 0x000e220000209400 */
[----:B------:R-:W-:Y:S02]  /*10e80*/  IABS R23, R19 ;  /* 0x0000001300177213 */ /* 0x000fe40000000000 */
[----:B------:R-:W-:Y:S01]  /*10e90*/  IMAD R48, R19, R22, RZ ;  /* 0x0000001613307224 */ /* 0x000fe200078e02ff */
[----:B-1-3--:R1:W5:Y:S01]  /*10ea0*/  LDG.E R61, desc[UR36][R8.64+0x400] ;  /* 0x00040024083d7981 */ /* 0x00a362000c1e1900 */
[----:B------:R-:W-:Y:S01]  /*10eb0*/  SHF.L.U32 R67, R67, 0x8, RZ ;  /* 0x0000000843437819 */ /* 0x000fe200000006ff */
[----:B------:R-:W-:Y:S01]  /*10ec0*/  UMOV UR4, URZ ;  /* 0x000000ff00047c82 */ /* 0x000fe20008000000 */
[----:B------:R-:W-:Y:S01]  /*10ed0*/  IMAD.SHL.U32 R50, R48, 0x100, RZ ;  /* 0x0000010030327824 */ /* 0x000fe200078e00ff */
[----:B------:R-:W2:Y:S01]  /*10ee0*/  I2F.RP R30, R23 ;  /* 0x00000017001e7306 */ /* 0x000ea20000209400 */
[----:B------:R-:W-:-:S03]  /*10ef0*/  LEA R66, R46, 0x8, 0x3 ;  /* 0x000000082e427811 */ /* 0x000fc600078e18ff */
[----:B------:R-:W-:-:S04]  /*10f00*/  ISETP.NE.AND P6, PT, R50, RZ, PT ;  /* 0x000000ff3200720c */ /* 0x000fc80003fc5270 */
[----:B0-----:R-:W0:Y:S08]  /*10f10*/  MUFU.RCP R18, R18 ;  /* 0x0000001200127308 */ /* 0x001e300000001000 */
[----:B--2---:R-:W-:Y:S01]  /*10f20*/  MUFU.RCP R30, R30 ;  /* 0x0000001e001e7308 */ /* 0x004fe20000001000 */
[----:B0-----:R-:W-:Y:S01]  /*10f30*/  VIADD R14, R18, 0xffffffe ;  /* 0x0ffffffe120e7836 */ /* 0x001fe20000000000 */
[----:B------:R-:W-:-:S06]  /*10f40*/  IABS R18, R50 ;  /* 0x0000003200127213 */ /* 0x000fcc0000000000 */
[----:B------:R0:W1:Y:S08]  /*10f50*/  F2I.FTZ.U32.TRUNC.NTZ R15, R14 ;  /* 0x0000000e000f7305 */ /* 0x000070000021f000 */
[----:B------:R-:W2:Y:S01]  /*10f60*/  I2F.RP R49, R18 ;  /* 0x0000001200317306 */ /* 0x000ea20000209400 */
[----:B0-----:R-:W-:Y:S01]  /*10f70*/  IMAD.MOV.U32 R14, RZ, RZ, RZ ;  /* 0x000000ffff0e7224 */ /* 0x001fe200078e00ff */
[----:B-1----:R-:W-:-:S05]  /*10f80*/  IADD3 R8, PT, PT, RZ, -R15, RZ ;  /* 0x8000000fff087210 */ /* 0x002fca0007ffe0ff */
[----:B------:R-:W-:Y:S01]  /*10f90*/  IMAD R9, R8, R7, RZ ;  /* 0x0000000708097224 */ /* 0x000fe200078e02ff */
[----:B------:R-:W-:Y:S01]  /*10fa0*/  IABS R8, R22 ;  /* 0x0000001600087213 */ /* 0x000fe20000000000 */
[----:B--2---:R-:W0:Y:S02]  /*10fb0*/  MUFU.RCP R49, R49 ;  /* 0x0000003100317308 */ /* 0x004e240000001000 */
[----:B------:R-:W-:Y:S01]  /*10fc0*/  IMAD.HI.U32 R9, R15, R9, R14 ;  /* 0x000000090f097227 */ /* 0x000fe200078e000e */
[----:B------:R-:W-:-:S05]  /*10fd0*/  IADD3 R8, PT, PT, RZ, -R8, RZ ;  /* 0x80000008ff087210 */ /* 0x000fca0007ffe0ff */
[----:B------:R-:W-:-:S04]  /*10fe0*/  IMAD.HI.U32 R21, R9, R20, RZ ;  /* 0x0000001409157227 */ /* 0x000fc800078e00ff */
[----:B------:R-:W-:Y:S02]  /*10ff0*/  IMAD R8, R21, R8, R20 ;  /* 0x0000000815087224 */ /* 0x000fe400078e0214 */
[----:B------:R-:W-:Y:S01]  /*11000*/  VIADD R9, R30, 0xffffffe ;  /* 0x0ffffffe1e097836 */ /* 0x000fe20000000000 */
[----:B------:R-:W-:Y:S02]  /*11010*/  IABS R30, R19 ;  /* 0x00000013001e7213 */ /* 0x000fe40000000000 */
[----:B------:R-:W-:Y:S02]  /*11020*/  ISETP.GT.U32.AND P0, PT, R7, R8, PT ;  /* 0x000000080700720c */ /* 0x000fe40003f04070 */
[----:B0-----:R-:W-:Y:S01]  /*11030*/  IADD3 R14, PT, PT, R49, 0xffffffe, RZ ;  /* 0x0ffffffe310e7810 */ /* 0x001fe20007ffe0ff */
[----:B------:R-:W0:Y:S08]  /*11040*/  F2I.FTZ.U32.TRUNC.NTZ R9, R9 ;  /* 0x0000000900097305 */ /* 0x000e30000021f000 */
[----:B------:R1:W2:Y:S02]  /*11050*/  F2I.FTZ.U32.TRUNC.NTZ R15, R14 ;  /* 0x0000000e000f7305 */ /* 0x0002a4000021f000 */
[----:B------:R-:W-:-:S02]  /*11060*/  @!P0 IMAD.IADD R8, R8, 0x1, -R7 ;  /* 0x0000000108088824 */ /* 0x000fc400078e0a07 */
[----:B------:R-:W-:Y:S01]  /*11070*/  @!P0 VIADD R21, R21, 0x1 ;  /* 0x0000000115158836 */ /* 0x000fe20000000000 */
[----:B------:R-:W-:Y:S02]  /*11080*/  ISETP.NE.AND P0, PT, R22, RZ, PT ;  /* 0x000000ff1600720c */ /* 0x000fe40003f05270 */
[----:B------:R-:W-:Y:S01]  /*11090*/  ISETP.GE.U32.AND P1, PT, R8, R7, PT ;  /* 0x000000070800720c */ /* 0x000fe20003f26070 */
[----:B0-----:R-:W-:Y:S01]  /*110a0*/  IMAD.MOV R8, RZ, RZ, -R9 ;  /* 0x000000ffff087224 */ /* 0x001fe200078e0a09 */
[----:B------:R-:W-:Y:S01]  /*110b0*/  LOP3.LUT R7, R17, R22, RZ, 0x3c, !PT ;  /* 0x0000001611077212 */ /* 0x000fe200078e3cff */
[----:B-1----:R-:W-:-:S03]  /*110c0*/  IMAD.MOV.U32 R14, RZ, RZ, RZ ;  /* 0x000000ffff0e7224 */ /* 0x002fc600078e00ff */
[----:B------:R-:W-:Y:S01]  /*110d0*/  ISETP.GE.AND P2, PT, R7, RZ, PT ;  /* 0x000000ff0700720c */ /* 0x000fe20003f46270 */
[----:B--2---:R-:W-:-:S06]  /*110e0*/  IMAD.MOV R49, RZ, RZ, -R15 ;  /* 0x000000ffff317224 */ /* 0x004fcc00078e0a0f */
[----:B------:R-:W-:-:S05]  /*110f0*/  @P1 IADD3 R21, PT, PT, R21, 0x1, RZ ;  /* 0x0000000115151810 */ /* 0x000fca0007ffe0ff */
[----:B------:R-:W-:Y:S02]  /*11100*/  IMAD.MOV.U32 R7, RZ, RZ, R21 ;  /* 0x000000ffff077224 */ /* 0x000fe400078e0015 */
[----:B------:R-:W-:Y:S02]  /*11110*/  IMAD R21, R8, R23, RZ ;  /* 0x0000001708157224 */ /* 0x000fe400078e02ff */
[----:B------:R-:W-:Y:S01]  /*11120*/  IMAD.MOV.U32 R8, RZ, RZ, RZ ;  /* 0x000000ffff087224 */ /* 0x000fe200078e00ff */
[----:B------:R-:W-:Y:S02]  /*11130*/  @!P2 IADD3 R7, PT, PT, -R7, RZ, RZ ;  /* 0x000000ff0707a210 */ /* 0x000fe40007ffe1ff */
[----:B------:R-:W-:Y:S01]  /*11140*/  @!P0 LOP3.LUT R7, RZ, R22, RZ, 0x33, !PT ;  /* 0x00000016ff078212 */ /* 0x000fe200078e33ff */
[----:B------:R-:W-:-:S03]  /*11150*/  IMAD.HI.U32 R8, R9, R21, R8 ;  /* 0x0000001509087227 */ /* 0x000fc600078e0008 */
[----:B------:R-:W-:Y:S01]  /*11160*/  IABS R21, R7 ;  /* 0x0000000700157213 */ /* 0x000fe20000000000 */
[----:B------:R-:W-:Y:S01]  /*11170*/  IMAD R9, R49, R18, RZ ;  /* 0x0000001231097224 */ /* 0x000fe200078e02ff */
[----:B------:R-:W-:-:S03]  /*11180*/  IABS R49, R50 ;  /* 0x0000003200317213 */ /* 0x000fc60000000000 */
[----:B------:R-:W-:Y:S01]  /*11190*/  IMAD.HI.U32 R15, R15, R9, R14 ;  /* 0x000000090f0f7227 */ /* 0x000fe200078e000e */
[----:B------:R-:W-:-:S03]  /*111a0*/  IADD3 R14, PT, PT, RZ, -R30, RZ ;  /* 0x8000001eff0e7210 */ /* 0x000fc60007ffe0ff */
[----:B------:R-:W-:Y:S02]  /*111b0*/  IMAD.MOV R49, RZ, RZ, -R49 ;  /* 0x000000ffff317224 */ /* 0x000fe400078e0a31 */
[----:B------:R-:W-:Y:S02]  /*111c0*/  IMAD.MOV.U32 R9, RZ, RZ, R21 ;  /* 0x000000ffff097224 */ /* 0x000fe400078e0015 */
[----:B------:R-:W-:Y:S01]  /*111d0*/  IMAD.HI.U32 R15, R15, R20, RZ ;  /* 0x000000140f0f7227 */ /* 0x000fe200078e00ff */
[----:B------:R-:W-:-:S03]  /*111e0*/  MOV R21, R49 ;  /* 0x0000003100157202 */ /* 0x000fc60000000f00 */
[----:B------:R-:W-:-:S04]  /*111f0*/  IMAD.HI.U32 R8, R8, R9, RZ ;  /* 0x0000000908087227 */ /* 0x000fc800078e00ff */
[----:B------:R-:W-:Y:S02]  /*11200*/  IMAD R21, R15, R21, R20 ;  /* 0x000000150f157224 */ /* 0x000fe400078e0214 */
[----:B------:R-:W-:Y:S01]  /*11210*/  IMAD R8, R8, R14, R9 ;  /* 0x0000000e08087224 */ /* 0x000fe200078e0209 */
[----:B------:R-:W-:Y:S02]  /*11220*/  LOP3.LUT R9, R17, R50, RZ, 0x3c, !PT ;  /* 0x0000003211097212 */ /* 0x000fe400078e3cff */
[----:B------:R-:W-:Y:S02]  /*11230*/  ISETP.GT.U32.AND P5, PT, R18, R21, PT ;  /* 0x000000151200720c */ /* 0x000fe40003fa4070 */
[----:B------:R-:W-:Y:S02]  /*11240*/  ISETP.GT.U32.AND P0, PT, R23, R8, PT ;  /* 0x000000081700720c */ /* 0x000fe40003f04070 */
[----:B------:R-:W-:-:S09]  /*11250*/  ISETP.GE.AND P1, PT, R9, RZ, PT ;  /* 0x000000ff0900720c */ /* 0x000fd20003f26270 */
[----:B------:R-:W-:Y:S01]  /*11260*/  @!P5 IMAD.IADD R21, R21, 0x1, -R18 ;  /* 0x000000011515d824 */ /* 0x000fe200078e0a12 */
[----:B------:R-:W-:Y:S01]  /*11270*/  @!P5 IADD3 R15, PT, PT, R15, 0x1, RZ ;  /* 0x000000010f0fd810 */ /* 0x000fe20007ffe0ff */
[----:B------:R-:W-:Y:S01]  /*11280*/  @!P0 IMAD.IADD R8, R8, 0x1, -R23 ;  /* 0x0000000108088824 */ /* 0x000fe200078e0a17 */
[----:B------:R-:W-:Y:S02]  /*11290*/  ISETP.GE.AND P0, PT, R7, RZ, PT ;  /* 0x000000ff0700720c */ /* 0x000fe40003f06270 */
[----:B------:R-:W-:Y:S02]  /*112a0*/  ISETP.GE.U32.AND P4, PT, R21, R18, PT ;  /* 0x000000121500720c */ /* 0x000fe40003f86070 */
[----:B------:R-:W-:Y:S02]  /*112b0*/  ISETP.GT.U32.AND P2, PT, R23, R8, PT ;  /* 0x000000081700720c */ /* 0x000fe40003f44070 */
[----:B------:R-:W-:Y:S02]  /*112c0*/  ISETP.NE.AND P5, PT, R19, RZ, PT ;  /* 0x000000ff1300720c */ /* 0x000fe40003fa5270 */
[----:B------:R-:W-:-:S05]  /*112d0*/  IADD3 R7, PT, PT, -R7, RZ, RZ ;  /* 0x000000ff07077210 */ /* 0x000fca0007ffe1ff */
[----:B------:R-:W-:Y:S02]  /*112e0*/  IMAD R54, R22, R7, R17 ;  /* 0x0000000716367224 */ /* 0x000fe400078e0211 */
[----:B------:R-:W-:Y:S02]  /*112f0*/  @P4 VIADD R15, R15, 0x1 ;  /* 0x000000010f0f4836 */ /* 0x000fe40000000000 */
[----:B------:R-:W-:Y:S02]  /*11300*/  @!P2 IMAD.IADD R8, R8, 0x1, -R23 ;  /* 0x000000010808a824 */ /* 0x000fe400078e0a17 */
[----:B------:R-:W-:Y:S02]  /*11310*/  IMAD.MOV.U32 R14, RZ, RZ, R15 ;  /* 0x000000ffff0e7224 */ /* 0x000fe400078e000f */
[----:B------:R-:W-:Y:S02]  /*11320*/  IMAD.MOV.U32 R53, RZ, RZ, R8 ;  /* 0x000000ffff357224 */ /* 0x000fe400078e0008 */
[----:B------:R-:W-:Y:S01]  /*11330*/  @!P1 IMAD.MOV R14, RZ, RZ, -R14 ;  /* 0x000000ffff0e9224 */ /* 0x000fe200078e0a0e */
[----:B------:R-:W-:Y:S01]  /*11340*/  @!P6 LOP3.LUT R14, RZ, R50, RZ, 0x33, !PT ;  /* 0x00000032ff0ee212 */ /* 0x000fe200078e33ff */
[----:B------:R-:W-:Y:S01]  /*11350*/  IMAD.WIDE R8, R67, 0x4, R44 ;  /* 0x0000000443087825 */ /* 0x000fe200078e022c */
[----:B------:R-:W-:-:S03]  /*11360*/  ISETP.GT.AND P1, PT, R54, R47, PT ;  /* 0x0000002f3600720c */ /* 0x000fc60003f24270 */
[C---:B------:R-:W-:Y:S01]  /*11370*/  IMAD R7, R19.reuse, R14, RZ ;  /* 0x0000000e13077224 */ /* 0x040fe200078e02ff */
[----:B------:R-:W-:Y:S01]  /*11380*/  SHF.L.U32 R14, R14, 0x8, RZ ;  /* 0x000000080e0e7819 */ /* 0x000fe200000006ff */
[----:B------:R-:W-:Y:S01]  /*11390*/  @!P0 IMAD.MOV R53, RZ, RZ, -R53 ;  /* 0x000000ffff358224 */ /* 0x000fe200078e0a35 */
[----:B------:R-:W-:Y:S02]  /*113a0*/  @!P5 LOP3.LUT R53, RZ, R19, RZ, 0x33, !PT ;  /* 0x00000013ff35d212 */ /* 0x000fe400078e33ff */
[----:B------:R-:W-:Y:S01]  /*113b0*/  IADD3 R58, P2, PT, R8, 0xa001c, RZ ;  /* 0x000a001c083a7810 */ /* 0x000fe20007f5e0ff */
[----:B------:R-:W-:Y:S01]  /*113c0*/  IMAD R8, R19, R14, R19 ;  /* 0x0000000e13087224 */ /* 0x000fe200078e0213 */
[C---:B------:R-:W-:Y:S01]  /*113d0*/  IADD3 R18, PT, PT, R14.reuse, 0x2, RZ ;  /* 0x000000020e127810 */ /* 0x040fe20007ffe0ff */
[C---:B------:R-:W-:Y:S01]  /*113e0*/  VIADD R20, R14.reuse, 0x3 ;  /* 0x000000030e147836 */ /* 0x040fe20000000000 */
[C---:B------:R-:W-:Y:S01]  /*113f0*/  IADD3 R50, PT, PT, R14.reuse, 0x7, RZ ;  /* 0x000000070e327810 */ /* 0x040fe20007ffe0ff */
[C---:B------:R-:W-:Y:S01]  /*11400*/  VIADD R30, R14.reuse, 0x4 ;  /* 0x000000040e1e7836 */ /* 0x040fe20000000000 */
[C---:B------:R-:W-:Y:S01]  /*11410*/  ISETP.GT.AND P0, PT, R53.reuse, R46, PT ;  /* 0x0000002e3500720c */ /* 0x040fe20003f04270 */
[----:B------:R-:W-:Y:S01]  /*11420*/  VIADD R52, R14, 0x6 ;  /* 0x000000060e347836 */ /* 0x000fe20000000000 */
[----:B------:R-:W-:Y:S01]  /*11430*/  ISETP.GT.AND P1, PT, R54, -0x1, !P1 ;  /* 0xffffffff3600780c */ /* 0x000fe20004f24270 */
[----:B------:R-:W-:Y:S01]  /*11440*/  VIADD R14, R14, 0x5 ;  /* 0x000000050e0e7836 */ /* 0x000fe20000000000 */
[C---:B------:R-:W-:Y:S01]  /*11450*/  ISETP.GT.AND P0, PT, R53.reuse, -0x1, !P0 ;  /* 0xffffffff3500780c */ /* 0x040fe20004704270 */
[----:B------:R-:W-:Y:S01]  /*11460*/  IMAD.X R81, RZ, RZ, R9, P2 ;  /* 0x000000ffff517224 */ /* 0x000fe200010e0609 */
[----:B------:R-:W-:Y:S01]  /*11470*/  IADD3 R9, PT, PT, R53, R8, RZ ;  /* 0x0000000835097210 */ /* 0x000fe20007ffe0ff */
[--C-:B------:R-:W-:Y:S01]  /*11480*/  IMAD R7, R7, 0x100, R53.reuse ;  /* 0x0000010007077824 */ /* 0x100fe200078e0235 */
[----:B------:R-:W-:Y:S01]  /*11490*/  PLOP3.LUT P0, PT, P1, P0, PT, 0x80, 0x8 ;  /* 0x000000000008781c */ /* 0x000fe20000f01070 */
[----:B------:R-:W-:-:S02]  /*114a0*/  IMAD R15, R19, R18, R53 ;  /* 0x00000012130f7224 */ /* 0x000fc400078e0235 */
[C-C-:B------:R-:W-:Y:S02]  /*114b0*/  IMAD R21, R19.reuse, R20, R53.reuse ;  /* 0x0000001413157224 */ /* 0x140fe400078e0235 */
[C-C-:B------:R-:W-:Y:S02]  /*114c0*/  IMAD R23, R19.reuse, R30, R53.reuse ;  /* 0x0000001e13177224 */ /* 0x140fe400078e0235 */
[C-C-:B------:R-:W-:Y:S02]  /*114d0*/  IMAD R49, R19.reuse, R50, R53.reuse ;  /* 0x0000003213317224 */ /* 0x140fe400078e0235 */
[C-C-:B------:R-:W-:Y:S02]  /*114e0*/  IMAD R51, R19.reuse, R52, R53.reuse ;  /* 0x0000003413337224 */ /* 0x140fe400078e0235 */
[----:B------:R-:W-:Y:S02]  /*114f0*/  IMAD R53, R19, R14, R53 ;  /* 0x0000000e13357224 */ /* 0x000fe400078e0235 */
[----:B------:R-:W-:-:S02]  /*11500*/  IMAD R69, R22, R7, R54 ;  /* 0x0000000716457224 */ /* 0x000fc400078e0236 */
[C-C-:B------:R-:W-:Y:S02]  /*11510*/  IMAD R71, R22.reuse, R9, R54.reuse ;  /* 0x0000000916477224 */ /* 0x140fe400078e0236 */
[C-C-:B------:R-:W-:Y:S02]  /*11520*/  IMAD R73, R22.reuse, R15, R54.reuse ;  /* 0x0000000f16497224 */ /* 0x140fe400078e0236 */
[C-C-:B------:R-:W-:Y:S02]  /*11530*/  IMAD R75, R22.reuse, R21, R54.reuse ;  /* 0x00000015164b7224 */ /* 0x140fe400078e0236 */
[C-C-:B------:R-:W-:Y:S02]  /*11540*/  IMAD R23, R22.reuse, R23, R54.reuse ;  /* 0x0000001716177224 */ /* 0x140fe400078e0236 */
[C-C-:B------:R-:W-:Y:S02]  /*11550*/  IMAD R49, R22.reuse, R49, R54.reuse ;  /* 0x0000003116317224 */ /* 0x140fe400078e0236 */
[----:B------:R-:W-:-:S02]  /*11560*/  IMAD R77, R22, R51, R54 ;  /* 0x00000033164d7224 */ /* 0x000fc400078e0236 */
[----:B------:R-:W-:-:S07]  /*11570*/  IMAD R79, R22, R53, R54 ;  /* 0x00000035164f7224 */ /* 0x000fce00078e0236 */
.L_x_186:
[----:B------:R-:W0:Y:S01]  /*11580*/  @P0 LDC.64 R8, c[0x0][0x3d0] ;  /* 0x0000f400ff080b82 */ /* 0x000e220000000a00 */
[----:B------:R-:W-:Y:S02]  /*11590*/  @P0 IMAD.MOV.U32 R7, RZ, RZ, R3 ;  /* 0x000000ffff070224 */ /* 0x000fe400078e0003 */
[----:B------:R-:W-:-:S05]  /*115a0*/  @P0 IMAD.WIDE R14, R67, 0x4, R6 ;  /* 0x00000004430e0825 */ /* 0x000fca00078e0206 */
[----:B------:R-:W1:Y:S01]  /*115b0*/  @P0 LDC.64 R52, c[0x0][0x3d0] ;  /* 0x0000f400ff340b82 */ /* 0x000e620000000a00 */
[----:B------:R-:W2:Y:S07]  /*115c0*/  @P0 LDG.E R14, desc[UR36][R14.64] ;  /* 0x000000240e0e0981 */ /* 0x000eae000c1e1900 */
[----:B------:R-:W3:Y:S01]  /*115d0*/  @P0 LDC.64 R20, c[0x0][0x3d0] ;  /* 0x0000f400ff140b82 */ /* 0x000ee20000000a00 */
[----:B0-----:R-:W-:-:S07]  /*115e0*/  @P0 IMAD.WIDE R8, R69, 0x4, R8 ;  /* 0x0000000445080825 */ /* 0x001fce00078e0208 */
[----:B------:R-:W0:Y:S01]  /*115f0*/  @P0 LDC.64 R50, c[0x0][0x3d0] ;  /* 0x0000f400ff320b82 */ /* 0x000e220000000a00 */
[----:B------:R-:W2:Y:S07]  /*11600*/  @P0 LDG.E R8, desc[UR36][R8.64] ;  /* 0x0000002408080981 */ /* 0x000eae000c1e1900 */
[----:B------:R-:W4:Y:S08]  /*11610*/  @P0 LDC.64 R54, c[0x0][0x3d0] ;  /* 0x0000f400ff360b82 */ /* 0x000f300000000a00 */
[----:B------:R-:W4:Y:S01]  /*11620*/  @P0 LDC.64 R56, c[0x0][0x3d0] ;  /* 0x0000f400ff380b82 */ /* 0x000f220000000a00 */
[----:B---3--:R-:W-:-:S05]  /*11630*/  @P0 IMAD.WIDE R20, R71, 0x4, R20 ;  /* 0x0000000447140825 */ /* 0x008fca00078e0214 */
[----:B------:R3:W4:Y:S02]  /*11640*/  @P0 LDG.E R18, desc[UR36][R20.64] ;  /* 0x0000002414120981 */ /* 0x000724000c1e1900 */
[----:B------:R-:W4:Y:S08]  /*11650*/  @P0 LDC.64 R62, c[0x0][0x3d0] ;  /* 0x0000f400ff3e0b82 */ /* 0x000f300000000a00 */
[----:B------:R-:W3:Y:S02]  /*11660*/  @P0 LDC.64 R64, c[0x0][0x3d0] ;  /* 0x0000f400ff400b82 */ /* 0x000ee40000000a00 */
[----:B---3--:R-:W-:-:S06]  /*11670*/  @P0 IMAD.WIDE R20, R49, 0x4, R64 ;  /* 0x0000000431140825 */ /* 0x008fcc00078e0240 */
[----:B------:R-:W3:Y:S01]  /*11680*/  @P0 LDG.E R20, desc[UR36][R20.64] ;  /* 0x0000002414140981 */ /* 0x000ee2000c1e1900 */
[----:B--2--5:R-:W-:Y:S01]  /*11690*/  @P0 FFMA R61, R8, R14, R61 ;  /* 0x0000000e083d0223 */ /* 0x024fe2000000003d */
[----:B-1----:R-:W-:-:S05]  /*116a0*/  @P0 IMAD.WIDE R8, R75, 0x4, R52 ;  /* 0x000000044b080825 */ /* 0x002fca00078e0234 */
[----:B------:R1:W2:Y:S01]  /*116b0*/  @P0 LDG.E R30, desc[UR36][R8.64] ;  /* 0x00000024081e0981 */ /* 0x0002a2000c1e1900 */
[----:B0-----:R-:W-:-:S06]  /*116c0*/  @P0 IMAD.WIDE R14, R73, 0x4, R50 ;  /* 0x00000004490e0825 */ /* 0x001fcc00078e0232 */
[----:B------:R-:W3:Y:S01]  /*116d0*/  @P0 LDG.E R14, desc[UR36][R14.64] ;  /* 0x000000240e0e0981 */ /* 0x000ee2000c1e1900 */
[----:B-1----:R-:W-:Y:S01]  /*116e0*/  IMAD.MOV.U32 R8, RZ, RZ, R58 ;  /* 0x000000ffff087224 */ /* 0x002fe200078e003a */
[----:B------:R-:W-:-:S05]  /*116f0*/  MOV R9, R81 ;  /* 0x0000005100097202 */ /* 0x000fca0000000f00 */
[----:B------:R-:W2:Y:S01]  /*11700*/  @P0 LDG.E R7, desc[UR36][R8.64+-0x18] ;  /* 0xffffe82408070981 */ /* 0x000ea2000c1e1900 */
[----:B----4-:R-:W-:-:S03]  /*11710*/  @P0 IMAD.WIDE R50, R23, 0x4, R54 ;  /* 0x0000000417320825 */ /* 0x010fc600078e0236 */
[----:B------:R-:W3:Y:S01]  /*11720*/  @P0 LDG.E R15, desc[UR36][R8.64+-0x14] ;  /* 0xffffec24080f0981 */ /* 0x000ee2000c1e1900 */
[----:B------:R-:W-:-:S03]  /*11730*/  @P0 IMAD.WIDE R52, R79, 0x4, R56 ;  /* 0x000000044f340825 */ /* 0x000fc600078e0238 */
[----:B------:R-:W4:Y:S01]  /*11740*/  @P0 LDG.E R56, desc[UR36][R8.64+-0x10] ;  /* 0xfffff02408380981 */ /* 0x000f22000c1e1900 */
[----:B------:R-:W-:-:S03]  /*11750*/  @P0 IMAD.WIDE R54, R77, 0x4, R62 ;  /* 0x000000044d360825 */ /* 0x000fc600078e023e */
[----:B------:R-:W4:Y:S04]  /*11760*/  @P0 LDG.E R50, desc[UR36][R50.64] ;  /* 0x0000002432320981 */ /* 0x000f28000c1e1900 */
[----:B------:R-:W4:Y:S04]  /*11770*/  @P0 LDG.E R57, desc[UR36][R8.64+-0xc] ;  /* 0xfffff42408390981 */ /* 0x000f28000c1e1900 */
[----:B------:R-:W4:Y:S04]  /*11780*/  @P0 LDG.E R52, desc[UR36][R52.64] ;  /* 0x0000002434340981 */ /* 0x000f28000c1e1900 */
[----:B------:R-:W4:Y:S04]  /*11790*/  @P0 LDG.E R58, desc[UR36][R8.64+-0x8] ;  /* 0xfffff824083a0981 */ /* 0x000f28000c1e1900 */
[----:B------:R-:W4:Y:S04]  /*117a0*/  @P0 LDG.E R54, desc[UR36][R54.64] ;  /* 0x0000002436360981 */ /* 0x000f28000c1e1900 */
[----:B------:R-:W4:Y:S04]  /*117b0*/  @P0 LDG.E R51, desc[UR36][R8.64+-0x4] ;  /* 0xfffffc2408330981 */ /* 0x000f28000c1e1900 */
[----:B------:R-:W4:Y:S01]  /*117c0*/  @P0 LDG.E R53, desc[UR36][R8.64] ;  /* 0x0000002408350981 */ /* 0x000f22000c1e1900 */
        /* <DEDUP_REMOVED lines=11> */
[----:B--2---:R-:W-:-:S04]  /*11880*/  @P0 FFMA R61, R18, R7, R61 ;  /* 0x00000007123d0223 */ /* 0x004fc8000000003d */
[----:B---3--:R-:W-:-:S04]  /*11890*/  @P0 FFMA R61, R14, R15, R61 ;  /* 0x0000000f0e3d0223 */ /* 0x008fc8000000003d */
[----:B----4-:R-:W-:-:S04]  /*118a0*/  @P0 FFMA R61, R30, R56, R61 ;  /* 0x000000381e3d0223 */ /* 0x010fc8000000003d */
[----:B------:R-:W-:-:S04]  /*118b0*/  @P0 FFMA R61, R50, R57, R61 ;  /* 0x00000039323d0223 */ /* 0x000fc8000000003d */
[----:B------:R-:W-:Y:S01]  /*118c0*/  @P0 FFMA R61, R52, R58, R61 ;  /* 0x0000003a343d0223 */ /* 0x000fe2000000003d */
[----:B------:R-:W-:-:S03]  /*118d0*/  IADD3 R58, P1, PT, R8, 0x20, RZ ;  /* 0x00000020083a7810 */ /* 0x000fc60007f3e0ff */
[----:B------:R-:W-:Y:S02]  /*118e0*/  @P0 FFMA R61, R54, R51, R61 ;  /* 0x00000033363d0223 */ /* 0x000fe4000000003d */
[----:B------:R-:W-:Y:S02]  /*118f0*/  IMAD.X R81, RZ, RZ, R9, P1 ;  /* 0x000000ffff517224 */ /* 0x000fe400008e0609 */
[----:B------:R-:W-:Y:S01]  /*11900*/  @P0 FFMA R61, R20, R53, R61 ;  /* 0x00000035143d0223 */ /* 0x000fe2000000003d */
[----:B------:R-:W-:Y:S06]  /*11910*/  BRA.U UP0, `(.L_x_186) ;  /* 0xfffffffd00187547 */ /* 0x000fec000b83ffff */
[----:B------:R2:W-:Y:S02]  /*11920*/  STG.E desc[UR36][R24.64], R61 ;  /* 0x0000003d18007986 */ /* 0x0005e4000c101924 */
.L_x_185:
[----:B------:R-:W-:Y:S05]  /*11930*/  BSYNC.RECONVERGENT B0 ;  /* 0x0000000000007941 */ /* 0x000fea0003800200 */
.L_x_184:
[----:B------:R-:W-:Y:S06]  /*11940*/  BAR.SYNC.DEFER_BLOCKING 0x0 ;  /* 0x0000000000007b1d */ /* 0x000fec0000010000 */
[----:B------:R-:W-:Y:S04]  /*11950*/  BSSY.RECONVERGENT B2, `(.L_x_187) ;  /* 0x000002c000027945 */ /* 0x000fe80003800200 */
[----:B------:R-:W-:Y:S05]  /*11960*/  @P3 BRA `(.L_x_188) ;  /* 0x0000000000a83947 */ /* 0x000fea0003800000 */
[----:B------:R-:W4:Y:S01]  /*11970*/  LDG.E R10, desc[UR36][R10.64] ;  /* 0x000000240a0a7981 */ /* 0x000f22000c1e1900 */
[----:B------:R-:W-:-:S03]  /*11980*/  MOV R30, R0 ;  /* 0x00000000001e7202 */ /* 0x000fc60000000f00 */
[----:B------:R0:W5:Y:S04]  /*11990*/  LDG.E R8, desc[UR36][R12.64] ;  /* 0x000000240c087981 */ /* 0x000168000c1e1900 */
[----:B------:R0:W5:Y:S04]  /*119a0*/  LDG.E R7, desc[UR36][R4.64] ;  /* 0x0000002404077981 */ /* 0x000168000c1e1900 */
[----:B------:R0:W5:Y:S04]  /*119b0*/  LDG.E R31, desc[UR36][R30.64] ;  /* 0x000000241e1f7981 */ /* 0x000168000c1e1900 */
[----:B------:R0:W5:Y:S01]  /*119c0*/  LDG.E R6, desc[UR36][R24.64] ;  /* 0x0000002418067981 */ /* 0x000162000c1e1900 */
[----:B----4-:R-:W-:-:S04]  /*119d0*/  FADD R3, R10, 9.9999997473787516356e-06 ;  /* 0x3727c5ac0a037421 */ /* 0x010fc80000000000 */
[----:B------:R-:W-:Y:S01]  /*119e0*/  VIADD R0, R3, 0xf3000000 ;  /* 0xf300000003007836 */ /* 0x000fe20000000000 */
[----:B------:R0:W4:Y:S04]  /*119f0*/  MUFU.RSQ R14, R3 ;  /* 0x00000003000e7308 */ /* 0x0001280000001400 */
[----:B------:R-:W-:-:S13]  /*11a00*/  ISETP.GT.U32.AND P0, PT, R0, 0x727fffff, PT ;  /* 0x727fffff0000780c */ /* 0x000fda0003f04070 */
[----:B0---4-:R-:W-:Y:S05]  /*11a10*/  @!P0 BRA `(.L_x_189) ;  /* 0x0000000000188947 */ /* 0x011fea0003800000 */
[----:B------:R-:W-:Y:S01]  /*11a20*/  BSSY.RECONVERGENT B0, `(.L_x_190) ;  /* 0x0000004000007945 */ /* 0x000fe20003800200 */
[----:B------:R-:W-:Y:S01]  /*11a30*/  IMAD.MOV.U32 R0, RZ, RZ, R3 ;  /* 0x000000ffff007224 */ /* 0x000fe200078e0003 */
[----:B------:R-:W-:-:S07]  /*11a40*/  MOV R4, 0x11a60 ;  /* 0x00011a6000047802 */ /* 0x000fce0000000f00 */
[----:B-123-5:R-:W-:Y:S05]  /*11a50*/  CALL.REL.NOINC `($__internal_0_$__cuda_sm20_sqrt_rn_f32_slowpath) ;  /* 0x000001f800f07944 */ /* 0x02efea0003c00000 */
[----:B------:R-:W-:Y:S05]  /*11a60*/  BSYNC.RECONVERGENT B0 ;  /* 0x0000000000007941 */ /* 0x000fea0003800200 */
.L_x_190:
[----:B------:R-:W-:Y:S05]  /*11a70*/  BRA `(.L_x_191) ;  /* 0x0000000000107947 */ /* 0x000fea0003800000 */
.L_x_189:
[----:B------:R-:W-:Y:S01]  /*11a80*/  FMUL.FTZ R0, R3, R14 ;  /* 0x0000000e03007220 */ /* 0x000fe20000410000 */
[----:B------:R-:W-:-:S03]  /*11a90*/  FMUL.FTZ R4, R14, 0.5 ;  /* 0x3f0000000e047820 */ /* 0x000fc60000410000 */
[----:B------:R-:W-:-:S04]  /*11aa0*/  FFMA R3, -R0, R0, R3 ;  /* 0x0000000000037223 */ /* 0x000fc80000000103 */
[----:B------:R-:W-:-:S07]  /*11ab0*/  FFMA R0, R3, R4, R0 ;  /* 0x0000000403007223 */ /* 0x000fce0000000000 */
.L_x_191:
[C---:B------:R-:W-:Y:S01]  /*11ac0*/  FSETP.NE.AND P1, PT, |R0|.reuse, +INF , PT ;  /* 0x7f8000000000780b */ /* 0x040fe20003f25200 */
[----:B------:R-:W-:Y:S01]  /*11ad0*/  BSSY.RECONVERGENT B3, `(.L_x_192) ;  /* 0x0000011000037945 */ /* 0x000fe20003800200 */
[C---:B------:R-:W-:Y:S02]  /*11ae0*/  FSETP.GEU.AND P0, PT, R0.reuse, 9.9999999392252902908e-09, PT ;  /* 0x322bcc770000780b */ /* 0x040fe40003f0e000 */
[----:B------:R-:W-:-:S04]  /*11af0*/  FSEL R0, R0, 1, P1 ;  /* 0x3f80000000007808 */ /* 0x000fc80000800000 */
[----:B------:R-:W-:Y:S01]  /*11b00*/  FSEL R9, R0, 1, P0 ;  /* 0x3f80000000097808 */ /* 0x000fe20000000000 */
[----:B-----5:R-:W-:-:S03]  /*11b10*/  FADD R0, R6, -R31 ;  /* 0x8000001f06007221 */ /* 0x020fc60000000000 */
        /* <DEDUP_REMOVED lines=8> */
[----:B------:R-:W-:Y:S02]  /*11ba0*/  MOV R3, R9 ;  /* 0x0000000900037202 */ /* 0x000fe40000000f00 */
[----:B------:R-:W-:-:S07]  /*11bb0*/  MOV R4, 0x11bd0 ;  /* 0x00011bd000047802 */ /* 0x000fce0000000f00 */
[----:B-123--:R-:W-:Y:S05]  /*11bc0*/  CALL.REL.NOINC `($__internal_1_$__cuda_sm3x_div_rn_noftz_f32_slowpath) ;  /* 0x000001f800ec7944 */ /* 0x00efea0003c00000 */
[----:B------:R-:W-:-:S07]  /*11bd0*/  IMAD.MOV.U32 R3, RZ, RZ, R0 ;  /* 0x000000ffff037224 */ /* 0x000fce00078e0000 */
.L_x_193:
[----:B------:R-:W-:Y:S05]  /*11be0*/  BSYNC.RECONVERGENT B3 ;  /* 0x0000000000037941 */ /* 0x000fea0003800200 */
.L_x_192:
[----:B------:R-:W-:-:S05]  /*11bf0*/  FFMA R3, R8, R3, R7 ;  /* 0x0000000308037223 */ /* 0x000fca0000000007 */
[----:B------:R4:W-:Y:S02]  /*11c00*/  STG.E desc[UR36][R26.64], R3 ;  /* 0x000000031a007986 */ /* 0x0009e4000c101924 */
.L_x_188:
[----:B------:R-:W-:Y:S05]  /*11c10*/  BSYNC.RECONVERGENT B2 ;  /* 0x0000000000027941 */ /* 0x000fea0003800200 */
.L_x_187:
[----:B------:R-:W5:Y:S01]  /*11c20*/  LDC.64 R30, c[0x0][0x3d8] ;  /* 0x0000f600ff1e7b82 */ /* 0x000f620000000a00 */
[----:B------:R-:W-:Y:S01]  /*11c30*/  BSSY.RECONVERGENT B2, `(.L_x_194) ;  /* 0x000001d000027945 */ /* 0x000fe20003800200 */
[----:B-----5:R-:W-:-:S06]  /*11c40*/  IMAD.WIDE R30, R17, 0x4, R30 ;  /* 0x00000004111e7825 */ /* 0x020fcc00078e021e */
[----:B------:R-:W-:Y:S06]  /*11c50*/  BAR.SYNC.DEFER_BLOCKING 0x0 ;  /* 0x0000000000007b1d */ /* 0x000fec0000010000 */
[----:B------:R-:W-:Y:S05]  /*11c60*/  @P3 BRA `(.L_x_195) ;  /* 0x0000000000643947 */ /* 0x000fea0003800000 */
[----:B------:R-:W5:Y:S01]  /*11c70*/  LDG.E R0, desc[UR36][R26.64] ;  /* 0x000000241a007981 */ /* 0x000f62000c1e1900 */
[----:B------:R-:W-:Y:S02]  /*11c80*/  HFMA2 R4, -RZ, RZ, 3.7421875, 0 ;  /* 0x437c0000ff047431 */ /* 0x000fe400000001ff */
[----:B----4-:R-:W-:Y:S01]  /*11c90*/  IMAD.MOV.U32 R3, RZ, RZ, 0x3bbb989d ;  /* 0x3bbb989dff037424 */ /* 0x010fe200078e00ff */
[----:B------:R-:W-:Y:S03]  /*11ca0*/  BSSY.RECONVERGENT B3, `(.L_x_196) ;  /* 0x0000014000037945 */ /* 0x000fe60003800200 */
[----:B-----5:R-:W-:-:S04]  /*11cb0*/  FFMA.SAT R3, R0, -R3, 0.5 ;  /* 0x3f00000000037423 */ /* 0x020fc80000002803 */
[----:B------:R-:W-:-:S04]  /*11cc0*/  FFMA.RM R3, R3, R4, 12582913 ;  /* 0x4b40000103037423 */ /* 0x000fc80000004004 */
[C---:B------:R-:W-:Y:S01]  /*11cd0*/  FADD R5, R3.reuse, -12583039 ;  /* 0xcb40007f03057421 */ /* 0x040fe20000000000 */
[----:B------:R-:W-:-:S03]  /*11ce0*/  IMAD.SHL.U32 R3, R3, 0x800000, RZ ;  /* 0x0080000003037824 */ /* 0x000fc600078e00ff */
[----:B------:R-:W-:-:S04]  /*11cf0*/  FFMA R5, R0, -1.4426950216293334961, -R5 ;  /* 0xbfb8aa3b00057823 */ /* 0x000fc80000000805 */
[----:B------:R-:W-:-:S04]  /*11d00*/  FFMA R5, R0, -1.925963033500011079e-08, R5 ;  /* 0xb2a5706000057823 */ /* 0x000fc80000000005 */
[----:B------:R-:W4:Y:S02]  /*11d10*/  MUFU.EX2 R4, R5 ;  /* 0x0000000500047308 */ /* 0x000f240000000800 */
[----:B----4-:R-:W-:-:S06]  /*11d20*/  FFMA R3, R3, R4, 1 ;  /* 0x3f80000003037423 */ /* 0x010fcc0000000004 */
[----:B------:R-:W4:Y:S08]  /*11d30*/  MUFU.RCP R4, R3 ;  /* 0x0000000300047308 */ /* 0x000f300000001000 */
[----:B------:R-:W5:Y:S01]  /*11d40*/  FCHK P0, R0, R3 ;  /* 0x0000000300007302 */ /* 0x000f620000000000 */
[----:B----4-:R-:W-:-:S04]  /*11d50*/  FFMA R7, -R3, R4, 1 ;  /* 0x3f80000003077423 */ /* 0x010fc80000000104 */
[----:B------:R-:W-:-:S04]  /*11d60*/  FFMA R7, R4, R7, R4 ;  /* 0x0000000704077223 */ /* 0x000fc80000000004 */
[----:B------:R-:W-:-:S04]  /*11d70*/  FFMA R4, R0, R7, RZ ;  /* 0x0000000700047223 */ /* 0x000fc800000000ff */
[----:B------:R-:W-:-:S04]  /*11d80*/  FFMA R6, -R3, R4, R0 ;  /* 0x0000000403067223 */ /* 0x000fc80000000100 */
[----:B------:R-:W-:Y:S01]  /*11d90*/  FFMA R7, R7, R6, R4 ;  /* 0x0000000607077223 */ /* 0x000fe20000000004 */
[----:B-----5:R-:W-:Y:S06]  /*11da0*/  @!P0 BRA `(.L_x_197) ;  /* 0x00000000000c8947 */ /* 0x020fec0003800000 */
[----:B------:R-:W-:-:S07]  /*11db0*/  MOV R4, 0x11dd0 ;  /* 0x00011dd000047802 */ /* 0x000fce0000000f00 */
[----:B0123--:R-:W-:Y:S05]  /*11dc0*/  CALL.REL.NOINC `($__internal_1_$__cuda_sm3x_div_rn_noftz_f32_slowpath) ;  /* 0x000001f8006c7944 */ /* 0x00ffea0003c00000 */
[----:B------:R-:W-:-:S07]  /*11dd0*/  IMAD.MOV.U32 R7, RZ, RZ, R0 ;  /* 0x000000ffff077224 */ /* 0x000fce00078e0000 */
.L_x_197:
[----:B------:R-:W-:Y:S05]  /*11de0*/  BSYNC.RECONVERGENT B3 ;  /* 0x0000000000037941 */ /* 0x000fea0003800200 */
.L_x_196:
[----:B------:R4:W-:Y:S02]  /*11df0*/  STG.E desc[UR36][R30.64], R7 ;  /* 0x000000071e007986 */ /* 0x0009e4000c101924 */
.L_x_195:
[----:B------:R-:W-:Y:S05]  /*11e00*/  BSYNC.RECONVERGENT B2 ;  /* 0x0000000000027941 */ /* 0x000fea0003800200 */
.L_x_194:
        /* <DEDUP_REMOVED lines=11> */
[----:B0-----:R1:W0:Y:S01]  /*11ec0*/  LDC.64 R8, c[0x4][R0] ;  /* 0x0100000000087b82 */ /* 0x0012220000000a00 */
[----:B----4-:R-:W-:Y:S02]  /*11ed0*/  IMAD.MOV.U32 R7, RZ, RZ, R2 ;  /* 0x000000ffff077224 */ /* 0x010fe400078e0002 */
[----:B-----5:R-:W-:Y:S02]  /*11ee0*/  IMAD.U32 R4, RZ, RZ, UR4 ;  /* 0x00000004ff047e24 */ /* 0x020fe4000f8e00ff */
[----:B-1----:R-:W-:-:S07]  /*11ef0*/  IMAD.U32 R5, RZ, RZ, UR5 ;  /* 0x00000005ff057e24 */ /* 0x002fce000f8e00ff */
[----:B------:R-:W-:-:S07]  /*11f00*/  LEPC R20, `(.L_x_199) ;  /* 0x000000001014794e */ /* 0x000fce0000000000 */
[----:B0-23--:R-:W-:Y:S05]  /*11f10*/  CALL.ABS.NOINC R8 ;  /* 0x0000000008007343 */ /* 0x00dfea0003c00000 */
.L_x_199:
[----:B------:R-:W-:Y:S05]  /*11f20*/  BSYNC.RECONVERGENT B6 ;  /* 0x0000000000067941 */ /* 0x000fea0003800200 */
.L_x_198:
[----:B------:R-:W-:Y:S01]  /*11f30*/  R2UR UR5, R60 ;  /* 0x000000003c0572ca */ /* 0x000fe200000e0000 */
[----:B------:R-:W5:Y:S01]  /*11f40*/  LDC R52, c[0x0][0x3c0] ;  /* 0x0000f000ff347b82 */ /* 0x000f620000000800 */
[----:B------:R-:W-:-:S04]  /*11f50*/  SHF.R.S32.HI R0, RZ, 0x1f, R33 ;  /* 0x0000001fff007819 */ /* 0x000fc80000011421 */
[----:B------:R-:W-:-:S04]  /*11f60*/  LEA.HI R53, R0, R33, RZ, 0x4 ;  /* 0x0000002100357211 */ /* 0x000fc800078f20ff */
[----:B------:R-:W-:-:S03]  /*11f70*/  SHF.R.S32.HI R53, RZ, 0x4, R53 ;  /* 0x00000004ff357819 */ /* 0x000fc60000011435 */
[----:B------:R-:W-:Y:S02]  /*11f80*/  USHF.R.S32.HI UR4, URZ, 0x1f, UR5 ;  /* 0x0000001fff047899 */ /* 0x000fe40008011405 */
[----:B------:R-:W-:Y:S02]  /*11f90*/  VIADD R23, R53, 0x1 ;  /* 0x0000000135177836 */ /* 0x000fe40000000000 */
[----:B------:R-:W-:-:S06]  /*11fa0*/  ULEA.HI UR4, UR4, UR5, URZ, 0x4 ;  /* 0x0000000504047291 */ /* 0x000fcc000f8f20ff */
[----:B------:R-:W-:Y:S01]  /*11fb0*/  MOV R54, UR4 ;  /* 0x0000000400367c02 */ /* 0x000fe20008000f00 */
[----:B-----5:R-:W-:-:S03]  /*11fc0*/  IMAD.SHL.U32 R52, R52, 0x100, RZ ;  /* 0x0000010034347824 */ /* 0x020fc600078e00ff */
[----:B------:R-:W-:Y:S01]  /*11fd0*/  SHF.R.S32.HI R54, RZ, 0x4, R54 ;  /* 0x00000004ff367819 */ /* 0x000fe20000011436 */
[----:B----4-:R-:W-:-:S04]  /*11fe0*/  IMAD R3, R53, R52, R52 ;  /* 0x0000003435037224 */ /* 0x010fc800078e0234 */
[C---:B------:R-:W-:Y:S02]  /*11ff0*/  VIADD R18, R54.reuse, 0x1 ;  /* 0x0000000136127836 */ /* 0x040fe40000000000 */
[----:B------:R-:W-:-:S05]  /*12000*/  IMAD R56, R54, R3, R3 ;  /* 0x0000000336387224 */ /* 0x000fca00078e0203 */
[----:B------:R-:W-:-:S13]  /*12010*/  ISETP.GE.AND P0, PT, R17, R56, PT ;  /* 0x000000381100720c */ /* 0x000fda0003f06270 */
[----:B------:R-:W-:Y:S05]  /*12020*/  @P0 BRA `(.L_x_200) ;  /* 0x0000000c00740947 */ /* 0x000fea0003800000 */
[-C--:B------:R-:W-:Y:S01]  /*12030*/  IABS R14, R18.reuse ;  /* 0x00000012000e7213 */ /* 0x080fe20000000000 */
[----:B------:R-:W-:Y:S01]  /*12040*/  IMAD R10, R23, R18, RZ ;  /* 0x00000012170a7224 */ /* 0x000fe200078e02ff */
[----:B------:R-:W-:Y:S02]  /*12050*/  IABS R13, R23 ;  /* 0x00000017000d7213 */ /* 0x000fe40000000000 */
[----:B------:R-:W4:Y:S01]  /*12060*/  I2F.RP R0, R14 ;  /* 0x0000000e00007306 */ /* 0x000f220000209400 */
[----:B------:R-:W-:Y:S01]  /*12070*/  IMAD.SHL.U32 R12, R10, 0x100, RZ ;  /* 0x000001000a0c7824 */ /* 0x000fe200078e00ff */
[----:B------:R-:W-:Y:S02]  /*12080*/  IABS R20, R10 ;  /* 0x0000000a00147213 */ /* 0x000fe40000000000 */
[----:B0-----:R-:W-:Y:S02]  /*12090*/  IABS R15, R17 ;  /* 0x00000011000f7213 */ /* 0x001fe40000000000 */
[----:B------:R-:W-:-:S02]  /*120a0*/  IABS R50, R12 ;  /* 0x0000000c00327213 */ /* 0x000fc40000000000 */
[----:B------:R-:W-:Y:S01]  /*120b0*/  I2F.RP R3, R13 ;  /* 0x0000000d00037306 */ /* 0x000fe20000209400 */
[----:B------:R-:W-:-:S04]  /*120c0*/  LOP3.LUT R59, R59, 0xfffffffe, RZ, 0xc0, !PT ;  /* 0xfffffffe3b3b7812 */ /* 0x000fc800078ec0ff */
[----:B------:R-:W-:-:S03]  /*120d0*/  LOP3.LUT R59, R59, 0xfffffff7, RZ, 0xc0, !PT ;  /* 0xfffffff73b3b7812 */ /* 0x000fc600078ec0ff */
[----:B----4-:R-:W0:Y:S08]  /*120e0*/  MUFU.RCP R0, R0 ;  /* 0x0000000000007308 */ /* 0x010e300000001000 */
[----:B------:R-:W-:Y:S08]  /*120f0*/  I2F.RP R8, R20 ;  /* 0x0000001400087306 */ /* 0x000ff00000209400 */
[----:B------:R-:W-:Y:S01]  /*12100*/  I2F.RP R11, R50 ;  /* 0x00000032000b7306 */ /* 0x000fe20000209400 */
[----:B0-----:R-:W-:-:S02]  /*12110*/  IADD3 R4, PT, PT, R0, 0xffffffe, RZ ;  /* 0x0ffffffe00047810 */ /* 0x001fc40007ffe0ff */
[----:B------:R-:W-:-:S05]  /*12120*/  IABS R0, R18 ;  /* 0x0000001200007213 */ /* 0x000fca0000000000 */
[----:B------:R0:W4:Y:S08]  /*12130*/  F2I.FTZ.U32.TRUNC.NTZ R5, R4 ;  /* 0x0000000400057305 */ /* 0x000130000021f000 */
[----:B------:R1:W2:Y:S01]  /*12140*/  MUFU.RCP R6, R3 ;  /* 0x0000000300067308 */ /* 0x0002a20000001000 */
[----:B0-----:R-:W-:Y:S02]  /*12150*/  HFMA2 R4, -RZ, RZ, 0, 0 ;  /* 0x00000000ff047431 */ /* 0x001fe400000001ff */
[----:B----4-:R-:W-:-:S05]  /*12160*/  IMAD.MOV R7, RZ, RZ, -R5 ;  /* 0x000000ffff077224 */ /* 0x010fca00078e0a05 */
[----:B------:R-:W0:Y:S01]  /*12170*/  MUFU.RCP R8, R8 ;  /* 0x0000000800087308 */ /* 0x000e220000001000 */
[----:B-1----:R-:W-:Y:S02]  /*12180*/  IMAD.MOV R3, RZ, RZ, -R0 ;  /* 0x000000ffff037224 */ /* 0x002fe400078e0a00 */
[----:B------:R-:W-:-:S04]  /*12190*/  IMAD R7, R7, R14, RZ ;  /* 0x0000000e07077224 */ /* 0x000fc800078e02ff */
[----:B------:R-:W-:Y:S01]  /*121a0*/  IMAD.HI.U32 R4, R5, R7, R4 ;  /* 0x0000000705047227 */ /* 0x000fe200078e0004 */
[----:B------:R-:W1:Y:S05]  /*121b0*/  MUFU.RCP R11, R11 ;  /* 0x0000000b000b7308 */ /* 0x000e6a0000001000 */
[----:B------:R-:W-:-:S04]  /*121c0*/  IMAD.HI.U32 R0, R4, R15, RZ ;  /* 0x0000000f04007227 */ /* 0x000fc800078e00ff */
[----:B------:R-:W-:Y:S02]  /*121d0*/  IMAD R3, R0, R3, R15 ;  /* 0x0000000300037224 */ /* 0x000fe400078e020f */
[----:B--2---:R-:W-:Y:S01]  /*121e0*/  VIADD R4, R6, 0xffffffe ;  /* 0x0ffffffe06047836 */ /* 0x004fe20000000000 */
[----:B0-----:R-:W-:Y:S02]  /*121f0*/  IADD3 R6, PT, PT, R8, 0xffffffe, RZ ;  /* 0x0ffffffe08067810 */ /* 0x001fe40007ffe0ff */
[----:B------:R-:W-:Y:S01]  /*12200*/  ISETP.GT.U32.AND P1, PT, R14, R3, PT ;  /* 0x000000030e00720c */ /* 0x000fe20003f24070 */
[----:B------:R-:W0:Y:S01]  /*12210*/  F2I.FTZ.U32.TRUNC.NTZ R5, R4 ;  /* 0x0000000400057305 */ /* 0x000e22000021f000 */
[----:B-1----:R-:W-:-:S07]  /*12220*/  VIADD R8, R11, 0xffffffe ;  /* 0x0ffffffe0b087836 */ /* 0x002fce0000000000 */
[----:B------:R-:W1:Y:S04]  /*12230*/  F2I.FTZ.U32.TRUNC.NTZ R7, R6 ;  /* 0x0000000600077305 */ /* 0x000e68000021f000 */
[----:B------:R-:W-:Y:S02]  /*12240*/  @!P1 IMAD.IADD R3, R3, 0x1, -R14 ;  /* 0x0000000103039824 */ /* 0x000fe400078e0a0e */
[----:B------:R-:W-:Y:S01]  /*12250*/  @!P1 VIADD R0, R0, 0x1 ;  /* 0x0000000100009836 */ /* 0x000fe20000000000 */
[----:B0-----:R-:W-:Y:S01]  /*12260*/  IADD3 R4, PT, PT, RZ, -R5, RZ ;  /* 0x80000005ff047210 */ /* 0x001fe20007ffe0ff */
[----:B------:R0:W2:Y:S01]  /*12270*/  F2I.FTZ.U32.TRUNC.NTZ R9, R8 ;  /* 0x0000000800097305 */ /* 0x0000a2000021f000 */
[----:B------:R-:W-:Y:S02]  /*12280*/  ISETP.GE.U32.AND P0, PT, R3, R14, PT ;  /* 0x0000000e0300720c */ /* 0x000fe40003f06070 */
[----:B------:R-:W-:-:S02]  /*12290*/  LOP3.LUT R3, R17, R18, RZ, 0x3c, !PT ;  /* 0x0000001211037212 */ /* 0x000fc400078e3cff */
[----:B------:R-:W-:Y:S02]  /*122a0*/  ISETP.NE.AND P1, PT, R18, RZ, PT ;  /* 0x000000ff1200720c */ /* 0x000fe40003f25270 */
[----:B------:R-:W-:Y:S01]  /*122b0*/  ISETP.GE.AND P2, PT, R3, RZ, PT ;  /* 0x000000ff0300720c */ /* 0x000fe20003f46270 */
[----:B------:R-:W-:Y:S01]  /*122c0*/  IMAD R3, R4, R13, RZ ;  /* 0x0000000d04037224 */ /* 0x000fe200078e02ff */
[----:B-1----:R-:W-:Y:S01]  /*122d0*/  IADD3 R11, PT, PT, RZ, -R7, RZ ;  /* 0x80000007ff0b7210 */ /* 0x002fe20007ffe0ff */
[----:B------:R-:W-:Y:S02]  /*122e0*/  IMAD.MOV.U32 R4, RZ, RZ, RZ ;  /* 0x000000ffff047224 */ /* 0x000fe400078e00ff */
[----:B0-----:R-:W-:Y:S02]  /*122f0*/  IMAD.MOV.U32 R8, RZ, RZ, RZ ;  /* 0x000000ffff087224 */ /* 0x001fe400078e00ff */
[----:B------:R-:W-:Y:S02]  /*12300*/  @P0 VIADD R0, R0, 0x1 ;  /* 0x0000000100000836 */ /* 0x000fe40000000000 */
[----:B--2---:R-:W-:-:S02]  /*12310*/  IMAD.MOV R6, RZ, RZ, -R9 ;  /* 0x000000ffff067224 */ /* 0x004fc400078e0a09 */
[----:B------:R-:W-:Y:S01]  /*12320*/  IMAD.HI.U32 R4, R5, R3, R4 ;  /* 0x0000000305047227 */ /* 0x000fe200078e0004 */
[----:B------:R-:W-:Y:S02]  /*12330*/  IABS R5, R23 ;  /* 0x0000001700057213 */ /* 0x000fe40000000000 */
[----:B------:R-:W-:Y:S01]  /*12340*/  @!P2 IADD3 R0, PT, PT, -R0, RZ, RZ ;  /* 0x000000ff0000a210 */ /* 0x000fe20007ffe1ff */
[----:B------:R-:W-:Y:S01]  /*12350*/  IMAD R3, R11, R20, RZ ;  /* 0x000000140b037224 */ /* 0x000fe200078e02ff */
[----:B------:R-:W-:Y:S01]  /*12360*/  @!P1 LOP3.LUT R0, RZ, R18, RZ, 0x33, !PT ;  /* 0x00000012ff009212 */ /* 0x000fe200078e33ff */
[----:B------:R-:W-:Y:S02]  /*12370*/  IMAD.MOV.U32 R11, RZ, RZ, R6 ;  /* 0x000000ffff0b7224 */ /* 0x000fe400078e0006 */
[----:B------:R-:W-:-:S04]  /*12380*/  IMAD.MOV.U32 R6, RZ, RZ, RZ ;  /* 0x000000ffff067224 */ /* 0x000fc800078e00ff */
[----:B------:R-:W-:Y:S01]  /*12390*/  IMAD.HI.U32 R6, R7, R3, R6 ;  /* 0x0000000307067227 */ /* 0x000fe200078e0006 */
[----:B------:R-:W-:Y:S02]  /*123a0*/  IADD3 R7, PT, PT, RZ, -R5, RZ ;  /* 0x80000005ff077210 */ /* 0x000fe40007ffe0ff */
[----:B------:R-:W-:Y:S01]  /*123b0*/  IABS R3, R0 ;  /* 0x0000000000037213 */ /* 0x000fe20000000000 */
[----:B------:R-:W-:Y:S01]  /*123c0*/  IMAD R5, R11, R50, RZ ;  /* 0x000000320b057224 */ /* 0x000fe200078e02ff */
[----:B------:R-:W-:Y:S01]  /*123d0*/  IABS R11, R10 ;  /* 0x0000000a000b7213 */ /* 0x000fe20000000000 */
[----:B------:R-:W-:-:S04]  /*123e0*/  IMAD.HI.U32 R6, R6, R15, RZ ;  /* 0x0000000f06067227 */ /* 0x000fc800078e00ff */
[----:B------:R-:W-:Y:S01]  /*123f0*/  IMAD.HI.U32 R8, R9, R5, R8 ;  /* 0x0000000509087227 */ /* 0x000fe200078e0008 */
[----:B------:R-:W-:Y:S02]  /*12400*/  MOV R5, R7 ;  /* 0x0000000700057202 */ /* 0x000fe40000000f00 */
[----:B------:R-:W-:Y:S01]  /*12410*/  IABS R9, R12 ;  /* 0x0000000c00097213 */ /* 0x000fe20000000000 */
[----:B------:R-:W-:-:S04]  /*12420*/  IMAD.HI.U32 R4, R4, R3, RZ ;  /* 0x0000000304047227 */ /* 0x000fc800078e00ff */
[----:B------:R-:W-:Y:S02]  /*12430*/  IMAD R4, R4, R5, R3 ;  /* 0x0000000504047224 */ /* 0x000fe400078e0203 */
[----:B------:R-:W-:Y:S02]  /*12440*/  IMAD.MOV R9, RZ, RZ, -R9 ;  /* 0x000000ffff097224 */ /* 0x000fe400078e0a09 */
[----:B------:R-:W-:Y:S01]  /*12450*/  IMAD.MOV R11, RZ, RZ, -R11 ;  /* 0x000000ffff0b7224 */ /* 0x000fe200078e0a0b */
[----:B------:R-:W-:Y:S01]  /*12460*/  ISETP.GT.U32.AND P0, PT, R13, R4, PT ;  /* 0x000000040d00720c */ /* 0x000fe20003f04070 */
[----:B------:R-:W-:Y:S01]  /*12470*/  IMAD.HI.U32 R8, R8, R15, RZ ;  /* 0x0000000f08087227 */ /* 0x000fe200078e00ff */
[----:B------:R-:W-:-:S03]  /*12480*/  MOV R5, R9 ;  /* 0x0000000900057202 */ /* 0x000fc60000000f00 */
[----:B------:R-:W-:Y:S02]  /*12490*/  IMAD.MOV.U32 R7, RZ, RZ, R11 ;  /* 0x000000ffff077224 */ /* 0x000fe400078e000b */
[--C-:B------:R-:W-:Y:S02]  /*124a0*/  IMAD R5, R8, R5, R15.reuse ;  /* 0x0000000508057224 */ /* 0x100fe400078e020f */
[----:B------:R-:W-:Y:S01]  /*124b0*/  IMAD R3, R6, R7, R15 ;  /* 0x0000000706037224 */ /* 0x000fe200078e020f */
[----:B------:R-:W-:Y:S02]  /*124c0*/  LOP3.LUT R7, R17, R12, RZ, 0x3c, !PT ;  /* 0x0000000c11077212 */ /* 0x000fe400078e3cff */
[----:B------:R-:W-:Y:S01]  /*124d0*/  ISETP.GT.U32.AND P1, PT, R50, R5, PT ;  /* 0x000000053200720c */ /* 0x000fe20003f24070 */
[----:B------:R-:W-:Y:S01]  /*124e0*/  @!P0 IMAD.IADD R4, R4, 0x1, -R13 ;  /* 0x0000000104048824 */ /* 0x000fe200078e0a0d */
[----:B------:R-:W-:Y:S02]  /*124f0*/  ISETP.GT.U32.AND P4, PT, R20, R3, PT ;  /* 0x000000031400720c */ /* 0x000fe40003f84070 */
[----:B------:R-:W-:-:S02]  /*12500*/  ISETP.GE.AND P3, PT, R7, RZ, PT ;  /* 0x000000ff0700720c */ /* 0x000fc40003f66270 */
[----:B------:R-:W-:-:S07]  /*12510*/  ISETP.GT.U32.AND P5, PT, R13, R4, PT ;  /* 0x000000040d00720c */ /* 0x000fce0003fa4070 */
[-C--:B------:R-:W-:Y:S01]  /*12520*/  @!P1 IADD3 R5, PT, PT, R5, -R50.reuse, RZ ;  /* 0x8000003205059210 */ /* 0x080fe20007ffe0ff */
[----:B------:R-:W-:Y:S01]  /*12530*/  @!P1 VIADD R8, R8, 0x1 ;  /* 0x0000000108089836 */ /* 0x000fe20000000000 */
[----:B------:R-:W-:Y:S01]  /*12540*/  ISETP.NE.AND P1, PT, R12, RZ, PT ;  /* 0x000000ff0c00720c */ /* 0x000fe20003f25270 */
[----:B------:R-:W-:Y:S01]  /*12550*/  @!P4 IMAD.IADD R3, R3, 0x1, -R20 ;  /* 0x000000010303c824 */ /* 0x000fe200078e0a14 */
[----:B------:R-:W-:Y:S01]  /*12560*/  ISETP.GE.U32.AND P0, PT, R5, R50, PT ;  /* 0x000000320500720c */ /* 0x000fe20003f06070 */
[----:B------:R-:W-:Y:S01]  /*12570*/  @!P4 VIADD R6, R6, 0x1 ;  /* 0x000000010606c836 */ /* 0x000fe20000000000 */
[----:B------:R-:W-:Y:S01]  /*12580*/  ISETP.GE.AND P4, PT, R0, RZ, PT ;  /* 0x000000ff0000720c */ /* 0x000fe20003f86270 */
[----:B------:R-:W-:Y:S01]  /*12590*/  @!P5 IMAD.IADD R4, R4, 0x1, -R13 ;  /* 0x000000010404d824 */ /* 0x000fe200078e0a0d */
[----:B------:R-:W-:Y:S02]  /*125a0*/  ISETP.GE.U32.AND P6, PT, R3, R20, PT ;  /* 0x000000140300720c */ /* 0x000fe40003fc6070 */
[----:B------:R-:W-:Y:S01]  /*125b0*/  ISETP.NE.AND P5, PT, R23, RZ, PT ;  /* 0x000000ff1700720c */ /* 0x000fe20003fa5270 */
[----:B------:R-:W-:Y:S01]  /*125c0*/  IMAD.MOV.U32 R7, RZ, RZ, R4 ;  /* 0x000000ffff077224 */ /* 0x000fe200078e0004 */
[----:B------:R-:W-:-:S04]  /*125d0*/  LOP3.LUT R3, R17, R10, RZ, 0x3c, !PT ;  /* 0x0000000a11037212 */ /* 0x000fc800078e3cff */
[----:B------:R-:W-:Y:S01]  /*125e0*/  ISETP.GE.AND P2, PT, R3, RZ, PT ;  /* 0x000000ff0300720c */ /* 0x000fe20003f46270 */
[----:B------:R-:W-:Y:S02]  /*125f0*/  IMAD.MOV R3, RZ, RZ, -R0 ;  /* 0x000000ffff037224 */ /* 0x000fe400078e0a00 */
[----:B------:R-:W-:Y:S02]  /*12600*/  @P0 VIADD R8, R8, 0x1 ;  /* 0x0000000108080836 */ /* 0x000fe40000000000 */
[----:B------:R-:W-:Y:S01]  /*12610*/  IMAD R5, R18, R3, R17 ;  /* 0x0000000312057224 */ /* 0x000fe200078e0211 */
[----:B------:R-:W-:Y:S01]  /*12620*/  @P6 IADD3 R6, PT, PT, R6, 0x1, RZ ;  /* 0x0000000106066810 */ /* 0x000fe20007ffe0ff */
[----:B------:R-:W-:Y:S01]  /*12630*/  @!P4 IMAD.MOV R7, RZ, RZ, -R7 ;  /* 0x000000ffff07c224 */ /* 0x000fe200078e0a07 */
[----:B------:R-:W-:Y:S01]  /*12640*/  @!P5 LOP3.LUT R7, RZ, R23, RZ, 0x33, !PT ;  /* 0x00000017ff07d212 */ /* 0x000fe200078e33ff */
[C---:B------:R-:W-:Y:S01]  /*12650*/  IMAD.SHL.U32 R11, R5.reuse, 0x2, RZ ;  /* 0x00000002050b7824 */ /* 0x040fe200078e00ff */
[----:B------:R-:W-:-:S02]  /*12660*/  ISETP.GT.AND P0, PT, R5, -0x1, PT ;  /* 0xffffffff0500780c */ /* 0x000fc40003f04270 */
[----:B------:R-:W-:Y:S01]  /*12670*/  @!P3 IADD3 R8, PT, PT, -R8, RZ, RZ ;  /* 0x000000ff0808b210 */ /* 0x000fe20007ffe1ff */
[----:B------:R-:W-:Y:S01]  /*12680*/  IMAD.SHL.U32 R9, R7, 0x2, RZ ;  /* 0x0000000207097824 */ /* 0x000fe200078e00ff */
[----:B------:R-:W-:Y:S01]  /*12690*/  @!P1 LOP3.LUT R8, RZ, R12, RZ, 0x33, !PT ;  /* 0x0000000cff089212 */ /* 0x000fe200078e33ff */
[C---:B------:R-:W-:Y:S01]  /*126a0*/  VIADD R4, R11.reuse, 0xffffffff ;  /* 0xffffffff0b047836 */ /* 0x040fe20000000000 */
[CC--:B------:R-:W-:Y:S02]  /*126b0*/  ISETP.LT.AND P1, PT, R11.reuse, R47.reuse, P0 ;  /* 0x0000002f0b00720c */ /* 0x0c0fe40000721270 */
[----:B------:R-:W-:Y:S02]  /*126c0*/  ISETP.NE.AND P6, PT, R10, RZ, PT ;  /* 0x000000ff0a00720c */ /* 0x000fe40003fc5270 */
[----:B------:R-:W-:Y:S02]  /*126d0*/  MOV R0, R6 ;  /* 0x0000000600007202 */ /* 0x000fe40000000f00 */
[----:B------:R-:W-:-:S02]  /*126e0*/  ISETP.LE.AND P4, PT, R11, R47, P0 ;  /* 0x0000002f0b00720c */ /* 0x000fc40000783270 */
[----:B------:R-:W-:Y:S02]  /*126f0*/  IADD3 R3, PT, PT, R9, -0x1, RZ ;  /* 0xffffffff09037810 */ /* 0x000fe40007ffe0ff */
[----:B------:R-:W-:Y:S02]  /*12700*/  @!P2 IADD3 R0, PT, PT, -R0, RZ, RZ ;  /* 0x000000ff0000a210 */ /* 0x000fe40007ffe1ff */
[----:B------:R-:W-:Y:S02]  /*12710*/  ISETP.GT.AND P2, PT, R3, R46, PT ;  /* 0x0000002e0300720c */ /* 0x000fe40003f44270 */
[----:B------:R-:W-:Y:S02]  /*12720*/  @P1 LOP3.LUT R59, R59, 0x8, RZ, 0xfc, !PT ;  /* 0x000000083b3b1812 */ /* 0x000fe400078efcff */
[----:B------:R-:W-:Y:S02]  /*12730*/  ISETP.GT.AND P2, PT, R7, RZ, !P2 ;  /* 0x000000ff0700720c */ /* 0x000fe40005744270 */
[----:B------:R-:W-:-:S02]  /*12740*/  @!P6 LOP3.LUT R0, RZ, R10, RZ, 0x33, !PT ;  /* 0x0000000aff00e212 */ /* 0x000fc400078e33ff */
[----:B------:R-:W-:Y:S02]  /*12750*/  ISETP.GT.AND P6, PT, R4, R47, PT ;  /* 0x0000002f0400720c */ /* 0x000fe40003fc4270 */
[----:B------:R-:W-:Y:S02]  /*12760*/  ISETP.GT.AND P0, PT, R7, -0x1, PT ;  /* 0xffffffff0700780c */ /* 0x000fe40003f04270 */
[----:B------:R-:W-:Y:S02]  /*12770*/  @P4 LOP3.LUT R59, R59, 0x1, RZ, 0xfc, !PT ;  /* 0x000000013b3b4812 */ /* 0x000fe400078efcff */
[----:B------:R-:W-:Y:S02]  /*12780*/  ISETP.GT.AND P6, PT, R5, RZ, !P6 ;  /* 0x000000ff0500720c */ /* 0x000fe400077c4270 */
[----:B------:R-:W-:Y:S02]  /*12790*/  ISETP.LE.AND P3, PT, R9, R46, P0 ;  /* 0x0000002e0900720c */ /* 0x000fe40000763270 */
[----:B------:R-:W-:-:S02]  /*127a0*/  LOP3.LUT R59, R59, 0xffffffef, RZ, 0xc0, !PT ;  /* 0xffffffef3b3b7812 */ /* 0x000fc400078ec0ff */
[----:B------:R-:W-:Y:S02]  /*127b0*/  PLOP3.LUT P5, PT, P3, P6, PT, 0x80, 0x8 ;  /* 0x000000000008781c */ /* 0x000fe40001fad070 */
[----:B------:R-:W-:Y:S02]  /*127c0*/  @P2 LOP3.LUT R59, R59, 0x10, RZ, 0xfc, !PT ;  /* 0x000000103b3b2812 */ /* 0x000fe400078efcff */
[----:B------:R-:W-:Y:S02]  /*127d0*/  P2R R5, PR, RZ, 0x20 ;  /* 0x00000020ff057803 */ /* 0x000fe40000000000 */
[----:B------:R-:W-:Y:S02]  /*127e0*/  LOP3.LUT P5, RZ, R59, 0x8, RZ, 0xc0, !PT ;  /* 0x000000083bff7812 */ /* 0x000fe400078ac0ff */
[----:B------:R-:W-:Y:S02]  /*127f0*/  PLOP3.LUT P4, PT, P3, P4, PT, 0x80, 0x8 ;  /* 0x000000000008781c */ /* 0x000fe40001f89070 */
[----:B------:R-:W-:-:S02]  /*12800*/  PLOP3.LUT P3, PT, P3, P5, PT, 0x80, 0x8 ;  /* 0x000000000008781c */ /* 0x000fc40001f6b070 */
[----:B------:R-:W-:Y:S02]  /*12810*/  ISETP.LT.AND P0, PT, R9, R46, P0 ;  /* 0x0000002e0900720c */ /* 0x000fe40000701270 */
[----:B------:R-:W-:Y:S02]  /*12820*/  P2R R3, PR, RZ, 0x8 ;  /* 0x00000008ff037803 */ /* 0x000fe40000000000 */
[----:B------:R-:W-:Y:S02]  /*12830*/  LOP3.LUT P3, RZ, R59, 0x10, RZ, 0xc0, !PT ;  /* 0x000000103bff7812 */ /* 0x000fe4000786c0ff */
[----:B------:R-:W-:Y:S02]  /*12840*/  PLOP3.LUT P2, PT, P0, P6, PT, 0x80, 0x8 ;  /* 0x000000000008781c */ /* 0x000fe4000074d070 */
[----:B------:R-:W-:Y:S02]  /*12850*/  PLOP3.LUT P6, PT, P3, P6, PT, 0x80, 0x8 ;  /* 0x000000000008781c */ /* 0x000fe40001fcd070 */
[----:B------:R-:W-:-:S02]  /*12860*/  P2R R4, PR, RZ, 0x10 ;  /* 0x00000010ff047803 */ /* 0x000fc40000000000 */
[C---:B------:R-:W-:Y:S02]  /*12870*/  LOP3.LUT P4, RZ, R59.reuse, 0x1, RZ, 0xc0, !PT ;  /* 0x000000013bff7812 */ /* 0x040fe4000788c0ff */
[----:B------:R-:W-:Y:S02]  /*12880*/  LOP3.LUT R59, R59, 0xfffffffb, RZ, 0xc0, !PT ;  /* 0xfffffffb3b3b7812 */ /* 0x000fe400078ec0ff */
[----:B------:R-:W-:Y:S02]  /*12890*/  IADD3 R6, P1, PT, R44, 0xe0020, RZ ;  /* 0x000e00202c067810 */ /* 0x000fe40007f3e0ff */
[----:B------:R-:W-:Y:S02]  /*128a0*/  ISETP.NE.AND P3, PT, R3, RZ, PT ;  /* 0x000000ff0300720c */ /* 0x000fe40003f65270 */
[----:B------:R-:W-:Y:S01]  /*128b0*/  SHF.R.S32.HI R3, RZ, 0x1f, R0 ;  /* 0x0000001fff037819 */ /* 0x000fe20000011400 */
[----:B------:R-:W-:Y:S01]  /*128c0*/  IMAD.X R7, RZ, RZ, R45, P1 ;  /* 0x000000ffff077224 */ /* 0x000fe200008e062d */
[----:B------:R-:W-:-:S02]  /*128d0*/  @P6 LOP3.LUT R59, R59, 0x4, RZ, 0xfc, !PT ;  /* 0x000000043b3b6812 */ /* 0x000fc400078efcff */
[----:B------:R-:W-:Y:S02]  /*128e0*/  PLOP3.LUT P1, PT, P0, P4, PT, 0x80, 0x8 ;  /* 0x000000000008781c */ /* 0x000fe40000729070 */
[----:B------:R-:W-:Y:S02]  /*128f0*/  LOP3.LUT P6, RZ, R59, 0x10, RZ, 0xc0, !PT ;  /* 0x000000103bff7812 */ /* 0x000fe400078cc0ff */
[----:B------:R-:W-:Y:S02]  /*12900*/  LEA.HI R3, R3, R0, RZ, 0x8 ;  /* 0x0000000003037211 */ /* 0x000fe400078f40ff */
[----:B------:R-:W-:Y:S02]  /*12910*/  PLOP3.LUT P4, PT, P6, P4, PT, 0x80, 0x8 ;  /* 0x000000000008781c */ /* 0x000fe40003789070 */
[----:B------:R-:W-:Y:S02]  /*12920*/  LOP3.LUT R3, R3, 0xffffff00, RZ, 0xc0, !PT ;  /* 0xffffff0003037812 */ /* 0x000fe400078ec0ff */
[----:B------:R-:W-:-:S02]  /*12930*/  LOP3.LUT R59, R59, 0xfffffffd, RZ, 0xc0, !PT ;  /* 0xfffffffd3b3b7812 */ /* 0x000fc400078ec0ff */
        /* <DEDUP_REMOVED lines=11> */
[----:B------:R-:W-:-:S03]  /*129f0*/  @P6 LOP3.LUT R59, R59, 0x1, RZ, 0xfc, !PT ;  /* 0x000000013b3b6812 */ /* 0x000fc600078efcff */
[----:B------:R-:W-:-:S05]  /*12a00*/  LEA R8, R8, R9, 0x8 ;  /* 0x0000000908087211 */ /* 0x000fca00078e40ff */
[----:B------:R-:W-:Y:S02]  /*12a10*/  VIADD R0, R8, 0xffffffff ;  /* 0xffffffff08007836 */ /* 0x000fe40000000000 */
[C-C-:B------:R-:W-:Y:S02]  /*12a20*/  IMAD R21, R22.reuse, R8, R11.reuse ;  /* 0x0000000816157224 */ /* 0x140fe400078e020b */
[C---:B------:R-:W-:Y:S02]  /*12a30*/  IMAD R19, R22.reuse, R0, R11 ;  /* 0x0000000016137224 */ /* 0x040fe400078e020b */
[----:B------:R-:W-:Y:S01]  /*12a40*/  IMAD.MOV.U32 R0, RZ, RZ, RZ ;  /* 0x000000ffff007224 */ /* 0x000fe200078e00ff */
[----:B------:R-:W-:Y:S01]  /*12a50*/  IADD3 R47, PT, PT, R22, R21, RZ ;  /* 0x00000015162f7210 */ /* 0x000fe20007ffe0ff */
[----:B0-----:R-:W-:-:S07]  /*12a60*/  IMAD R15, R15, 0x900, RZ ;  /* 0x000009000f0f7824 */ /* 0x001fce00078e02ff */
.L_x_202:
[----:B------:R-:W0:Y:S01]  /*12a70*/  LDC.64 R12, c[0x0][0x3d8] ;  /* 0x0000f600ff0c7b82 */ /* 0x000e220000000a00 */
[----:B------:R-:W-:Y:S01]  /*12a80*/  P2R R10, PR, RZ, 0x2 ;  /* 0x00000002ff0a7803 */ /* 0x000fe20000000000 */
[----:B------:R-:W-:Y:S01]  /*12a90*/  VIADD R9, R19, 0xffffffff ;  /* 0xffffffff13097836 */ /* 0x000fe20000000000 */
[----:B------:R-:W-:Y:S01]  /*12aa0*/  LOP3.LUT P1, RZ, R59, 0x4, RZ, 0xc0, !PT ;  /* 0x000000043bff7812 */ /* 0x000fe2000782c0ff */
[----:B------:R-:W-:Y:S01]  /*12ab0*/  IMAD.WIDE R4, R15, 0x4, R6 ;  /* 0x000000040f047825 */ /* 0x000fe200078e0206 */
[----:B------:R-:W-:Y:S02]  /*12ac0*/  P2R R49, PR, RZ, 0x1 ;  /* 0x00000001ff317803 */ /* 0x000fe40000000000 */
[C---:B------:R-:W-:Y:S02]  /*12ad0*/  LOP3.LUT P0, RZ, R59.reuse, 0x2, RZ, 0xc0, !PT ;  /* 0x000000023bff7812 */ /* 0x040fe4000780c0ff */
[----:B------:R-:W-:Y:S01]  /*12ae0*/  LOP3.LUT P6, RZ, R59, 0x1, RZ, 0xc0, !PT ;  /* 0x000000013bff7812 */ /* 0x000fe200078cc0ff */
[----:B------:R-:W-:Y:S01]  /*12af0*/  VIADD R11, R21, 0xffffffff ;  /* 0xffffffff150b7836 */ /* 0x000fe20000000000 */
[----:B------:R-:W2:Y:S01]  /*12b00*/  @P5 LDG.E R51, desc[UR36][R4.64+-0x14] ;  /* 0xffffec2404335981 */ /* 0x000ea2000c1e1900 */
[----:B------:R-:W-:-:S03]  /*12b10*/  IADD3 R57, PT, PT, R47, -0x1, RZ ;  /* 0xffffffff2f397810 */ /* 0x000fc60007ffe0ff */
[----:B------:R-:W4:Y:S04]  /*12b20*/  @P4 LDG.E R55, desc[UR36][R4.64+-0x10] ;  /* 0xfffff02404374981 */ /* 0x000f28000c1e1900 */
[----:B------:R-:W2:Y:S04]  /*12b30*/  @P1 LDG.E R20, desc[UR36][R4.64+-0x20] ;  /* 0xffffe02404141981 */ /* 0x000ea8000c1e1900 */
[----:B------:R-:W4:Y:S01]  /*12b40*/  @P0 LDG.E R46, desc[UR36][R4.64+-0x1c] ;  /* 0xffffe424042e0981 */ /* 0x000f22000c1e1900 */
[----:B0-----:R-:W-:-:S05]  /*12b50*/  IMAD.WIDE R8, R9, 0x4, R12 ;  /* 0x0000000409087825 */ /* 0x001fca00078e020c */
[----:B------:R-:W2:Y:S04]  /*12b60*/  @P1 LDG.E R14, desc[UR36][R8.64] ;  /* 0x00000024080e1981 */ /* 0x000ea8000c1e1900 */
[----:B------:R-:W4:Y:S01]  /*12b70*/  @P0 LDG.E R22, desc[UR36][R8.64+0x4] ;  /* 0x0000042408160981 */ /* 0x000f22000c1e1900 */
        /* <DEDUP_REMOVED lines=12> */
[----:B---3--:R-:W3:Y:S04]  /*12c40*/  @P1 LDG.E R61, desc[UR36][R4.64+-0x4] ;  /* 0xfffffc24043d1981 */ /* 0x008ee8000c1e1900 */
[----:B------:R-:W3:Y:S04]  /*12c50*/  @P1 LDG.E R66, desc[UR36][R12.64+0x4] ;  /* 0x000004240c421981 */ /* 0x000ee8000c1e1900 */
[----:B------:R-:W3:Y:S04]  /*12c60*/  @P0 LDG.E R63, desc[UR36][R4.64] ;  /* 0x00000024043f0981 */ /* 0x000ee8000c1e1900 */
[----:B------:R-:W3:Y:S01]  /*12c70*/  @P0 LDG.E R68, desc[UR36][R12.64+0x8] ;  /* 0x000008240c440981 */ /* 0x000ee2000c1e1900 */
[----:B------:R-:W-:-:S02]  /*12c80*/  P2R R67, PR, RZ, 0x40 ;  /* 0x00000040ff437803 */ /* 0x000fc40000000000 */
[----:B------:R-:W-:-:S04]  /*12c90*/  LOP3.LUT P6, RZ, R59, 0x2, RZ, 0xc0, !PT ;  /* 0x000000023bff7812 */ /* 0x000fc800078cc0ff */
[----:B------:R-:W-:Y:S02]  /*12ca0*/  P2R R65, PR, RZ, 0x40 ;  /* 0x00000040ff417803 */ /* 0x000fe40000000000 */
[----:B------:R-:W-:Y:S01]  /*12cb0*/  LOP3.LUT P6, RZ, R59, 0x4, RZ, 0xc0, !PT ;  /* 0x000000043bff7812 */ /* 0x000fe200078cc0ff */
[----:B------:R-:W-:Y:S01]  /*12cc0*/  VIADD R0, R0, 0x1 ;  /* 0x0000000100007836 */ /* 0x000fe20000000000 */
[C---:B------:R-:W-:Y:S01]  /*12cd0*/  IADD3 R21, PT, PT, R48.reuse, R21, RZ ;  /* 0x0000001530157210 */ /* 0x040fe20007ffe0ff */
[C---:B------:R-:W-:Y:S02]  /*12ce0*/  IMAD.IADD R19, R48.reuse, 0x1, R19 ;  /* 0x0000000130137824 */ /* 0x040fe400078e0213 */
[----:B------:R-:W-:Y:S02]  /*12cf0*/  IMAD.IADD R47, R48, 0x1, R47 ;  /* 0x00000001302f7824 */ /* 0x000fe400078e022f */
[----:B------:R-:W-:-:S06]  /*12d00*/  VIADD R15, R15, 0x9 ;  /* 0x000000090f0f7836 */ /* 0x000fcc0000000000 */
[----:B--2--5:R-:W-:Y:S01]  /*12d10*/  @P6 FFMA R3, R14, R20, R3 ;  /* 0x000000140e036223 */ /* 0x024fe20000000003 */
[----:B------:R-:W-:-:S13]  /*12d20*/  ISETP.NE.AND P6, PT, R65, RZ, PT ;  /* 0x000000ff4100720c */ /* 0x000fda0003fc5270 */
[----:B----4-:R-:W-:Y:S01]  /*12d30*/  @P6 FFMA R3, R22, R46, R3 ;  /* 0x0000002e16036223 */ /* 0x010fe20000000003 */
[----:B------:R-:W-:-:S13]  /*12d40*/  ISETP.NE.AND P6, PT, R67, RZ, PT ;  /* 0x000000ff4300720c */ /* 0x000fda0003fc5270 */
[----:B------:R-:W-:-:S04]  /*12d50*/  @P6 FFMA R3, R50, R49, R3 ;  /* 0x0000003132036223 */ /* 0x000fc80000000003 */
[----:B------:R-:W-:Y:S01]  /*12d60*/  @P5 FFMA R3, R58, R51, R3 ;  /* 0x000000333a035223 */ /* 0x000fe20000000003 */
[----:B------:R-:W-:-:S03]  /*12d70*/  ISETP.NE.AND P6, PT, R0, 0x100, PT ;  /* 0x000001000000780c */ /* 0x000fc60003fc5270 */
[----:B------:R-:W-:-:S04]  /*12d80*/  @P4 FFMA R3, R62, R55, R3 ;  /* 0x000000373e034223 */ /* 0x000fc80000000003 */
[----:B------:R-:W-:-:S04]  /*12d90*/  @P3 FFMA R3, R64, R57, R3 ;  /* 0x0000003940033223 */ /* 0x000fc80000000003 */
[----:B------:R-:W-:-:S04]  /*12da0*/  @P2 FFMA R3, R8, R9, R3 ;  /* 0x0000000908032223 */ /* 0x000fc80000000003 */
[----:B---3--:R-:W-:-:S04]  /*12db0*/  @P1 FFMA R3, R66, R61, R3 ;  /* 0x0000003d42031223 */ /* 0x008fc80000000003 */
[----:B------:R-:W-:Y:S01]  /*12dc0*/  @P0 FFMA R3, R68, R63, R3 ;  /* 0x0000003f44030223 */ /* 0x000fe20000000003 */
[----:B------:R-:W-:Y:S06]  /*12dd0*/  @P6 BRA `(.L_x_202) ;  /* 0xfffffffc00246947 */ /* 0x000fec000383ffff */
[----:B------:R-:W-:Y:S05]  /*12de0*/  BSYNC.RECONVERGENT B0 ;  /* 0x0000000000007941 */ /* 0x000fea0003800200 */
.L_x_201:
[----:B------:R4:W-:Y:S02]  /*12df0*/  STG.E desc[UR36][R24.64], R3 ;  /* 0x0000000318007986 */ /* 0x0009e4000c101924 */
.L_x_200:
[----:B------:R-:W-:Y:S01]  /*12e00*/  ISETP.GE.AND P3, PT, R17, R56, PT ;  /* 0x000000381100720c */ /* 0x000fe20003f66270 */
[----:B------:R-:W-:Y:S05]  /*12e10*/  WARPSYNC.ALL ;  /* 0x0000000000007948 */ /* 0x000fea0003800000 */
[----:B------:R-:W-:Y:S06]  /*12e20*/  BAR.SYNC.DEFER_BLOCKING 0x0 ;  /* 0x0000000000007b1d */ /* 0x000fec0000010000 */
[----:B------:R-:W-:Y:S04]  /*12e30*/  BSSY.RECONVERGENT B2, `(.L_x_203) ;  /* 0x000002b000027945 */ /* 0x000fe80003800200 */
[----:B------:R-:W-:Y:S05]  /*12e40*/  @P3 BRA `(.L_x_204) ;  /* 0x0000000000a43947 */ /* 0x000fea0003800000 */
[----:B------:R-:W4:Y:S04]  /*12e50*/  LDG.E R0, desc[UR36][R34.64+0x800] ;  /* 0x0008002422007981 */ /* 0x000f28000c1e1900 */
[----:B------:R0:W5:Y:S04]  /*12e60*/  LDG.E R6, desc[UR36][R24.64] ;  /* 0x0000002418067981 */ /* 0x000168000c1e1900 */
[----:B------:R1:W5:Y:S04]  /*12e70*/  LDG.E R8, desc[UR36][R40.64+0x800] ;  /* 0x0008002428087981 */ /* 0x000368000c1e1900 */
[----:B------:R1:W5:Y:S04]  /*12e80*/  LDG.E R7, desc[UR36][R38.64+0x800] ;  /* 0x0008002426077981 */ /* 0x000368000c1e1900 */
[----:B0-----:R1:W5:Y:S01]  /*12e90*/  LDG.E R9, desc[UR36][R36.64+0x800] ;  /* 0x0008002424097981 */ /* 0x001362000c1e1900 */
[----:B----4-:R-:W-:-:S04]  /*12ea0*/  FADD R3, R0, 9.9999997473787516356e-06 ;  /* 0x3727c5ac00037421 */ /* 0x010fc80000000000 */
[----:B------:R1:W0:Y:S01]  /*12eb0*/  MUFU.RSQ R4, R3 ;  /* 0x0000000300047308 */ /* 0x0002220000001400 */
[----:B------:R-:W-:-:S04]  /*12ec0*/  IADD3 R0, PT, PT, R3, -0xd000000, RZ ;  /* 0xf300000003007810 */ /* 0x000fc80007ffe0ff */
[----:B------:R-:W-:-:S13]  /*12ed0*/  ISETP.GT.U32.AND P0, PT, R0, 0x727fffff, PT ;  /* 0x727fffff0000780c */ /* 0x000fda0003f04070 */
[----:B01----:R-:W-:Y:S05]  /*12ee0*/  @!P0 BRA `(.L_x_205) ;  /* 0x0000000000188947 */ /* 0x003fea0003800000 */
[----:B------:R-:W-:Y:S01]  /*12ef0*/  BSSY.RECONVERGENT B0, `(.L_x_206) ;  /* 0x0000004000007945 */ /* 0x000fe20003800200 */
[----:B------:R-:W-:Y:S01]  /*12f00*/  IMAD.MOV.U32 R0, RZ, RZ, R3 ;  /* 0x000000ffff007224 */ /* 0x000fe200078e0003 */
[----:B------:R-:W-:-:S07]  /*12f10*/  MOV R4, 0x12f30 ;  /* 0x00012f3000047802 */ /* 0x000fce0000000f00 */
[----:B--23-5:R-:W-:Y:S05]  /*12f20*/  CALL.REL.NOINC `($__internal_0_$__cuda_sm20_sqrt_rn_f32_slowpath) ;  /* 0x000001e400bc7944 */ /* 0x02cfea0003c00000 */
[----:B------:R-:W-:Y:S05]  /*12f30*/  BSYNC.RECONVERGENT B0 ;  /* 0x0000000000007941 */ /* 0x000fea0003800200 */
.L_x_206:
[----:B------:R-:W-:Y:S05]  /*12f40*/  BRA `(.L_x_207) ;  /* 0x0000000000107947 */ /* 0x000fea0003800000 */
.L_x_205:
[----:B------:R-:W-:Y:S01]  /*12f50*/  FMUL.FTZ R0, R3, R4 ;  /* 0x0000000403007220 */ /* 0x000fe20000410000 */
[----:B------:R-:W-:-:S03]  /*12f60*/  FMUL.FTZ R4, R4, 0.5 ;  /* 0x3f00000004047820 */ /* 0x000fc60000410000 */
[----:B------:R-:W-:-:S04]  /*12f70*/  FFMA R3, -R0, R0, R3 ;  /* 0x0000000000037223 */ /* 0x000fc80000000103 */
[----:B------:R-:W-:-:S07]  /*12f80*/  FFMA R0, R3, R4, R0 ;  /* 0x0000000403007223 */ /* 0x000fce0000000000 */
.L_x_207:
        /* <DEDUP_REMOVED lines=16> */
[----:B--23--:R-:W-:Y:S05]  /*13090*/  CALL.REL.NOINC `($__internal_1_$__cuda_sm3x_div_rn_noftz_f32_slowpath) ;  /* 0x000001e400b87944 */ /* 0x00cfea0003c00000 */
[----:B------:R-:W-:-:S07]  /*130a0*/  MOV R3, R0 ;  /* 0x0000000000037202 */ /* 0x000fce0000000f00 */
.L_x_209:
[----:B------:R-:W-:Y:S05]  /*130b0*/  BSYNC.RECONVERGENT B3 ;  /* 0x0000000000037941 */ /* 0x000fea0003800200 */
.L_x_208:
[----:B------:R-:W-:-:S05]  /*130c0*/  FFMA R3, R8, R3, R7 ;  /* 0x0000000308037223 */ /* 0x000fca0000000007 */
[----:B------:R0:W-:Y:S02]  /*130d0*/  STG.E desc[UR36][R26.64], R3 ;  /* 0x000000031a007986 */ /* 0x0001e4000c101924 */
.L_x_204:
[----:B------:R-:W-:Y:S05]  /*130e0*/  BSYNC.RECONVERGENT B2 ;  /* 0x0000000000027941 */ /* 0x000fea0003800200 */
.L_x_203:
[----:B------:R-:W-:Y:S06]  /*130f0*/  BAR.SYNC.DEFER_BLOCKING 0x0 ;  /* 0x0000000000007b1d */ /* 0x000fec0000010000 */
[----:B------:R-:W-:Y:S04]  /*13100*/  BSSY.RECONVERGENT B2, `(.L_x_210) ;  /* 0x000001b000027945 */ /* 0x000fe80003800200 */
[----:B------:R-:W-:Y:S05]  /*13110*/  @P3 BRA `(.L_x_211) ;  /* 0x0000000000643947 */ /* 0x000fea0003800000 */
[----:B------:R-:W5:Y:S01]  /*13120*/  LDG.E R0, desc[UR36][R26.64] ;  /* 0x000000241a007981 */ /* 0x000f62000c1e1900 */
[----:B0---4-:R-:W-:Y:S01]  /*13130*/  IMAD.MOV.U32 R3, RZ, RZ, 0x3bbb989d ;  /* 0x3bbb989dff037424 */ /* 0x011fe200078e00ff */
[----:B------:R-:W-:Y:S01]  /*13140*/  BSSY.RECONVERGENT B3, `(.L_x_212) ;  /* 0x0000015000037945 */ /* 0x000fe20003800200 */
[----:B------:R-:W-:Y:S02]  /*13150*/  IMAD.MOV.U32 R4, RZ, RZ, 0x437c0000 ;  /* 0x437c0000ff047424 */ /* 0x000fe400078e00ff */
[----:B-----5:R-:W-:-:S04]  /*13160*/  FFMA.SAT R3, R0, -R3, 0.5 ;  /* 0x3f00000000037423 */ /* 0x020fc80000002803 */
[----:B------:R-:W-:-:S04]  /*13170*/  FFMA.RM R3, R3, R4, 12582913 ;  /* 0x4b40000103037423 */ /* 0x000fc80000004004 */
[C---:B------:R-:W-:Y:S01]  /*13180*/  FADD R5, R3.reuse, -12583039 ;  /* 0xcb40007f03057421 */ /* 0x040fe20000000000 */
[----:B------:R-:W-:-:S03]  /*13190*/  SHF.L.U32 R3, R3, 0x17, RZ ;  /* 0x0000001703037819 */ /* 0x000fc600000006ff */
        /* <DEDUP_REMOVED lines=14> */
[----:B------:R-:W-:-:S07]  /*13280*/  IMAD.MOV.U32 R7, RZ, RZ, R0 ;  /* 0x000000ffff077224 */ /* 0x000fce00078e0000 */
.L_x_213:
[----:B------:R-:W-:Y:S05]  /*13290*/  BSYNC.RECONVERGENT B3 ;  /* 0x0000000000037941 */ /* 0x000fea0003800200 */
.L_x_212:
[----:B------:R0:W-:Y:S02]  /*132a0*/  STG.E desc[UR36][R28.64], R7 ;  /* 0x000000071c007986 */ /* 0x0001e4000c101924 */
.L_x_211:
[----:B------:R-:W-:Y:S05]  /*132b0*/  BSYNC.RECONVERGENT B2 ;  /* 0x0000000000027941 */ /* 0x000fea0003800200 */
.L_x_210:
        /* <DEDUP_REMOVED lines=10> */
[----:B0-----:R1:W0:Y:S01]  /*13360*/  LDC.64 R8, c[0x4][R0] ;  /* 0x0100000000087b82 */ /* 0x0012220000000a00 */
[----:B------:R1:W-:Y:S01]  /*13370*/  STL.64 [R1], R22 ;  /* 0x0000001601007387 */ /* 0x0003e20000100a00 */
[----:B------:R-:W-:Y:S02]  /*13380*/  MOV R7, R2 ;  /* 0x0000000200077202 */ /* 0x000fe40000000f00 */
[----:B-----5:R-:W-:Y:S01]  /*13390*/  MOV R4, UR4 ;  /* 0x0000000400047c02 */ /* 0x020fe20008000f00 */
[----:B-1----:R-:W-:-:S07]  /*133a0*/  IMAD.U32 R5, RZ, RZ, UR5 ;  /* 0x00000005ff057e24 */ /* 0x002fce000f8e00ff */
[----:B------:R-:W-:-:S07]  /*133b0*/  LEPC R20, `(.L_x_215) ;  /* 0x000000001014794e */ /* 0x000fce0000000000 */
[----:B0-234-:R-:W-:Y:S05]  /*133c0*/  CALL.ABS.NOINC R8 ;  /* 0x0000000008007343 */ /* 0x01dfea0003c00000 */
.L_x_215:
[----:B------:R-:W-:Y:S05]  /*133d0*/  BSYNC.RECONVERGENT B6 ;  /* 0x0000000000067941 */ /* 0x000fea0003800200 */
.L_x_214:
[----:B------:R-:W0:Y:S02]  /*133e0*/  LDCU UR4, c[0x0][0x3c0] ;  /* 0x00007800ff0477ac */ /* 0x000e240008000800 */
[----:B0---4-:R-:W-:-:S04]  /*133f0*/  IMAD R3, R23, UR4, RZ ;  /* 0x0000000417037c24 */ /* 0x011fc8000f8e02ff */
[----:B------:R-:W-:-:S04]  /*13400*/  IMAD R3, R18, R3, RZ ;  /* 0x0000000312037224 */ /* 0x000fc800078e02ff */
[----:B------:R-:W-:-:S05]  /*13410*/  IMAD.SHL.U32 R10, R3, 0x80, RZ ;  /* 0x00000080030a7824 */ /* 0x000fca00078e00ff */
[----:B------:R-:W-:-:S13]  /*13420*/  ISETP.GE.AND P3, PT, R17, R10, PT ;  /* 0x0000000a1100720c */ /* 0x000fda0003f66270 */
[----:B------:R-:W-:Y:S05]  /*13430*/  @P3 BRA `(.L_x_216) ;  /* 0x0000000c00383947 */ /* 0x000fea0003800000 */
[----:B------:R-:W-:Y:S01]  /*13440*/  IMAD R8, R23, R18, RZ ;  /* 0x0000001217087224 */ /* 0x000fe200078e02ff */
[----:B------:R-:W-:-:S04]  /*13450*/  IABS R11, R17 ;  /* 0x00000011000b7213 */ /* 0x000fc80000000000 */
[-C--:B------:R-:W-:Y:S02]  /*13460*/  IABS R0, R8.reuse ;  /* 0x0000000800007213 */ /* 0x080fe40000000000 */
[----:B------:R-:W-:Y:S02]  /*13470*/  IABS R9, R8 ;  /* 0x0000000800097213 */ /* 0x000fe40000000000 */
[----:B------:R-:W0:Y:S08]  /*13480*/  I2F.RP R3, R0 ;  /* 0x0000000000037306 */ /* 0x000e300000209400 */
[----:B0-----:R-:W0:Y:S02]  /*13490*/  MUFU.RCP R3, R3 ;  /* 0x0000000300037308 */ /* 0x001e240000001000 */
[----:B0-----:R-:W-:-:S02]  /*134a0*/  VIADD R4, R3, 0xffffffe ;  /* 0x0ffffffe03047836 */ /* 0x001fc40000000000 */
[----:B------:R-:W-:-:S04]  /*134b0*/  IMAD.MOV R3, RZ, RZ, -R9 ;  /* 0x000000ffff037224 */ /* 0x000fc800078e0a09 */
[----:B------:R0:W4:Y:S02]  /*134c0*/  F2I.FTZ.U32.TRUNC.NTZ R5, R4 ;  /* 0x0000000400057305 */ /* 0x000124000021f000 */
[----:B0-----:R-:W-:Y:S01]  /*134d0*/  IMAD.MOV.U32 R4, RZ, RZ, RZ ;  /* 0x000000ffff047224 */ /* 0x001fe200078e00ff */
[----:B----4-:R-:W-:-:S05]  /*134e0*/  IADD3 R7, PT, PT, RZ, -R5, RZ ;  /* 0x80000005ff077210 */ /* 0x010fca0007ffe0ff */
        /* <DEDUP_REMOVED lines=21> */
[C---:B------:R-:W-:Y:S01]  /*13640*/  IMAD.WIDE R4, R57.reuse, 0x4, R42 ;  /* 0x0000000439047825 */ /* 0x040fe200078e022a */
[----:B------:R-:W0:Y:S02]  /*13650*/  I2F.RP R9, R3 ;  /* 0x0000000300097306 */ /* 0x000e240000209400 */
[----:B------:R-:W-:Y:S02]  /*13660*/  IABS R12, R8 ;  /* 0x00000008000c7213 */ /* 0x000fe40000000000 */
[----:B------:R4:W5:Y:S01]  /*13670*/  LDG.E R55, desc[UR36][R4.64+0xc00] ;  /* 0x000c002404377981 */ /* 0x000962000c1e1900 */
[----:B------:R-:W-:Y:S01]  /*13680*/  IABS R20, R23 ;  /* 0x0000001700147213 */ /* 0x000fe20000000000 */
[----:B------:R-:W-:Y:S01]  /*13690*/  BSSY.RECONVERGENT B0, `(.L_x_217) ;  /* 0x00000a7000007945 */ /* 0x000fe20003800200 */
[----:B------:R-:W-:Y:S01]  /*136a0*/  SHF.L.U32 R57, R57, 0x8, RZ ;  /* 0x0000000839397819 */ /* 0x000fe200000006ff */
[----:B------:R-:W1:Y:S08]  /*136b0*/  I2F.RP R0, R12 ;  /* 0x0000000c00007306 */ /* 0x000e700000209400 */
[----:B0-----:R-:W0:Y:S08]  /*136c0*/  MUFU.RCP R9, R9 ;  /* 0x0000000900097308 */ /* 0x001e300000001000 */
[----:B-1----:R-:W-:Y:S08]  /*136d0*/  MUFU.RCP R0, R0 ;  /* 0x0000000000007308 */ /* 0x002ff00000001000 */
[----:B------:R-:W1:Y:S01]  /*136e0*/  I2F.RP R13, R20 ;  /* 0x00000014000d7306 */ /* 0x000e620000209400 */
[----:B0-----:R-:W-:-:S07]  /*136f0*/  VIADD R6, R9, 0xffffffe ;  /* 0x0ffffffe09067836 */ /* 0x001fce0000000000 */
[----:B------:R0:W4:Y:S08]  /*13700*/  F2I.FTZ.U32.TRUNC.NTZ R7, R6 ;  /* 0x0000000600077305 */ /* 0x000130000021f000 */
[----:B-1----:R-:W1:Y:S01]  /*13710*/  MUFU.RCP R13, R13 ;  /* 0x0000000d000d7308 */ /* 0x002e620000001000 */
[----:B0-----:R-:W-:Y:S02]  /*13720*/  HFMA2 R6, -RZ, RZ, 0, 0 ;  /* 0x00000000ff067431 */ /* 0x001fe400000001ff */
[----:B----4-:R-:W-:-:S04]  /*13730*/  IMAD.MOV R4, RZ, RZ, -R7 ;  /* 0x000000ffff047224 */ /* 0x010fc800078e0a07 */
        /* <DEDUP_REMOVED lines=8> */
[----:B-1----:R-:W-:Y:S01]  /*137c0*/  VIADD R5, R13, 0xffffffe ;  /* 0x0ffffffe0d057836 */ /* 0x002fe20000000000 */
[----:B------:R-:W-:Y:S01]  /*137d0*/  ISETP.GT.U32.AND P0, PT, R3, R14, PT ;  /* 0x0000000e0300720c */ /* 0x000fe20003f04070 */
[----:B------:R0:W1:Y:S01]  /*137e0*/  F2I.FTZ.U32.TRUNC.NTZ R7, R6 ;  /* 0x0000000600077305 */ /* 0x000062000021f000 */
[----:B------:R-:W-:Y:S02]  /*137f0*/  ISETP.GE.AND P2, PT, R0, RZ, PT ;  /* 0x000000ff0000720c */ /* 0x000fe40003f46270 */
[----:B------:R-:W-:-:S05]  /*13800*/  IABS R0, R8 ;  /* 0x0000000800007213 */ /* 0x000fca0000000000 */
[----:B------:R-:W4:Y:S01]  /*13810*/  F2I.FTZ.U32.TRUNC.NTZ R5, R5 ;  /* 0x0000000500057305 */ /* 0x000f22000021f000 */
[----:B0-----:R-:W-:-:S03]  /*13820*/  IMAD.MOV.U32 R6, RZ, RZ, RZ ;  /* 0x000000ffff067224 */ /* 0x001fc600078e00ff */
[-C--:B------:R-:W-:Y:S01]  /*13830*/  @!P0 IADD3 R14, PT, PT, R14, -R3.reuse, RZ ;  /* 0x800000030e0e8210 */ /* 0x080fe20007ffe0ff */
[----:B------:R-:W-:Y:S01]  /*13840*/  @!P0 VIADD R4, R4, 0x1 ;  /* 0x0000000104048836 */ /* 0x000fe20000000000 */
[----:B------:R-:W-:Y:S01]  /*13850*/  ISETP.NE.AND P0, PT, R18, RZ, PT ;  /* 0x000000ff1200720c */ /* 0x000fe20003f05270 */
[----:B-1----:R-:W-:Y:S01]  /*13860*/  IMAD.MOV R9, RZ, RZ, -R7 ;  /* 0x000000ffff097224 */ /* 0x002fe200078e0a07 */
        /* <DEDUP_REMOVED lines=25> */
[----:B------:R-:W-:Y:S01]  /*13a00*/  ISETP.GE.AND P2, PT, R0, RZ, PT ;  /* 0x000000ff0000720c */ /* 0x000fe20003f46270 */
[----:B------:R-:W-:Y:S01]  /*13a10*/  IMAD.MOV R0, RZ, RZ, -R0 ;  /* 0x000000ffff007224 */ /* 0x000fe200078e0a00 */
[----:B------:R-:W-:Y:S02]  /*13a20*/  ISETP.GT.U32.AND P1, PT, R20, R3, PT ;  /* 0x000000031400720c */ /* 0x000fe40003f24070 */
[----:B------:R-:W-:Y:S01]  /*13a30*/  ISETP.GE.U32.AND P0, PT, R7, R12, PT ;  /* 0x0000000c0700720c */ /* 0x000fe20003f06070 */
[----:B------:R-:W-:Y:S01]  /*13a40*/  IMAD R71, R18, R0, R17 ;  /* 0x0000000012477224 */ /* 0x000fe200078e0211 */
[----:B------:R-:W-:Y:S01]  /*13a50*/  ISETP.GE.AND P4, PT, R4, RZ, PT ;  /* 0x000000ff0400720c */ /* 0x000fe20003f86270 */
[----:B------:R-:W-:-:S08]  /*13a60*/  IMAD.WIDE R4, R57, 0x4, R44 ;  /* 0x0000000439047825 */ /* 0x000fd000078e022c */
[----:B------:R-:W-:Y:S01]  /*13a70*/  @!P1 IMAD.IADD R3, R3, 0x1, -R20 ;  /* 0x0000000103039824 */ /* 0x000fe200078e0a14 */
[----:B------:R-:W-:Y:S01]  /*13a80*/  ISETP.NE.AND P1, PT, R8, RZ, PT ;  /* 0x000000ff0800720c */ /* 0x000fe20003f25270 */
[----:B------:R-:W-:-:S03]  /*13a90*/  @P0 VIADD R6, R6, 0x1 ;  /* 0x0000000106060836 */ /* 0x000fc60000000000 */
[----:B------:R-:W-:Y:S01]  /*13aa0*/  ISETP.GT.U32.AND P0, PT, R20, R3, PT ;  /* 0x000000031400720c */ /* 0x000fe20003f04070 */
[----:B------:R-:W-:Y:S01]  /*13ab0*/  @!P4 IMAD.MOV R6, RZ, RZ, -R6 ;  /* 0x000000ffff06c224 */ /* 0x000fe200078e0a06 */
[----:B------:R-:W-:-:S07]  /*13ac0*/  ISETP.NE.AND P4, PT, R23, RZ, PT ;  /* 0x000000ff1700720c */ /* 0x000fce0003f85270 */
[----:B------:R-:W-:Y:S02]  /*13ad0*/  @!P1 LOP3.LUT R6, RZ, R8, RZ, 0x33, !PT ;  /* 0x00000008ff069212 */ /* 0x000fe400078e33ff */
[----:B------:R-:W-:Y:S02]  /*13ae0*/  ISETP.GT.AND P1, PT, R71, R54, PT ;  /* 0x000000364700720c */ /* 0x000fe40003f24270 */
[----:B------:R-:W-:Y:S01]  /*13af0*/  @!P0 IADD3 R3, PT, PT, R3, -R20, RZ ;  /* 0x8000001403038210 */ /* 0x000fe20007ffe0ff */
[----:B------:R-:W-:Y:S01]  /*13b00*/  IMAD.SHL.U32 R0, R6, 0x100, RZ ;  /* 0x0000010006007824 */ /* 0x000fe200078e00ff */
[----:B------:R-:W-:Y:S01]  /*13b10*/  IADD3 R68, P0, PT, R4, 0x32001c, RZ ;  /* 0x0032001c04447810 */ /* 0x000fe20007f1e0ff */
[----:B------:R-:W-:Y:S01]  /*13b20*/  IMAD R6, R23, R6, RZ ;  /* 0x0000000617067224 */ /* 0x000fe200078e02ff */
[----:B------:R-:W-:Y:S01]  /*13b30*/  ISETP.GT.AND P1, PT, R71, -0x1, !P1 ;  /* 0xffffffff4700780c */ /* 0x000fe20004f24270 */
[----:B------:R-:W-:Y:S01]  /*13b40*/  IMAD R4, R23, R0, R23 ;  /* 0x0000000017047224 */ /* 0x000fe200078e0217 */
[C---:B------:R-:W-:Y:S01]  /*13b50*/  IADD3 R12, PT, PT, R0.reuse, 0x3, RZ ;  /* 0x00000003000c7810 */ /* 0x040fe20007ffe0ff */
[----:B------:R-:W-:Y:S01]  /*13b60*/  IMAD.X R73, RZ, RZ, R5, P0 ;  /* 0x000000ffff497224 */ /* 0x000fe200000e0605 */
[----:B------:R-:W-:Y:S01]  /*13b70*/  MOV R5, R3 ;  /* 0x0000000300057202 */ /* 0x000fe20000000f00 */
[C---:B------:R-:W-:Y:S01]  /*13b80*/  VIADD R8, R0.reuse, 0x2 ;  /* 0x0000000200087836 */ /* 0x040fe20000000000 */
[C---:B------:R-:W-:Y:S01]  /*13b90*/  IADD3 R22, PT, PT, R0.reuse, 0x6, RZ ;  /* 0x0000000600167810 */ /* 0x040fe20007ffe0ff */
[----:B------:R-:W-:-:S02]  /*13ba0*/  VIADD R14, R0, 0x4 ;  /* 0x00000004000e7836 */ /* 0x000fc40000000000 */
[----:B------:R-:W-:Y:S01]  /*13bb0*/  @!P2 IMAD.MOV R5, RZ, RZ, -R5 ;  /* 0x000000ffff05a224 */ /* 0x000fe200078e0a05 */
[----:B------:R-:W-:Y:S01]  /*13bc0*/  @!P4 LOP3.LUT R5, RZ, R23, RZ, 0x33, !PT ;  /* 0x00000017ff05c212 */ /* 0x000fe200078e33ff */
[----:B------:R-:W-:Y:S01]  /*13bd0*/  VIADD R20, R0, 0x7 ;  /* 0x0000000700147836 */ /* 0x000fe20000000000 */
[----:B------:R-:W-:Y:S01]  /*13be0*/  IADD3 R48, P2, PT, R44, 0x320000, RZ ;  /* 0x003200002c307810 */ /* 0x000fe20007f5e0ff */
[----:B------:R-:W-:Y:S01]  /*13bf0*/  VIADD R0, R0, 0x5 ;  /* 0x0000000500007836 */ /* 0x000fe20000000000 */
[C---:B------:R-:W-:Y:S01]  /*13c00*/  ISETP.GT.AND P0, PT, R5.reuse, R53, PT ;  /* 0x000000350500720c */ /* 0x040fe20003f04270 */
[--C-:B------:R-:W-:Y:S01]  /*13c10*/  IMAD R3, R6, 0x100, R5.reuse ;  /* 0x0000010006037824 */ /* 0x100fe200078e0205 */
[----:B------:R-:W-:Y:S01]  /*13c20*/  IADD3 R7, PT, PT, R5, R4, RZ ;  /* 0x0000000405077210 */ /* 0x000fe20007ffe0ff */
[--C-:B------:R-:W-:Y:S01]  /*13c30*/  IMAD R9, R23, R8, R5.reuse ;  /* 0x0000000817097224 */ /* 0x100fe200078e0205 */
[----:B------:R-:W-:Y:S01]  /*13c40*/  ISETP.GT.AND P0, PT, R5, -0x1, !P0 ;  /* 0xffffffff0500780c */ /* 0x000fe20004704270 */
[----:B------:R-:W-:-:S02]  /*13c50*/  IMAD R11, R23, R12, R5 ;  /* 0x0000000c170b7224 */ /* 0x000fc400078e0205 */
[C-C-:B------:R-:W-:Y:S01]  /*13c60*/  IMAD R13, R23.reuse, R14, R5.reuse ;  /* 0x0000000e170d7224 */ /* 0x140fe200078e0205 */
[----:B------:R-:W-:Y:S01]  /*13c70*/  PLOP3.LUT P0, PT, P1, P0, PT, 0x80, 0x8 ;  /* 0x000000000008781c */ /* 0x000fe20000f01070 */
[C-C-:B------:R-:W-:Y:S02]  /*13c80*/  IMAD R15, R23.reuse, R20, R5.reuse ;  /* 0x00000014170f7224 */ /* 0x140fe400078e0205 */
[C-C-:B------:R-:W-:Y:S02]  /*13c90*/  IMAD R19, R23.reuse, R22, R5.reuse ;  /* 0x0000001617137224 */ /* 0x140fe400078e0205 */
[----:B------:R-:W-:Y:S01]  /*13ca0*/  IMAD R21, R23, R0, R5 ;  /* 0x0000000017157224 */ /* 0x000fe200078e0205 */
[----:B------:R-:W-:Y:S01]  /*13cb0*/  LEA R5, R53, 0x8, 0x3 ;  /* 0x0000000835057811 */ /* 0x000fe200078e18ff */
[C-C-:B------:R-:W-:Y:S02]  /*13cc0*/  IMAD R3, R18.reuse, R3, R71.reuse ;  /* 0x0000000312037224 */ /* 0x140fe400078e0247 */
[----:B--23--:R-:W-:-:S02]  /*13cd0*/  IMAD R61, R18, R7, R71 ;  /* 0x00000007123d7224 */ /* 0x00cfc400078e0247 */
[C-C-:B------:R-:W-:Y:S02]  /*13ce0*/  IMAD R65, R18.reuse, R9, R71.reuse ;  /* 0x0000000912417224 */ /* 0x140fe400078e0247 */
[C-C-:B------:R-:W-:Y:S02]  /*13cf0*/  IMAD R11, R18.reuse, R11, R71.reuse ;  /* 0x0000000b120b7224 */ /* 0x140fe400078e0247 */
[C-C-:B------:R-:W-:Y:S02]  /*13d00*/  IMAD R67, R18.reuse, R13, R71.reuse ;  /* 0x0000000d12437224 */ /* 0x140fe400078e0247 */
[C-C-:B------:R-:W-:Y:S02]  /*13d10*/  IMAD R69, R18.reuse, R15, R71.reuse ;  /* 0x0000000f12457224 */ /* 0x140fe400078e0247 */
[C-C-:B------:R-:W-:Y:S02]  /*13d20*/  IMAD R19, R18.reuse, R19, R71.reuse ;  /* 0x0000001312137224 */ /* 0x140fe400078e0247 */
[----:B------:R-:W-:-:S02]  /*13d30*/  IMAD R71, R18, R21, R71 ;  /* 0x0000001512477224 */ /* 0x000fc400078e0247 */
[----:B------:R-:W-:Y:S02]  /*13d40*/  IMAD.MOV.U32 R22, RZ, RZ, RZ ;  /* 0x000000ffff167224 */ /* 0x000fe400078e00ff */
[----:B------:R-:W-:Y:S02]  /*13d50*/  IMAD R0, R18, R5, RZ ;  /* 0x0000000512007224 */ /* 0x000fe400078e02ff */
[----:B------:R-:W-:-:S07]  /*13d60*/  IMAD.X R49, RZ, RZ, R45, P2 ;  /* 0x000000ffff317224 */ /* 0x000fce00010e062d */
.L_x_218:
[----:B------:R-:W0:Y:S01]  /*13d70*/  @P0 LDC.64 R8, c[0x0][0x3d0] ;  /* 0x0000f400ff080b82 */ /* 0x000e220000000a00 */
[----:B------:R-:W-:-:S05]  /*13d80*/  @P0 IMAD.WIDE R6, R57, 0x4, R48 ;  /* 0x0000000439060825 */ /* 0x000fca00078e0230 */
[----:B------:R-:W2:Y:S02]  /*13d90*/  @P0 LDG.E R64, desc[UR36][R6.64] ;  /* 0x0000002406400981 */ /* 0x000ea4000c1e1900 */
[----:B------:R-:W1:Y:S08]  /*13da0*/  @P0 LDC.64 R4, c[0x0][0x3d0] ;  /* 0x0000f400ff040b82 */ /* 0x000e700000000a00 */
[----:B------:R-:W3:Y:S08]  /*13db0*/  @P0 LDC.64 R12, c[0x0][0x3d0] ;  /* 0x0000f400ff0c0b82 */ /* 0x000ef00000000a00 */
[----:B------:R-:W4:Y:S08]  /*13dc0*/  @P0 LDC.64 R46, c[0x0][0x3d0] ;  /* 0x0000f400ff2e0b82 */ /* 0x000f300000000a00 */
[----:B------:R-:W4:Y:S08]  /*13dd0*/  @P0 LDC.64 R50, c[0x0][0x3d0] ;  /* 0x0000f400ff320b82 */ /* 0x000f300000000a00 */
[----:B------:R-:W4:Y:S01]  /*13de0*/  @P0 LDC.64 R14, c[0x0][0x3d0] ;  /* 0x0000f400ff0e0b82 */ /* 0x000f220000000a00 */
[----:B0-----:R-:W-:-:S07]  /*13df0*/  @P0 IMAD.WIDE R8, R61, 0x4, R8 ;  /* 0x000000043d080825 */ /* 0x001fce00078e0208 */
[----:B------:R-:W0:Y:S01]  /*13e00*/  @P0 LDC.64 R20, c[0x0][0x3d0] ;  /* 0x0000f400ff140b82 */ /* 0x000e220000000a00 */
[----:B-1----:R-:W-:Y:S01]  /*13e10*/  @P0 IMAD.WIDE R4, R3, 0x4, R4 ;  /* 0x0000000403040825 */ /* 0x002fe200078e0204 */
[----:B------:R1:W2:Y:S04]  /*13e20*/  @P0 LDG.E R66, desc[UR36][R8.64] ;  /* 0x0000002408420981 */ /* 0x0002a8000c1e1900 */
[----:B------:R0:W2:Y:S02]  /*13e30*/  @P0 LDG.E R58, desc[UR36][R4.64] ;  /* 0x00000024043a0981 */ /* 0x0000a4000c1e1900 */
[----:B------:R-:W0:Y:S01]  /*13e40*/  @P0 LDC.64 R62, c[0x0][0x3d0] ;  /* 0x0000f400ff3e0b82 */ /* 0x000e220000000a00 */
[----:B---3--:R-:W-:Y:S01]  /*13e50*/  @P0 IMAD.WIDE R12, R65, 0x4, R12 ;  /* 0x00000004410c0825 */ /* 0x008fe200078e020c */
[----:B-1----:R-:W-:-:S03]  /*13e60*/  MOV R8, R68 ;  /* 0x0000004400087202 */ /* 0x002fc60000000f00 */
[----:B------:R-:W-:Y:S02]  /*13e70*/  IMAD.MOV.U32 R9, RZ, RZ, R73 ;  /* 0x000000ffff097224 */ /* 0x000fe400078e0049 */
[----:B----4-:R-:W-:Y:S01]  /*13e80*/  @P0 IMAD.WIDE R6, R71, 0x4, R46 ;  /* 0x0000000447060825 */ /* 0x010fe200078e022e */
[----:B------:R-:W3:Y:S03]  /*13e90*/  @P0 LDG.E R12, desc[UR36][R12.64] ;  /* 0x000000240c0c0981 */ /* 0x000ee6000c1e1900 */
[----:B------:R-:W-:Y:S02]  /*13ea0*/  @P0 IMAD.WIDE R46, R19, 0x4, R50 ;  /* 0x00000004132e0825 */ /* 0x000fe400078e0232 */
[----:B------:R-:W4:Y:S02]  /*13eb0*/  @P0 LDG.E R50, desc[UR36][R8.64+-0x18] ;  /* 0xffffe82408320981 */ /* 0x000f24000c1e1900 */
[----:B------:R-:W-:-:S02]  /*13ec0*/  @P0 IMAD.WIDE R14, R11, 0x4, R14 ;  /* 0x000000040b0e0825 */ /* 0x000fc400078e020e */
[----:B------:R-:W3:Y:S02]  /*13ed0*/  @P0 LDG.E R51, desc[UR36][R8.64+-0x14] ;  /* 0xffffec2408330981 */ /* 0x000ee4000c1e1900 */
[----:B0-----:R-:W-:Y:S02]  /*13ee0*/  @P0 IMAD.WIDE R20, R67, 0x4, R20 ;  /* 0x0000000443140825 */ /* 0x001fe400078e0214 */
[----:B------:R-:W3:Y:S04]  /*13ef0*/  @P0 LDG.E R14, desc[UR36][R14.64] ;  /* 0x000000240e0e0981 */ /* 0x000ee8000c1e1900 */
[----:B------:R-:W3:Y:S04]  /*13f00*/  @P0 LDG.E R13, desc[UR36][R8.64+-0x10] ;  /* 0xfffff024080d0981 */ /* 0x000ee8000c1e1900 */
        /* <DEDUP_REMOVED lines=9> */
[----:B------:R-:W-:Y:S01]  /*13fa0*/  IADD3 R68, P1, PT, R8, 0x20, RZ ;  /* 0x0000002008447810 */ /* 0x000fe20007f3e0ff */
[----:B------:R-:W-:-:S03]  /*13fb0*/  VIADD R22, R22, 0x8 ;  /* 0x0000000816167836 */ /* 0x000fc60000000000 */
[----:B------:R-:W-:Y:S02]  /*13fc0*/  IADD3.X R73, PT, PT, RZ, R9, RZ, P1, !PT ;  /* 0x00000009ff497210 */ /* 0x000fe40000ffe4ff */
[----:B------:R-:W-:Y:S01]  /*13fd0*/  ISETP.NE.AND P1, PT, R22, 0x100, PT ;  /* 0x000001001600780c */ /* 0x000fe20003f25270 */
[----:B------:R-:W-:Y:S01]  /*13fe0*/  VIADD R57, R57, 0x8 ;  /* 0x0000000839397836 */ /* 0x000fe20000000000 */
[C---:B------:R-:W-:Y:S01]  /*13ff0*/  IADD3 R61, PT, PT, R0.reuse, R61, RZ ;  /* 0x0000003d003d7210 */ /* 0x040fe20007ffe0ff */
[C---:B------:R-:W-:Y:S01]  /*14000*/  IMAD.IADD R3, R0.reuse, 0x1, R3 ;  /* 0x0000000100037824 */ /* 0x040fe200078e0203 */
[C---:B------:R-:W-:Y:S01]  /*14010*/  IADD3 R67, PT, PT, R0.reuse, R67, RZ ;  /* 0x0000004300437210 */ /* 0x040fe20007ffe0ff */
[C---:B------:R-:W-:Y:S01]  /*14020*/  IMAD.IADD R65, R0.reuse, 0x1, R65 ;  /* 0x0000000100417824 */ /* 0x040fe200078e0241 */
[C---:B------:R-:W-:Y:S01]  /*14030*/  IADD3 R69, PT, PT, R0.reuse, R69, RZ ;  /* 0x0000004500457210 */ /* 0x040fe20007ffe0ff */
[C---:B------:R-:W-:Y:S02]  /*14040*/  IMAD.IADD R11, R0.reuse, 0x1, R11 ;  /* 0x00000001000b7824 */ /* 0x040fe400078e020b */
[----:B------:R-:W-:-:S02]  /*14050*/  IMAD.IADD R71, R0, 0x1, R71 ;  /* 0x0000000100477824 */ /* 0x000fc400078e0247 */
[----:B------:R-:W-:Y:S02]  /*14060*/  IMAD.IADD R19, R0, 0x1, R19 ;  /* 0x0000000100137824 */ /* 0x000fe400078e0213 */
[----:B--2--5:R-:W-:-:S04]  /*14070*/  @P0 FFMA R55, R58, R64, R55 ;  /* 0x000000403a370223 */ /* 0x024fc80000000037 */
[----:B----4-:R-:W-:-:S04]  /*14080*/  @P0 FFMA R55, R66, R50, R55 ;  /* 0x0000003242370223 */ /* 0x010fc80000000037 */
[----:B---3--:R-:W-:-:S04]  /*14090*/  @P0 FFMA R55, R12, R51, R55 ;  /* 0x000000330c370223 */ /* 0x008fc80000000037 */
[----:B------:R-:W-:-:S04]  /*140a0*/  @P0 FFMA R55, R14, R13, R55 ;  /* 0x0000000d0e370223 */ /* 0x000fc80000000037 */
[----:B------:R-:W-:-:S04]  /*140b0*/  @P0 FFMA R55, R20, R15, R55 ;  /* 0x0000000f14370223 */ /* 0x000fc80000000037 */
[----:B------:R-:W-:-:S04]  /*140c0*/  @P0 FFMA R55, R6, R21, R55 ;  /* 0x0000001506370223 */ /* 0x000fc80000000037 */
[----:B------:R-:W-:-:S04]  /*140d0*/  @P0 FFMA R55, R46, R62, R55 ;  /* 0x0000003e2e370223 */ /* 0x000fc80000000037 */
[----:B------:R-:W-:Y:S01]  /*140e0*/  @P0 FFMA R55, R4, R63, R55 ;  /* 0x0000003f04370223 */ /* 0x000fe20000000037 */
[----:B------:R-:W-:Y:S06]  /*140f0*/  @P1 BRA `(.L_x_218) ;  /* 0xfffffffc001c1947 */ /* 0x000fec000383ffff */
[----:B------:R-:W-:Y:S05]  /*14100*/  BSYNC.RECONVERGENT B0 ;  /* 0x0000000000007941 */ /* 0x000fea0003800200 */
.L_x_217:
[----:B------:R0:W-:Y:S02]  /*14110*/  STG.E desc[UR36][R24.64], R55 ;  /* 0x0000003718007986 */ /* 0x0001e4000c101924 */
.L_x_216:
        /* <DEDUP_REMOVED lines=19> */
.L_x_222:
[----:B------:R-:W-:Y:S05]  /*14250*/  BRA `(.L_x_223) ;  /* 0x0000000000107947 */ /* 0x000fea0003800000 */
.L_x_221:
[----:B------:R-:W-:Y:S01]  /*14260*/  FMUL.FTZ R0, R3, R4 ;  /* 0x0000000403007220 */ /* 0x000fe20000410000 */
[----:B------:R-:W-:-:S03]  /*14270*/  FMUL.FTZ R4, R4, 0.5 ;  /* 0x3f00000004047820 */ /* 0x000fc60000410000 */
[----:B------:R-:W-:-:S04]  /*14280*/  FFMA R3, -R0, R0, R3 ;  /* 0x0000000000037223 */ /* 0x000fc80000000103 */
[----:B------:R-:W-:-:S07]  /*14290*/  FFMA R0, R3, R4, R0 ;  /* 0x0000000403007223 */ /* 0x000fce0000000000 */
.L_x_223:
        /* <DEDUP_REMOVED lines=18> */
.L_x_225:
[----:B------:R-:W-:Y:S05]  /*143c0*/  BSYNC.RECONVERGENT B3 ;  /* 0x0000000000037941 */ /* 0x000fea0003800200 */
.L_x_224:
[----:B------:R-:W-:-:S05]  /*143d0*/  FFMA R3, R8, R3, R7 ;  /* 0x0000000308037223 */ /* 0x000fca0000000007 */
[----:B------:R4:W-:Y:S02]  /*143e0*/  STG.E desc[UR36][R26.64], R3 ;  /* 0x000000031a007986 */ /* 0x0009e4000c101924 */
.L_x_220:
[----:B------:R-:W-:Y:S05]  /*143f0*/  BSYNC.RECONVERGENT B2 ;  /* 0x0000000000027941 */ /* 0x000fea0003800200 */
.L_x_219:
        /* <DEDUP_REMOVED lines=28> */
.L_x_229:
[----:B------:R-:W-:Y:S05]  /*145c0*/  BSYNC.RECONVERGENT B3 ;  /* 0x0000000000037941 */ /* 0x000fea0003800200 */
.L_x_228:
[----:B------:R4:W-:Y:S02]  /*145d0*/  STG.E desc[UR36][R6.64], R9 ;  /* 0x0000000906007986 */ /* 0x0009e4000c101924 */
.L_x_227:
[----:B------:R-:W-:Y:S05]  /*145e0*/  BSYNC.RECONVERGENT B2 ;  /* 0x0000000000027941 */ /* 0x000fea0003800200 */
.L_x_226:
        /* <DEDUP_REMOVED lines=8> */
[----:B----4-:R-:W4:Y:S08]  /*14670*/  I2F.RP R3, R0 ;  /* 0x0000000000037306 */ /* 0x010f300000209400 */
[----:B----4-:R-:W4:Y:S02]  /*14680*/  MUFU.RCP R3, R3 ;  /* 0x0000000300037308 */ /* 0x010f240000001000 */
[----:B----4-:R-:W-:-:S02]  /*14690*/  IADD3 R4, PT, PT, R3, 0xffffffe, RZ ;  /* 0x0ffffffe03047810 */ /* 0x010fc40007ffe0ff */
[----:B------:R-:W-:-:S04]  /*146a0*/  IADD3 R3, PT, PT, RZ, -R8, RZ ;  /* 0x80000008ff037210 */ /* 0x000fc80007ffe0ff */
[----:B------:R4:W0:Y:S02]  /*146b0*/  F2I.FTZ.U32.TRUNC.NTZ R5, R4 ;  /* 0x0000000400057305 */ /* 0x000824000021f000 */
[----:B----4-:R-:W-:Y:S02]  /*146c0*/  IMAD.MOV.U32 R4, RZ, RZ, RZ ;  /* 0x000000ffff047224 */ /* 0x010fe400078e00ff */
[----:B0-----:R-:W-:-:S04]  /*146d0*/  IMAD.MOV R9, RZ, RZ, -R5 ;  /* 0x000000ffff097224 */ /* 0x001fc800078e0a05 */
[----:B------:R-:W-:-:S04]  /*146e0*/  IMAD R9, R9, R0, RZ ;  /* 0x0000000009097224 */ /* 0x000fc800078e02ff */
[----:B------:R-:W-:-:S06]  /*146f0*/  IMAD.HI.U32 R9, R5, R9, R4 ;  /* 0x0000000905097227 */ /* 0x000fcc00078e0004 */
        /* <DEDUP_REMOVED lines=19> */
[----:B------:R-:W0:Y:S01]  /*14830*/  I2F.RP R3, R0 ;  /* 0x0000000000037306 */ /* 0x000e220000209400 */
[----:B------:R-:W-:-:S03]  /*14840*/  IABS R14, R23 ;  /* 0x00000017000e7213 */ /* 0x000fc60000000000 */
[----:B------:R4:W5:Y:S01]  /*14850*/  LDG.E R11, desc[UR36][R4.64+0xe00] ;  /* 0x000e0024040b7981 */ /* 0x000962000c1e1900 */
[----:B------:R-:W-:Y:S01]  /*14860*/  SHF.L.U32 R20, R20, 0x7, RZ ;  /* 0x0000000714147819 */ /* 0x000fe200000006ff */
[----:B------:R-:W-:Y:S01]  /*14870*/  IMAD.SHL.U32 R65, R13, 0x100, RZ ;  /* 0x000001000d417824 */ /* 0x000fe200078e00ff */
[----:B------:R-:W-:Y:S01]  /*14880*/  ISETP.NE.AND P4, PT, R23, RZ, PT ;  /* 0x000000ff1700720c */ /* 0x000fe20003f85270 */
[----:B------:R-:W-:Y:S01]  /*14890*/  UMOV UR4, URZ ;  /* 0x000000ff00047c82 */ /* 0x000fe20008000000 */
[----:B------:R-:W-:Y:S02]  /*148a0*/  IABS R19, R20 ;  /* 0x0000001400137213 */ /* 0x000fe40000000000 */
[----:B------:R-:W-:Y:S02]  /*148b0*/  SHF.R.S32.HI R67, RZ, 0x1f, R65 ;  /* 0x0000001fff437819 */ /* 0x000fe40000011441 */
[----:B----4-:R-:W-:Y:S01]  /*148c0*/  IABS R4, R18 ;  /* 0x0000001200047213 */ /* 0x010fe20000000000 */
[----:B0-----:R-:W0:Y:S04]  /*148d0*/  MUFU.RCP R3, R3 ;  /* 0x0000000300037308 */ /* 0x001e280000001000 */
[----:B------:R-:W-:-:S02]  /*148e0*/  IMAD.MOV R4, RZ, RZ, -R4 ;  /* 0x000000ffff047224 */ /* 0x000fc400078e0a04 */
[----:B0-----:R-:W-:-:S04]  /*148f0*/  VIADD R8, R3, 0xffffffe ;  /* 0x0ffffffe03087836 */ /* 0x001fc80000000000 */
[----:B------:R0:W4:Y:S02]  /*14900*/  F2I.FTZ.U32.TRUNC.NTZ R9, R8 ;  /* 0x0000000800097305 */ /* 0x000124000021f000 */
[----:B0-----:R-:W-:Y:S02]  /*14910*/  IMAD.MOV.U32 R8, RZ, RZ, RZ ;  /* 0x000000ffff087224 */ /* 0x001fe400078e00ff */
[----:B----4-:R-:W-:-:S04]  /*14920*/  IMAD.MOV R15, RZ, RZ, -R9 ;  /* 0x000000ffff0f7224 */ /* 0x010fc800078e0a09 */
        /* <DEDUP_REMOVED lines=9> */
[----:B------:R-:W-:Y:S01]  /*149c0*/  @!P0 IADD3 R5, PT, PT, R5, -R0, RZ ;  /* 0x8000000005058210 */ /* 0x000fe20007ffe0ff */
[----:B------:R-:W-:Y:S01]  /*149d0*/  @!P0 VIADD R3, R3, 0x1 ;  /* 0x0000000103038836 */ /* 0x000fe20000000000 */
[----:B------:R-:W-:-:S02]  /*149e0*/  ISETP.NE.AND P0, PT, R18, RZ, PT ;  /* 0x000000ff1200720c */ /* 0x000fc40003f05270 */
[----:B------:R-:W-:Y:S01]  /*149f0*/  ISETP.GE.U32.AND P1, PT, R5, R0, PT ;  /* 0x000000000500720c */ /* 0x000fe20003f26070 */
[----:B0-----:R-:W-:Y:S01]  /*14a00*/  VIADD R4, R15, 0xffffffe ;  /* 0x0ffffffe0f047836 */ /* 0x001fe20000000000 */
[----:B------:R-:W-:Y:S02]  /*14a10*/  LOP3.LUT R0, R17, R18, RZ, 0x3c, !PT ;  /* 0x0000001211007212 */ /* 0x000fe400078e3cff */
[----:B------:R-:W-:Y:S01]  /*14a20*/  IABS R15, R23 ;  /* 0x00000017000f7213 */ /* 0x000fe20000000000 */
[----:B------:R0:W1:Y:S01]  /*14a30*/  F2I.FTZ.U32.TRUNC.NTZ R5, R4 ;  /* 0x0000000400057305 */ /* 0x000062000021f000 */
[----:B------:R-:W-:Y:S01]  /*14a40*/  ISETP.GE.AND P2, PT, R0, RZ, PT ;  /* 0x000000ff0000720c */ /* 0x000fe20003f46270 */
[----:B----4-:R-:W-:-:S06]  /*14a50*/  VIADD R9, R8, 0xffffffe ;  /* 0x0ffffffe08097836 */ /* 0x010fcc0000000000 */
[----:B------:R-:W-:Y:S01]  /*14a60*/  @P1 IADD3 R3, PT, PT, R3, 0x1, RZ ;  /* 0x0000000103031810 */ /* 0x000fe20007ffe0ff */
[----:B0-----:R-:W-:Y:S01]  /*14a70*/  IMAD.MOV.U32 R4, RZ, RZ, RZ ;  /* 0x000000ffff047224 */ /* 0x001fe200078e00ff */
[----:B------:R-:W0:Y:S03]  /*14a80*/  F2I.FTZ.U32.TRUNC.NTZ R9, R9 ;  /* 0x0000000900097305 */ /* 0x000e26000021f000 */
[----:B------:R-:W-:Y:S01]  /*14a90*/  IMAD.MOV.U32 R0, RZ, RZ, R3 ;  /* 0x000000ffff007224 */ /* 0x000fe200078e0003 */
[----:B-1----:R-:W-:-:S03]  /*14aa0*/  IADD3 R3, PT, PT, RZ, -R5, RZ ;  /* 0x80000005ff037210 */ /* 0x002fc60007ffe0ff */
[----:B------:R-:W-:Y:S01]  /*14ab0*/  @!P2 IMAD.MOV R0, RZ, RZ, -R0 ;  /* 0x000000ffff00a224 */ /* 0x000fe200078e0a00 */
[----:B------:R-:W-:Y:S01]  /*14ac0*/  @!P0 LOP3.LUT R0, RZ, R18, RZ, 0x33, !PT ;  /* 0x00000012ff008212 */ /* 0x000fe200078e33ff */
[----:B------:R-:W-:-:S03]  /*14ad0*/  IMAD R3, R3, R14, RZ ;  /* 0x0000000e03037224 */ /* 0x000fc600078e02ff */
[----:B------:R-:W-:Y:S01]  /*14ae0*/  IABS R8, R0 ;  /* 0x0000000000087213 */ /* 0x000fe20000000000 */
[----:B------:R-:W-:Y:S01]  /*14af0*/  IMAD.HI.U32 R3, R5, R3, R4 ;  /* 0x0000000305037227 */ /* 0x000fe200078e0004 */
[----:B------:R-:W-:Y:S02]  /*14b00*/  IADD3 R5, PT, PT, RZ, -R15, RZ ;  /* 0x8000000fff057210 */ /* 0x000fe40007ffe0ff */
[C---:B------:R-:W-:Y:S01]  /*14b10*/  ISETP.GE.AND P1, PT, R0.reuse, RZ, PT ;  /* 0x000000ff0000720c */ /* 0x040fe20003f26270 */
[----:B------:R-:W-:Y:S01]  /*14b20*/  IMAD.MOV.U32 R4, RZ, RZ, R8 ;  /* 0x000000ffff047224 */ /* 0x000fe200078e0008 */
[----:B------:R-:W-:Y:S01]  /*14b30*/  IADD3 R0, PT, PT, -R0, RZ, RZ ;  /* 0x000000ff00007210 */ /* 0x000fe20007ffe1ff */
[----:B0-----:R-:W-:Y:S02]  /*14b40*/  IMAD.MOV R8, RZ, RZ, -R9 ;  /* 0x000000ffff087224 */ /* 0x001fe400078e0a09 */
[----:B------:R-:W-:-:S04]  /*14b50*/  IMAD.HI.U32 R3, R3, R4, RZ ;  /* 0x0000000403037227 */ /* 0x000fc800078e00ff */
[----:B------:R-:W-:Y:S01]  /*14b60*/  IMAD R3, R3, R5, R4 ;  /* 0x0000000503037224 */ /* 0x000fe200078e0204 */
[----:B------:R-:W-:Y:S01]  /*14b70*/  IABS R4, R20 ;  /* 0x0000001400047213 */ /* 0x000fe20000000000 */
[----:B------:R-:W-:Y:S01]  /*14b80*/  IMAD R5, R8, R19, RZ ;  /* 0x0000001308057224 */ /* 0x000fe200078e02ff */
[----:B------:R-:W-:Y:S01]  /*14b90*/  MOV R8, RZ ;  /* 0x000000ff00087202 */ /* 0x000fe20000000f00 */
[----:B------:R-:W-:Y:S01]  /*14ba0*/  IMAD R57, R18, R0, R17 ;  /* 0x0000000012397224 */ /* 0x000fe200078e0211 */
[----:B------:R-:W-:Y:S01]  /*14bb0*/  ISETP.GT.U32.AND P0, PT, R14, R3, PT ;  /* 0x000000030e00720c */ /* 0x000fe20003f04070 */
[----:B------:R-:W-:Y:S02]  /*14bc0*/  IMAD.MOV R4, RZ, RZ, -R4 ;  /* 0x000000ffff047224 */ /* 0x000fe400078e0a04 */
[----:B------:R-:W-:-:S06]  /*14bd0*/  IMAD.HI.U32 R5, R9, R5, R8 ;  /* 0x0000000509057227 */ /* 0x000fcc00078e0008 */
[----:B--23--:R-:W-:-:S04]  /*14be0*/  IMAD.HI.U32 R61, R5, R12, RZ ;  /* 0x0000000c053d7227 */ /* 0x00cfc800078e00ff */
[----:B------:R-:W-:Y:S02]  /*14bf0*/  IMAD R4, R61, R4, R12 ;  /* 0x000000043d047224 */ /* 0x000fe400078e020c */
[----:B------:R-:W-:-:S03]  /*14c00*/  @!P0 IMAD.IADD R3, R3, 0x1, -R14 ;  /* 0x0000000103038824 */ /* 0x000fc600078e0a0e */
[----:B------:R-:W-:Y:S02]  /*14c10*/  ISETP.GT.U32.AND P6, PT, R19, R4, PT ;  /* 0x000000041300720c */ /* 0x000fe40003fc4070 */
[----:B------:R-:W-:-:S11]  /*14c20*/  ISETP.GT.U32.AND P0, PT, R14, R3, PT ;  /* 0x000000030e00720c */ /* 0x000fd60003f04070 */
[-C--:B------:R-:W-:Y:S01]  /*14c30*/  @!P6 IADD3 R4, PT, PT, R4, -R19.reuse, RZ ;  /* 0x800000130404e210 */ /* 0x080fe20007ffe0ff */
[----:B------:R-:W-:Y:S02]  /*14c40*/  @!P6 VIADD R61, R61, 0x1 ;  /* 0x000000013d3de836 */ /* 0x000fe40000000000 */
[----:B------:R-:W-:Y:S01]  /*14c50*/  @!P0 IMAD.IADD R3, R3, 0x1, -R14 ;  /* 0x0000000103038824 */ /* 0x000fe200078e0a0e */
[----:B------:R-:W-:-:S03]  /*14c60*/  ISETP.GE.U32.AND P5, PT, R4, R19, PT ;  /* 0x000000130400720c */ /* 0x000fc60003fa6070 */
[----:B------:R-:W-:Y:S01]  /*14c70*/  IMAD.MOV.U32 R66, RZ, RZ, R3 ;  /* 0x000000ffff427224 */ /* 0x000fe200078e0003 */
[----:B------:R-:W-:-:S03]  /*14c80*/  LOP3.LUT R3, R17, R20, RZ, 0x3c, !PT ;  /* 0x0000001411037212 */ /* 0x000fc600078e3cff */
[----:B------:R-:W-:Y:S01]  /*14c90*/  @!P1 IMAD.MOV R66, RZ, RZ, -R66 ;  /* 0x000000ffff429224 */ /* 0x000fe200078e0a42 */
[----:B------:R-:W-:Y:S02]  /*14ca0*/  ISETP.GE.AND P2, PT, R3, RZ, PT ;  /* 0x000000ff0300720c */ /* 0x000fe40003f46270 */
[----:B------:R-:W-:Y:S02]  /*14cb0*/  @!P4 LOP3.LUT R66, RZ, R23, RZ, 0x33, !PT ;  /* 0x00000017ff42c212 */ /* 0x000fe400078e33ff */
[----:B------:R-:W-:Y:S02]  /*14cc0*/  ISETP.NE.AND P4, PT, R20, RZ, PT ;  /* 0x000000ff1400720c */ /* 0x000fe40003f85270 */
[----:B------:R-:W-:Y:S02]  /*14cd0*/  ISETP.GT.AND P1, PT, R57, R54, PT ;  /* 0x000000363900720c */ /* 0x000fe40003f24270 */
[----:B------:R-:W-:Y:S02]  /*14ce0*/  ISETP.GT.AND P0, PT, R66, R53, PT ;  /* 0x000000354200720c */ /* 0x000fe40003f04270 */
[----:B------:R-:W-:-:S02]  /*14cf0*/  @P5 IADD3 R61, PT, PT, R61, 0x1, RZ ;  /* 0x000000013d3d5810 */ /* 0x000fc40007ffe0ff */
[----:B------:R-:W-:Y:S02]  /*14d00*/  ISETP.GT.AND P1, PT, R57, -0x1, !P1 ;  /* 0xffffffff3900780c */ /* 0x000fe40004f24270 */
[----:B------:R-:W-:Y:S01]  /*14d10*/  ISETP.GT.AND P0, PT, R66, -0x1, !P0 ;  /* 0xffffffff4200780c */ /* 0x000fe20004704270 */
[----:B------:R-:W-:Y:S02]  /*14d20*/  @!P2 IMAD.MOV R61, RZ, RZ, -R61 ;  /* 0x000000ffff3da224 */ /* 0x000fe400078e0a3d */
[----:B------:R-:W-:Y:S02]  /*14d30*/  @!P4 LOP3.LUT R61, RZ, R20, RZ, 0x33, !PT ;  /* 0x00000014ff3dc212 */ /* 0x000fe400078e33ff */
[----:B------:R-:W-:-:S13]  /*14d40*/  PLOP3.LUT P0, PT, P1, P0, PT, 0x80, 0x8 ;  /* 0x000000000008781c */ /* 0x000fda0000f01070 */
.L_x_232:
[----:B------:R-:W0:Y:S01]  /*14d50*/  @P0 LDC.64 R4, c[0x0][0x3d0] ;  /* 0x0000f400ff040b82 */ /* 0x000e220000000a00 */
[----:B------:R-:W-:Y:S02]  /*14d60*/  @P0 LEA R20, R61, UR4, 0x8 ;  /* 0x000000043d140c11 */ /* 0x000fe4000f8e40ff */
[----:B------:R-:W-:Y:S02]  /*14d70*/  IADD3 R51, P1, PT, R65, UR4, RZ ;  /* 0x0000000441337c10 */ /* 0x000fe4000ff3e0ff */
[----:B------:R-:W-:Y:S01]  /*14d80*/  @P0 LEA R0, R61, UR4, 0x8 ;  /* 0x000000043d000c11 */ /* 0x000fe2000f8e40ff */
[----:B------:R-:W-:Y:S01]  /*14d90*/  @P0 IMAD R21, R23, R20, R23 ;  /* 0x0000001417150224 */ /* 0x000fe200078e0217 */
[----:B------:R-:W-:Y:S01]  /*14da0*/  @P0 IADD3 R9, PT, PT, R65, UR4, RZ ;  /* 0x0000000441090c10 */ /* 0x000fe2000fffe0ff */
[----:B------:R-:W1:Y:S01]  /*14db0*/  @P0 LDC.64 R12, c[0x0][0x3d0] ;  /* 0x0000f400ff0c0b82 */ /* 0x000e620000000a00 */
[----:B------:R-:W-:Y:S01]  /*14dc0*/  IMAD.X R22, RZ, RZ, R67, P1 ;  /* 0x000000ffff167224 */ /* 0x000fe200008e0643 */
[----:B------:R-:W-:-:S06]  /*14dd0*/  LEA R20, P1, R51, R44, 0x2 ;  /* 0x0000002c33147211 */ /* 0x000fcc00078210ff */
[----:B------:R-:W2:Y:S01]  /*14de0*/  @P0 LDC.64 R14, c[0x0][0x3d0] ;  /* 0x0000f400ff0e0b82 */ /* 0x000ea20000000a00 */
[----:B------:R-:W-:Y:S01]  /*14df0*/  @P0 IMAD.IADD R49, R66, 0x1, R21 ;  /* 0x0000000142310824 */ /* 0x000fe200078e0215 */
[----:B------:R-:W-:Y:S01]  /*14e00*/  LEA.HI.X R21, R51, R45, R22, 0x2, P1 ;  /* 0x0000002d33157211 */ /* 0x000fe200008f1416 */
[----:B------:R-:W-:-:S05]  /*14e10*/  @P0 IMAD R3, R23, R0, R66 ;  /* 0x0000000017030224 */ /* 0x000fca00078e0242 */
[----:B------:R-:W3:Y:S01]  /*14e20*/  @P0 LDC.64 R46, c[0x0][0x3d0] ;  /* 0x0000f400ff2e0b82 */ /* 0x000ee20000000a00 */
[----:B------:R-:W-:Y:S01]  /*14e30*/  @P0 IMAD.WIDE R8, R9, 0x4, R44 ;  /* 0x0000000409080825 */ /* 0x000fe200078e022c */
[C---:B------:R-:W-:Y:S02]  /*14e40*/  @P0 LEA R22, R61.reuse, UR4, 0x8 ;  /* 0x000000043d160c11 */ /* 0x040fe4000f8e40ff */
[----:B------:R-:W-:Y:S01]  /*14e50*/  @P0 IADD3 R0, PT, PT, R0, 0x2, RZ ;  /* 0x0000000200000810 */ /* 0x000fe20007ffe0ff */
[C-C-:B------:R-:W-:Y:S01]  /*14e60*/  @P0 IMAD R49, R18.reuse, R49, R57.reuse ;  /* 0x0000003112310224 */ /* 0x140fe200078e0239 */
[----:B------:R1:W4:Y:S01]  /*14e70*/  @P0 LDG.E R19, desc[UR36][R8.64+0x340000] ;  /* 0x3400002408130981 */ /* 0x000322000c1e1900 */
[----:B------:R-:W-:Y:S01]  /*14e80*/  @P0 IMAD R3, R18, R3, R57 ;  /* 0x0000000312030224 */ /* 0x000fe200078e0239 */
[----:B------:R-:W-:Y:S01]  /*14e90*/  @P0 LEA R62, R61, UR4, 0x8 ;  /* 0x000000043d3e0c11 */ /* 0x000fe2000f8e40ff */
[----:B------:R-:W-:Y:S01]  /*14ea0*/  @P0 VIADD R22, R22, 0x3 ;  /* 0x0000000316160836 */ /* 0x000fe20000000000 */
[----:B------:R-:W3:Y:S01]  /*14eb0*/  @P0 LDC.64 R50, c[0x0][0x3d0] ;  /* 0x0000f400ff320b82 */ /* 0x000ee20000000a00 */
[----:B0-----:R-:W-:-:S04]  /*14ec0*/  @P0 IMAD.WIDE R4, R3, 0x4, R4 ;  /* 0x0000000403040825 */ /* 0x001fc800078e0204 */
[----:B------:R-:W-:Y:S02]  /*14ed0*/  @P0 IMAD R3, R23, R0, R66 ;  /* 0x0000000017030224 */ /* 0x000fe400078e0242 */
[----:B-1----:R-:W-:Y:S01]  /*14ee0*/  @P0 IMAD.WIDE R8, R49, 0x4, R12 ;  /* 0x0000000431080825 */ /* 0x002fe200078e020c */
[----:B------:R-:W4:Y:S01]  /*14ef0*/  @P0 LDG.E R0, desc[UR36][R4.64] ;  /* 0x0000002404000981 */ /* 0x000f22000c1e1900 */
[----:B------:R-:W0:Y:S02]  /*14f00*/  @P0 LDC.64 R48, c[0x0][0x3d0] ;  /* 0x0000f400ff300b82 */ /* 0x000e240000000a00 */
[----:B------:R-:W-:Y:S02]  /*14f10*/  @P0 IMAD R13, R23, R22, R66 ;  /* 0x00000016170d0224 */ /* 0x000fe400078e0242 */
[C-C-:B------:R-:W-:Y:S01]  /*14f20*/  @P0 IMAD R3, R18.reuse, R3, R57.reuse ;  /* 0x0000000312030224 */ /* 0x140fe200078e0239 */
[----:B------:R1:W4:Y:S01]  /*14f30*/  @P0 LDG.E R22, desc[UR36][R8.64] ;  /* 0x0000002408160981 */ /* 0x000322000c1e1900 */
[----:B------:R-:W-:-:S02]  /*14f40*/  @P0 IMAD R55, R18, R13, R57 ;  /* 0x0000000d12370224 */ /* 0x000fc400078e0239 */
[----:B--2---:R-:W-:Y:S01]  /*14f50*/  @P0 IMAD.WIDE R12, R3, 0x4, R14 ;  /* 0x00000004030c0825 */ /* 0x004fe200078e020e */
[----:B------:R-:W-:-:S03]  /*14f60*/  @P0 LEA R3, R61, UR4, 0x8 ;  /* 0x000000043d030c11 */ /* 0x000fc6000f8e40ff */
[----:B------:R-:W-:Y:S02]  /*14f70*/  @P0 VIADD R62, R62, 0x4 ;  /* 0x000000043e3e0836 */ /* 0x000fe40000000000 */
[----:B---3--:R-:W-:Y:S01]  /*14f80*/  @P0 IMAD.WIDE R14, R55, 0x4, R46 ;  /* 0x00000004370e0825 */ /* 0x008fe200078e022e */
[----:B-1----:R-:W-:Y:S01]  /*14f90*/  @P0 LEA R8, R61, UR4, 0x8 ;  /* 0x000000043d080c11 */ /* 0x002fe2000f8e40ff */
[----:B------:R-:W1:Y:S01]  /*14fa0*/  @P0 LDC.64 R46, c[0x0][0x3d0] ;  /* 0x0000f400ff2e0b82 */ /* 0x000e620000000a00 */
[----:B------:R-:W-:Y:S01]  /*14fb0*/  @P0 IADD3 R4, PT, PT, R3, 0x5, RZ ;  /* 0x0000000503040810 */ /* 0x000fe20007ffe0ff */
[----:B------:R-:W-:Y:S01]  /*14fc0*/  @P0 IMAD R3, R23, R62, R66 ;  /* 0x0000003e17030224 */ /* 0x000fe200078e0242 */
[----:B------:R2:W3:Y:S04]  /*14fd0*/  @P0 LDG.E R58, desc[UR36][R12.64] ;  /* 0x000000240c3a0981 */ /* 0x0004e8000c1e1900 */
[----:B------:R0:W3:Y:S01]  /*14fe0*/  @P0 LDG.E R64, desc[UR36][R14.64] ;  /* 0x000000240e400981 */ /* 0x0000e2000c1e1900 */
[----:B------:R-:W1:Y:S01]  /*14ff0*/  @P0 LDC.64 R62, c[0x0][0x3d0] ;  /* 0x0000f400ff3e0b82 */ /* 0x000e620000000a00 */
[----:B------:R-:W-:-:S02]  /*15000*/  @P0 IMAD R5, R18, R3, R57 ;  /* 0x0000000312050224 */ /* 0x000fc400078e0239 */
[----:B------:R-:W3:Y:S01]  /*15010*/  @P0 LDG.E R3, desc[UR36][R20.64+0x340004] ;  /* 0x3400042414030981 */ /* 0x000ee2000c1e1900 */
[----:B------:R-:W-:Y:S01]  /*15020*/  @P0 VIADD R8, R8, 0x6 ;  /* 0x0000000608080836 */ /* 0x000fe20000000000 */
[----:B--2---:R-:W-:Y:S01]  /*15030*/  @P0 LEA R12, R61, UR4, 0x8 ;  /* 0x000000043d0c0c11 */ /* 0x004fe2000f8e40ff */
[----:B------:R-:W-:Y:S02]  /*15040*/  @P0 IMAD R9, R23, R4, R66 ;  /* 0x0000000417090224 */ /* 0x000fe400078e0242 */
[----:B0-----:R-:W-:Y:S02]  /*15050*/  @P0 IMAD.WIDE R4, R5, 0x4, R48 ;  /* 0x0000000405040825 */ /* 0x001fe400078e0230 */
[----:B------:R-:W2:Y:S02]  /*15060*/  @P0 LDG.E R48, desc[UR36][R20.64+0x340008] ;  /* 0x3400082414300981 */ /* 0x000ea4000c1e1900 */
[----:B------:R-:W-:Y:S02]  /*15070*/  @P0 IMAD R9, R18, R9, R57 ;  /* 0x0000000912090224 */ /* 0x000fe400078e0239 */
[----:B------:R-:W-:Y:S01]  /*15080*/  @P0 IMAD R13, R23, R8, R66 ;  /* 0x00000008170d0224 */ /* 0x000fe200078e0242 */
[----:B------:R-:W2:Y:S01]  /*15090*/  @P0 LDG.E R49, desc[UR36][R20.64+0x34000c] ;  /* 0x34000c2414310981 */ /* 0x000ea2000c1e1900 */
[----:B------:R-:W-:-:S02]  /*150a0*/  @P0 VIADD R12, R12, 0x7 ;  /* 0x000000070c0c0836 */ /* 0x000fc40000000000 */
[----:B------:R-:W-:Y:S01]  /*150b0*/  @P0 IMAD.WIDE R8, R9, 0x4, R50 ;  /* 0x0000000409080825 */ /* 0x000fe200078e0232 */
[----:B------:R-:W2:Y:S03]  /*150c0*/  @P0 LDG.E R4, desc[UR36][R4.64] ;  /* 0x0000002404040981 */ /* 0x000ea6000c1e1900 */
[C---:B------:R-:W-:Y:S01]  /*150d0*/  @P0 IMAD R13, R18.reuse, R13, R57 ;  /* 0x0000000d120d0224 */ /* 0x040fe200078e0239 */
[----:B------:R-:W2:Y:S01]  /*150e0*/  @P0 LDG.E R50, desc[UR36][R20.64+0x340010] ;  /* 0x3400102414320981 */ /* 0x000ea2000c1e1900 */
[----:B------:R-:W-:Y:S02]  /*150f0*/  @P0 IMAD R15, R23, R12, R66 ;  /* 0x0000000c170f0224 */ /* 0x000fe400078e0242 */
[----:B-1----:R-:W-:Y:S01]  /*15100*/  @P0 IMAD.WIDE R12, R13, 0x4, R46 ;  /* 0x000000040d0c0825 */ /* 0x002fe200078e022e */
[----:B------:R-:W2:Y:S03]  /*15110*/  @P0 LDG.E R8, desc[UR36][R8.64] ;  /* 0x0000002408080981 */ /* 0x000ea6000c1e1900 */
[----:B------:R-:W-:Y:S01]  /*15120*/  @P0 IMAD R15, R18, R15, R57 ;  /* 0x0000000f120f0224 */ /* 0x000fe200078e0239 */
[----:B------:R-:W2:Y:S03]  /*15130*/  @P0 LDG.E R46, desc[UR36][R20.64+0x340014] ;  /* 0x34001424142e0981 */ /* 0x000ea6000c1e1900 */
[----:B------:R-:W-:Y:S01]  /*15140*/  @P0 IMAD.WIDE R14, R15, 0x4, R62 ;  /* 0x000000040f0e0825 */ /* 0x000fe200078e023e */
[----:B------:R-:W2:Y:S04]  /*15150*/  @P0 LDG.E R12, desc[UR36][R12.64] ;  /* 0x000000240c0c0981 */ /* 0x000ea8000c1e1900 */
[----:B------:R-:W2:Y:S04]  /*15160*/  @P0 LDG.E R47, desc[UR36][R20.64+0x340018] ;  /* 0x34001824142f0981 */ /* 0x000ea8000c1e1900 */
[----:B------:R-:W2:Y:S04]  /*15170*/  @P0 LDG.E R51, desc[UR36][R20.64+0x34001c] ;  /* 0x34001c2414330981 */ /* 0x000ea8000c1e1900 */
[----:B------:R-:W2:Y:S01]  /*15180*/  @P0 LDG.E R14, desc[UR36][R14.64] ;  /* 0x000000240e0e0981 */ /* 0x000ea2000c1e1900 */
[----:B------:R-:W-:-:S04]  /*15190*/  UIADD3 UR4, UPT, UPT, UR4, 0x8, URZ ;  /* 0x0000000804047890 */ /* 0x000fc8000fffe0ff */
[----:B------:R-:W-:Y:S01]  /*151a0*/  UISETP.NE.AND UP0, UPT, UR4, 0x100, UPT ;  /* 0x000001000400788c */ /* 0x000fe2000bf05270 */
[----:B----45:R-:W-:-:S04]  /*151b0*/  @P0 FFMA R11, R0, R19, R11 ;  /* 0x00000013000b0223 */ /* 0x030fc8000000000b */
[----:B---3--:R-:W-:-:S04]  /*151c0*/  @P0 FFMA R11, R22, R3, R11 ;  /* 0x00000003160b0223 */ /* 0x008fc8000000000b */
[----:B--2---:R-:W-:-:S04]  /*151d0*/  @P0 FFMA R11, R58, R48, R11 ;  /* 0x000000303a0b0223 */ /* 0x004fc8000000000b */
[----:B------:R-:W-:-:S04]  /*151e0*/  @P0 FFMA R11, R64, R49, R11 ;  /* 0x00000031400b0223 */ /* 0x000fc8000000000b */
[----:B------:R-:W-:-:S04]  /*151f0*/  @P0 FFMA R11, R4, R50, R11 ;  /* 0x00000032040b0223 */ /* 0x000fc8000000000b */
[----:B------:R-:W-:-:S04]  /*15200*/  @P0 FFMA R11, R8, R46, R11 ;  /* 0x0000002e080b0223 */ /* 0x000fc8000000000b */
[----:B------:R-:W-:-:S04]  /*15210*/  @P0 FFMA R11, R12, R47, R11 ;  /* 0x0000002f0c0b0223 */ /* 0x000fc8000000000b */
[----:B------:R-:W-:Y:S01]  /*15220*/  @P0 FFMA R11, R14, R51, R11 ;  /* 0x000000330e0b0223 */ /* 0x000fe2000000000b */
[----:B------:R-:W-:Y:S06]  /*15230*/  BRA.U UP0, `(.L_x_232) ;  /* 0xfffffff900c47547 */ /* 0x000fec000b83ffff */
[----:B------:R0:W-:Y:S02]  /*15240*/  STG.E desc[UR36][R24.64], R11 ;  /* 0x0000000b18007986 */ /* 0x0001e4000c101924 */
.L_x_231:
[----:B------:R-:W-:Y:S05]  /*15250*/  BSYNC.RECONVERGENT B0 ;  /* 0x0000000000007941 */ /* 0x000fea0003800200 */
.L_x_230:
[----:B------:R-:W-:Y:S06]  /*15260*/  BAR.SYNC.DEFER_BLOCKING 0x0 ;  /* 0x0000000000007b1d */ /* 0x000fec0000010000 */
[----:B------:R-:W-:Y:S04]  /*15270*/  BSSY.RECONVERGENT B2, `(.L_x_233) ;  /* 0x000002b000027945 */ /* 0x000fe80003800200 */
[----:B------:R-:W-:Y:S05]  /*15280*/  @P3 BRA `(.L_x_234) ;  /* 0x0000000000a43947 */ /* 0x000fea0003800000 */
[----:B------:R-:W2:Y:S04]  /*15290*/  LDG.E R0, desc[UR36][R34.64+0xe00] ;  /* 0x000e002422007981 */ /* 0x000ea8000c1e1900 */
[----:B------:R0:W5:Y:S04]  /*152a0*/  LDG.E R8, desc[UR36][R24.64] ;  /* 0x0000002418087981 */ /* 0x000168000c1e1900 */
[----:B------:R1:W5:Y:S04]  /*152b0*/  LDG.E R14, desc[UR36][R40.64+0xe00] ;  /* 0x000e0024280e7981 */ /* 0x000368000c1e1900 */
[----:B----4-:R1:W5:Y:S04]  /*152c0*/  LDG.E R9, desc[UR36][R38.64+0xe00] ;  /* 0x000e002426097981 */ /* 0x010368000c1e1900 */
[----:B0-----:R1:W5:Y:S01]  /*152d0*/  LDG.E R11, desc[UR36][R36.64+0xe00] ;  /* 0x000e0024240b7981 */ /* 0x001362000c1e1900 */
[----:B--2---:R-:W-:-:S04]  /*152e0*/  FADD R3, R0, 9.9999997473787516356e-06 ;  /* 0x3727c5ac00037421 */ /* 0x004fc80000000000 */
[----:B------:R1:W0:Y:S01]  /*152f0*/  MUFU.RSQ R4, R3 ;  /* 0x0000000300047308 */ /* 0x0002220000001400 */
[----:B------:R-:W-:-:S04]  /*15300*/  IADD3 R0, PT, PT, R3, -0xd000000, RZ ;  /* 0xf300000003007810 */ /* 0x000fc80007ffe0ff */
[----:B------:R-:W-:-:S13]  /*15310*/  ISETP.GT.U32.AND P0, PT, R0, 0x727fffff, PT ;  /* 0x727fffff0000780c */ /* 0x000fda0003f04070 */
[----:B01----:R-:W-:Y:S05]  /*15320*/  @!P0 BRA `(.L_x_235) ;  /* 0x0000000000188947 */ /* 0x003fea0003800000 */
[----:B------:R-:W-:Y:S01]  /*15330*/  BSSY.RECONVERGENT B0, `(.L_x_236) ;  /* 0x0000004000007945 */ /* 0x000fe20003800200 */
[----:B------:R-:W-:Y:S01]  /*15340*/  IMAD.MOV.U32 R0, RZ, RZ, R3 ;  /* 0x000000ffff007224 */ /* 0x000fe200078e0003 */
[----:B------:R-:W-:-:S07]  /*15350*/  MOV R4, 0x15370 ;  /* 0x0001537000047802 */ /* 0x000fce0000000f00 */
[----:B---3-5:R-:W-:Y:S05]  /*15360*/  CALL.REL.NOINC `($__internal_0_$__cuda_sm20_sqrt_rn_f32_slowpath) ;  /* 0x000001c000ac7944 */ /* 0x028fea0003c00000 */
[----:B------:R-:W-:Y:S05]  /*15370*/  BSYNC.RECONVERGENT B0 ;  /* 0x0000000000007941 */ /* 0x000fea0003800200 */
.L_x_236:
[----:B------:R-:W-:Y:S05]  /*15380*/  BRA `(.L_x_237) ;  /* 0x0000000000107947 */ /* 0x000fea0003800000 */
.L_x_235:
[----:B------:R-:W-:Y:S01]  /*15390*/  FMUL.FTZ R0, R3, R4 ;  /* 0x0000000403007220 */ /* 0x000fe20000410000 */
[----:B------:R-:W-:-:S03]  /*153a0*/  FMUL.FTZ R4, R4, 0.5 ;  /* 0x3f00000004047820 */ /* 0x000fc60000410000 */
[----:B------:R-:W-:-:S04]  /*153b0*/  FFMA R3, -R0, R0, R3 ;  /* 0x0000000000037223 */ /* 0x000fc80000000103 */
[----:B------:R-:W-:-:S07]  /*153c0*/  FFMA R0, R3, R4, R0 ;  /* 0x0000000403007223 */ /* 0x000fce0000000000 */
.L_x_237:
        /* <DEDUP_REMOVED lines=16> */
[----:B---3--:R-:W-:Y:S05]  /*154d0*/  CALL.REL.NOINC `($__internal_1_$__cuda_sm3x_div_rn_noftz_f32_slowpath) ;  /* 0x000001c000a87944 */ /* 0x008fea0003c00000 */
[----:B------:R-:W-:-:S07]  /*154e0*/  MOV R3, R0 ;  /* 0x0000000000037202 */ /* 0x000fce0000000f00 */
.L_x_239:
[----:B------:R-:W-:Y:S05]  /*154f0*/  BSYNC.RECONVERGENT B3 ;  /* 0x0000000000037941 */ /* 0x000fea0003800200 */
.L_x_238:
[----:B------:R-:W-:-:S05]  /*15500*/  FFMA R3, R14, R3, R9 ;  /* 0x000000030e037223 */ /* 0x000fca0000000009 */
[----:B------:R0:W-:Y:S02]  /*15510*/  STG.E desc[UR36][R26.64], R3 ;  /* 0x000000031a007986 */ /* 0x0001e4000c101924 */
.L_x_234:
[----:B------:R-:W-:Y:S05]  /*15520*/  BSYNC.RECONVERGENT B2 ;  /* 0x0000000000027941 */ /* 0x000fea0003800200 */
.L_x_233:
        /* <DEDUP_REMOVED lines=26> */
.L_x_243:
[----:B------:R-:W-:Y:S05]  /*156d0*/  BSYNC.RECONVERGENT B3 ;  /* 0x0000000000037941 */ /* 0x000fea0003800200 */
.L_x_242:
[----:B------:R-:W0:Y:S02]  /*156e0*/  LDC.64 R4, c[0x0][0x3f8] ;  /* 0x0000fe00ff047b82 */ /* 0x000e240000000a00 */
[----:B0-----:R-:W-:-:S05]  /*156f0*/  IMAD.WIDE R4, R17, 0x4, R4 ;  /* 0x0000000411047825 */ /* 0x001fca00078e0204 */
[----:B------:R0:W-:Y:S02]  /*15700*/  STG.E desc[UR36][R4.64], R9 ;  /* 0x0000000904007986 */ /* 0x0001e4000c101924 */
.L_x_241:
[----:B------:R-:W-:Y:S05]  /*15710*/  BSYNC.RECONVERGENT B2 ;  /* 0x0000000000027941 */ /* 0x000fea0003800200 */
.L_x_240:
[----:B------:R-:W-:Y:S08]  /*15720*/  BAR.SYNC.DEFER_BLOCKING 0x0 ;  /* 0x0000000000007b1d */ /* 0x000ff00000010000 */
[----:B------:R-:W-:Y:S01]  /*15730*/  BAR.SYNC.DEFER_BLOCKING 0x0 ;  /* 0x0000000000007b1d */ /* 0x000fe20000010000 */
[----:B------:R-:W-:-:S13]  /*15740*/  ISETP.GE.AND P2, PT, R17, R32, PT ;  /* 0x000000201100720c */ /* 0x000fda0003f46270 */
[----:B0-----:R-:W0:Y:S01]  /*15750*/  @!P2 LDC.64 R4, c[0x0][0x400] ;  /* 0x00010000ff04ab82 */ /* 0x001e220000000a00 */
[----:B----4-:R-:W4:Y:S01]  /*15760*/  @!P2 LDG.E R7, desc[UR36][R6.64] ;  /* 0x000000240607a981 */ /* 0x010f22000c1e1900 */
[----:B------:R-:W-:Y:S01]  /*15770*/  IADD3 R0, P1, PT, R36, 0x1000, RZ ;  /* 0x0000100024007810 */ /* 0x000fe20007f3e0ff */
[----:B------:R-:W-:Y:S01]  /*15780*/  IMAD.SHL.U32 R13, R23, 0x80, RZ ;  /* 0x00000080170d7824 */ /* 0x000fe200078e00ff */
[----:B------:R-:W-:Y:S01]  /*15790*/  IADD3 R22, P3, PT, R44, 0x360000, RZ ;  /* 0x003600002c167810 */ /* 0x000fe20007f7e0ff */
[----:B------:R-:W-:Y:S01]  /*157a0*/  UMOV UR4, URZ ;  /* 0x000000ff00047c82 */ /* 0x000fe20008000000 */
[----:B------:R-:W-:Y:S01]  /*157b0*/  IADD3.X R37, PT, PT, RZ, R37, RZ, P1, !PT ;  /* 0x00000025ff257210 */ /* 0x000fe20000ffe4ff */
[----:B------:R-:W-:Y:S01]  /*157c0*/  IMAD R14, R18, R13, RZ ;  /* 0x0000000d120e7224 */ /* 0x000fe200078e02ff */
[----:B------:R-:W-:Y:S01]  /*157d0*/  IADD3 R20, P1, PT, R40, 0x1000, RZ ;  /* 0x0000100028147810 */ /* 0x000fe20007f3e0ff */
[----:B------:R-:W-:Y:S01]  /*157e0*/  IMAD.X R3, RZ, RZ, R45, P3 ;  /* 0x000000ffff037224 */ /* 0x000fe200018e062d */
[----:B------:R-:W-:-:S03]  /*157f0*/  LEA R11, R53, 0x8, 0x3 ;  /* 0x00000008350b7811 */ /* 0x000fc600078e18ff */
[----:B------:R-:W-:Y:S02]  /*15800*/  IMAD.X R21, RZ, RZ, R41, P1 ;  /* 0x000000ffff157224 */ /* 0x000fe400008e0629 */
[----:B0-----:R-:W-:Y:S01]  /*15810*/  @!P2 IMAD.WIDE R8, R17, 0x4, R4 ;  /* 0x000000041108a825 */ /* 0x001fe200078e0204 */
[----:B------:R-:W-:-:S03]  /*15820*/  IADD3 R4, P0, PT, R34, 0x1000, RZ ;  /* 0x0000100022047810 */ /* 0x000fc60007f1e0ff */
[----:B------:R-:W-:Y:S02]  /*15830*/  IMAD R34, R23, R18, RZ ;  /* 0x0000001217227224 */ /* 0x000fe400078e02ff */
[----:B------:R-:W-:Y:S01]  /*15840*/  IMAD.X R5, RZ, RZ, R35, P0 ;  /* 0x000000ffff057224 */ /* 0x000fe200000e0623 */
[----:B------:R-:W-:Y:S01]  /*15850*/  IADD3 R12, P0, PT, R38, 0x1000, RZ ;  /* 0x00001000260c7810 */ /* 0x000fe20007f1e0ff */
[----:B------:R-:W-:-:S04]  /*15860*/  IMAD R11, R18, R11, RZ ;  /* 0x0000000b120b7224 */ /* 0x000fc800078e02ff */
[----:B------:R-:W-:Y:S01]  /*15870*/  IMAD.X R39, RZ, RZ, R39, P0 ;  /* 0x000000ffff277224 */ /* 0x000fe200000e0627 */
[----:B----4-:R0:W-:Y:S01]  /*15880*/  @!P2 STG.E desc[UR36][R8.64], R7 ;  /* 0x000000070800a986 */ /* 0x0101e2000c101924 */
[----:B------:R-:W-:Y:S01]  /*15890*/  BAR.SYNC.DEFER_BLOCKING 0x0 ;  /* 0x0000000000007b1d */ /* 0x000fe20000010000 */
[----:B------:R-:W-:-:S04]  /*158a0*/  IADD3 R15, P2, PT, R42, 0x1000, RZ ;  /* 0x000010002a0f7810 */ /* 0x000fc80007f5e0ff */
[----:B------:R-:W-:Y:S01]  /*158b0*/  IADD3.X R36, PT, PT, RZ, R43, RZ, P2, !PT ;  /* 0x0000002bff247210 */ /* 0x000fe200017fe4ff */
[----:B0-----:R-:W-:-:S04]  /*158c0*/  IMAD.WIDE R6, R10, 0x4, R24 ;  /* 0x000000040a067825 */ /* 0x001fc800078e0218 */
[----:B------:R-:W-:-:S07]  /*158d0*/  IMAD.WIDE R8, R10, 0x4, R26 ;  /* 0x000000040a087825 */ /* 0x000fce00078e021a */
.L_x_272:
[----:B------:R-:W-:Y:S01]  /*158e0*/  R2UR UR8, R97 ;  /* 0x00000000610872ca */ /* 0x000fe200000e0000 */
[----:B------:R-:W-:Y:S01]  /*158f0*/  UMOV UR6, UR62 ;  /* 0x0000003e00067c82 */ /* 0x000fe20008000000 */
[----:B------:R-:W-:Y:S01]  /*15900*/  R2UR UR5, R96 ;  /* 0x00000000600572ca */ /* 0x000fe200000e0000 */
[----:B------:R-:W-:Y:S01]  /*15910*/  UMOV UR7, UR63 ;  /* 0x0000003f00077c82 */ /* 0x000fe20008000000 */
[----:B------:R-:W-:Y:S01]  /*15920*/  ISETP.GE.AND P3, PT, R17, R10, PT ;  /* 0x0000000a1100720c */ /* 0x000fe20003f66270 */
[----:B------:R-:W-:Y:S01]  /*15930*/  BSSY.RECONVERGENT B0, `(.L_x_244) ;  /* 0x00000e5000007945 */ /* 0x000fe20003800200 */
[----:B------:R-:W-:Y:S01]  /*15940*/  R2UR UR39, R99 ;  /* 0x00000000632772ca */ /* 0x000fe200000e0000 */
[----:B------:R-:W-:Y:S01]  /*15950*/  IMAD.U32 R74, RZ, RZ, UR43 ;  /* 0x0000002bff4a7e24 */ /* 0x000fe2000f8e00ff */
[----:B------:R-:W-:Y:S01]  /*15960*/  R2UR UR38, R98 ;  /* 0x00000000622672ca */ /* 0x000fe200000e0000 */
[----:B------:R-:W-:Y:S01]  /*15970*/  IMAD.MOV.U32 R40, RZ, RZ, R4 ;  /* 0x000000ffff287224 */ /* 0x000fe200078e0004 */
[----:B------:R-:W-:Y:S01]  /*15980*/  MOV R35, UR42 ;  /* 0x0000002a00237c02 */ /* 0x000fe20008000f00 */
[----:B------:R-:W-:Y:S01]  /*15990*/  IMAD.MOV.U32 R42, RZ, RZ, R0 ;  /* 0x000000ffff2a7224 */ /* 0x000fe200078e0000 */
[----:B------:R-:W-:Y:S01]  /*159a0*/  MOV R41, R5 ;  /* 0x0000000500297202 */ /* 0x000fe20000000f00 */
[----:B------:R-:W-:Y:S01]  /*159b0*/  IMAD.U32 R66, RZ, RZ, UR8 ;  /* 0x00000008ff427e24 */ /* 0x000fe2000f8e00ff */
[----:B------:R-:W-:Y:S01]  /*159c0*/  R2UR UR8, R95 ;  /* 0x000000005f0872ca */ /* 0x000fe200000e0000 */
[----:B------:R-:W-:Y:S01]  /*159d0*/  IMAD.MOV.U32 R43, RZ, RZ, R37 ;  /* 0x000000ffff2b7224 */ /* 0x000fe200078e0025 */
[----:B------:R-:W-:Y:S01]  /*159e0*/  MOV R67, UR5 ;  /* 0x0000000500437c02 */ /* 0x000fe20008000f00 */
[----:B------:R-:W-:Y:S01]  /*159f0*/  IMAD.MOV.U32 R45, RZ, RZ, R39 ;  /* 0x000000ffff2d7224 */ /* 0x000fe200078e0027 */
[----:B------:R-:W-:Y:S01]  /*15a00*/  R2UR UR5, R94 ;  /* 0x000000005e0572ca */ /* 0x000fe200000e0000 */
[----:B------:R-:W-:Y:S01]  /*15a10*/  IMAD.MOV.U32 R46, RZ, RZ, R20 ;  /* 0x000000ffff2e7224 */ /* 0x000fe200078e0014 */
[----:B------:R-:W-:Y:S01]  /*15a20*/  MOV R44, R12 ;  /* 0x0000000c002c7202 */ /* 0x000fe20000000f00 */
[----:B------:R-:W-:Y:S01]  /*15a30*/  IMAD.MOV.U32 R48, RZ, RZ, R15 ;  /* 0x000000ffff307224 */ /* 0x000fe200078e000f */
[----:B------:R-:W-:Y:S01]  /*15a40*/  MOV R47, R21 ;  /* 0x00000015002f7202 */ /* 0x000fe20000000f00 */
[----:B------:R-:W-:Y:S01]  /*15a50*/  IMAD.MOV.U32 R49, RZ, RZ, R36 ;  /* 0x000000ffff317224 */ /* 0x000fe200078e0024 */
[----:B------:R-:W-:Y:S01]  /*15a60*/  MOV R50, R22 ;  /* 0x0000001600327202 */ /* 0x000fe20000000f00 */
[----:B------:R-:W-:-:S02]  /*15a70*/  IMAD.MOV.U32 R51, RZ, RZ, R3 ;  /* 0x000000ffff337224 */ /* 0x000fc400078e0003 */
[----:B------:R-:W-:Y:S01]  /*15a80*/  IMAD.U32 R68, RZ, RZ, UR8 ;  /* 0x00000008ff447e24 */ /* 0x000fe2000f8e00ff */
[----:B------:R-:W-:-:S03]  /*15a90*/  R2UR UR8, R93 ;  /* 0x000000005d0872ca */ /* 0x000fc600000e0000 */
[----:B------:R-:W-:Y:S01]  /*15aa0*/  IMAD.U32 R69, RZ, RZ, UR5 ;  /* 0x00000005ff457e24 */ /* 0x000fe2000f8e00ff */
[----:B------:R-:W-:-:S09]  /*15ab0*/  R2UR UR5, R92 ;  /* 0x000000005c0572ca */ /* 0x000fd200000e0000 */
[----:B------:R-:W-:Y:S02]  /*15ac0*/  MOV R70, UR8 ;  /* 0x0000000800467c02 */ /* 0x000fe40008000f00 */
[----:B------:R-:W-:Y:S02]  /*15ad0*/  R2UR UR8, R91 ;  /* 0x000000005b0872ca */ /* 0x000fe400000e0000 */
[----:B------:R-:W-:Y:S01]  /*15ae0*/  IMAD.U32 R71, RZ, RZ, UR5 ;  /* 0x00000005ff477e24 */ /* 0x000fe2000f8e00ff */
[----:B------:R-:W-:-:S10]  /*15af0*/  R2UR UR5, R90 ;  /* 0x000000005a0572ca */ /* 0x000fd400000e0000 */
[----:B------:R-:W-:-:S03]  /*15b00*/  IMAD.U32 R72, RZ, RZ, UR8 ;  /* 0x00000008ff487e24 */ /* 0x000fc6000f8e00ff */
[----:B------:R-:W-:Y:S01]  /*15b10*/  MOV R73, UR5 ;  /* 0x0000000500497c02 */ /* 0x000fe20008000f00 */
        /* <DEDUP_REMOVED lines=29> */
[----:B-123--:R-:W-:Y:S01]  /*15cf0*/  IMAD.IADD R61, R0, 0x1, -R3 ;  /* 0x00000001003d7824 */ /* 0x00efe200078e0a03 */
[----:B------:R-:W-:Y:S02]  /*15d00*/  IABS R3, R18 ;  /* 0x0000001200037213 */ /* 0x000fe40000000000 */
[----:B------:R-:W-:Y:S01]  /*15d10*/  IABS R15, R14 ;  /* 0x0000000e000f7213 */ /* 0x000fe20000000000 */
[----:B------:R-:W-:Y:S01]  /*15d20*/  IMAD.WIDE R4, R61, 0x4, R48 ;  /* 0x000000043d047825 */ /* 0x000fe200078e0230 */
[----:B------:R-:W0:Y:S01]  /*15d30*/  I2F.RP R12, R3 ;  /* 0x00000003000c7306 */ /* 0x000e220000209400 */
[----:B------:R-:W-:-:S03]  /*15d40*/  IABS R22, R23 ;  /* 0x0000001700167213 */ /* 0x000fc60000000000 */
[----:B------:R1:W5:Y:S01]  /*15d50*/  LDG.E R57, desc[UR36][R4.64] ;  /* 0x0000002404397981 */ /* 0x000362000c1e1900 */
[----:B------:R-:W-:Y:S01]  /*15d60*/  IMAD.SHL.U32 R61, R61, 0x80, RZ ;  /* 0x000000803d3d7824 */ /* 0x000fe200078e00ff */
[----:B------:R-:W-:Y:S02]  /*15d70*/  UMOV UR5, URZ ;  /* 0x000000ff00057c82 */ /* 0x000fe40008000000 */
[----:B------:R-:W2:Y:S08]  /*15d80*/  I2F.RP R0, R15 ;  /* 0x0000000f00007306 */ /* 0x000eb00000209400 */
[----:B0-----:R-:W0:Y:S08]  /*15d90*/  MUFU.RCP R12, R12 ;  /* 0x0000000c000c7308 */ /* 0x001e300000001000 */
[----:B------:R-:W3:Y:S08]  /*15da0*/  I2F.RP R36, R22 ;  /* 0x0000001600247306 */ /* 0x000ef00000209400 */
[----:B--2---:R-:W-:Y:S01]  /*15db0*/  MUFU.RCP R0, R0 ;  /* 0x0000000000007308 */ /* 0x004fe20000001000 */
[----:B0-----:R-:W-:-:S07]  /*15dc0*/  VIADD R20, R12, 0xffffffe ;  /* 0x0ffffffe0c147836 */ /* 0x001fce0000000000 */
[----:B------:R0:W1:Y:S08]  /*15dd0*/  F2I.FTZ.U32.TRUNC.NTZ R21, R20 ;  /* 0x0000001400157305 */ /* 0x000070000021f000 */
[----:B---3--:R-:W2:Y:S01]  /*15de0*/  MUFU.RCP R36, R36 ;  /* 0x0000002400247308 */ /* 0x008ea20000001000 */
[----:B0-----:R-:W-:Y:S01]  /*15df0*/  IMAD.MOV.U32 R20, RZ, RZ, RZ ;  /* 0x000000ffff147224 */ /* 0x001fe200078e00ff */
[----:B-1----:R-:W-:-:S05]  /*15e00*/  IADD3 R4, PT, PT, RZ, -R21, RZ ;  /* 0x80000015ff047210 */ /* 0x002fca0007ffe0ff */
[----:B------:R-:W-:Y:S01]  /*15e10*/  IMAD R5, R4, R3, RZ ;  /* 0x0000000304057224 */ /* 0x000fe200078e02ff */
[----:B------:R-:W-:-:S03]  /*15e20*/  IABS R4, R18 ;  /* 0x0000001200047213 */ /* 0x000fc60000000000 */
[----:B------:R-:W-:Y:S01]  /*15e30*/  IMAD.HI.U32 R5, R21, R5, R20 ;  /* 0x0000000515057227 */ /* 0x000fe200078e0014 */
[----:B------:R-:W-:Y:S02]  /*15e40*/  IADD3 R20, PT, PT, R0, 0xffffffe, RZ ;  /* 0x0ffffffe00147810 */ /* 0x000fe40007ffe0ff */
[----:B------:R-:W-:Y:S01]  /*15e50*/  LOP3.LUT R0, R17, R18, RZ, 0x3c, !PT ;  /* 0x0000001211007212 */ /* 0x000fe200078e3cff */
[----:B------:R-:W-:Y:S01]  /*15e60*/  IMAD.MOV R12, RZ, RZ, -R4 ;  /* 0x000000ffff0c7224 */ /* 0x000fe200078e0a04 */
[----:B------:R0:W-:Y:S01]  /*15e70*/  F2I.FTZ.U32.TRUNC.NTZ R21, R20 ;  /* 0x0000001400157305 */ /* 0x0001e2000021f000 */
[----:B------:R-:W-:Y:S01]  /*15e80*/  IMAD.HI.U32 R4, R5, R19, RZ ;  /* 0x0000001305047227 */ /* 0x000fe200078e00ff */
[----:B------:R-:W-:-:S03]  /*15e90*/  ISETP.GE.AND P2, PT, R0, RZ, PT ;  /* 0x000000ff0000720c */ /* 0x000fc60003f46270 */
[----:B------:R-:W-:Y:S02]  /*15ea0*/  IMAD R12, R4, R12, R19 ;  /* 0x0000000c040c7224 */ /* 0x000fe400078e0213 */
[----:B--2---:R-:W-:Y:S01]  /*15eb0*/  VIADD R5, R36, 0xffffffe ;  /* 0x0ffffffe24057836 */ /* 0x004fe20000000000 */
[----:B------:R-:W-:Y:S01]  /*15ec0*/  IABS R36, R14 ;  /* 0x0000000e00247213 */ /* 0x000fe20000000000 */
[----:B0-----:R-:W-:Y:S01]  /*15ed0*/  IMAD.MOV.U32 R20, RZ, RZ, RZ ;  /* 0x000000ffff147224 */ /* 0x001fe200078e00ff */
[----:B------:R-:W-:-:S03]  /*15ee0*/  ISETP.GT.U32.AND P0, PT, R3, R12, PT ;  /* 0x0000000c0300720c */ /* 0x000fc60003f04070 */
[----:B------:R-:W0:Y:S10]  /*15ef0*/  F2I.FTZ.U32.TRUNC.NTZ R5, R5 ;  /* 0x0000000500057305 */ /* 0x000e34000021f000 */
[----:B------:R-:W-:-:S02]  /*15f00*/  @!P0 IMAD.IADD R12, R12, 0x1, -R3 ;  /* 0x000000010c0c8824 */ /* 0x000fc400078e0a03 */
[----:B------:R-:W-:Y:S01]  /*15f10*/  @!P0 VIADD R4, R4, 0x1 ;  /* 0x0000000104048836 */ /* 0x000fe20000000000 */
[----:B------:R-:W-:Y:S02]  /*15f20*/  ISETP.NE.AND P0, PT, R18, RZ, PT ;  /* 0x000000ff1200720c */ /* 0x000fe40003f05270 */
[----:B------:R-:W-:Y:S01]  /*15f30*/  ISETP.GE.U32.AND P1, PT, R12, R3, PT ;  /* 0x000000030c00720c */ /* 0x000fe20003f26070 */
[----:B0-----:R-:W-:Y:S01]  /*15f40*/  IMAD.MOV R12, RZ, RZ, -R5 ;  /* 0x000000ffff0c7224 */ /* 0x001fe200078e0a05 */
[----:B------:R-:W-:-:S05]  /*15f50*/  IADD3 R3, PT, PT, RZ, -R21, RZ ;  /* 0x80000015ff037210 */ /* 0x000fca0007ffe0ff */
[----:B------:R-:W-:-:S04]  /*15f60*/  IMAD.MOV.U32 R0, RZ, RZ, R3 ;  /* 0x000000ffff007224 */ /* 0x000fc800078e0003 */
[----:B------:R-:W-:Y:S02]  /*15f70*/  IMAD R3, R0, R15, RZ ;  /* 0x0000000f00037224 */ /* 0x000fe400078e02ff */
[----:B------:R-:W-:Y:S02]  /*15f80*/  @P1 IADD3 R4, PT, PT, R4, 0x1, RZ ;  /* 0x0000000104041810 */ /* 0x000fe40007ffe0ff */
[----:B------:R-:W-:Y:S02]  /*15f90*/  IMAD.HI.U32 R20, R21, R3, R20 ;  /* 0x0000000315147227 */ /* 0x000fe400078e0014 */
[----:B------:R-:W-:Y:S02]  /*15fa0*/  MOV R0, R4 ;  /* 0x0000000400007202 */ /* 0x000fe40000000f00 */
[----:B------:R-:W-:Y:S02]  /*15fb0*/  IMAD.MOV.U32 R21, RZ, RZ, R12 ;  /* 0x000000ffff157224 */ /* 0x000fe400078e000c */
[----:B------:R-:W-:Y:S01]  /*15fc0*/  @!P2 IADD3 R0, PT, PT, -R0, RZ, RZ ;  /* 0x000000ff0000a210 */ /* 0x000fe20007ffe1ff */
[----:B------:R-:W-:Y:S01]  /*15fd0*/  IMAD.MOV.U32 R4, RZ, RZ, RZ ;  /* 0x000000ffff047224 */ /* 0x000fe200078e00ff */
[----:B------:R-:W-:Y:S01]  /*15fe0*/  @!P0 LOP3.LUT R0, RZ, R18, RZ, 0x33, !PT ;  /* 0x00000012ff008212 */ /* 0x000fe200078e33ff */
[----:B------:R-:W-:-:S02]  /*15ff0*/  IMAD R21, R21, R22, RZ ;  /* 0x0000001615157224 */ /* 0x000fc400078e02ff */
[----:B------:R-:W-:Y:S01]  /*16000*/  IMAD.MOV R3, RZ, RZ, -R36 ;  /* 0x000000ffff037224 */ /* 0x000fe200078e0a24 */
[----:B------:R-:W-:Y:S01]  /*16010*/  IABS R36, R23 ;  /* 0x0000001700247213 */ /* 0x000fe20000000000 */
[----:B------:R-:W-:Y:S01]  /*16020*/  IMAD.HI.U32 R21, R5, R21, R4 ;  /* 0x0000001505157227 */ /* 0x000fe200078e0004 */
[----:B------:R-:W-:-:S03]  /*16030*/  IABS R12, R0 ;  /* 0x00000000000c7213 */ /* 0x000fc60000000000 */
[----:B------:R-:W-:-:S04]  /*16040*/  IMAD.HI.U32 R20, R20, R19, RZ ;  /* 0x0000001314147227 */ /* 0x000fc800078e00ff */
[----:B------:R-:W-:Y:S02]  /*16050*/  IMAD R4, R20, R3, R19 ;  /* 0x0000000314047224 */ /* 0x000fe400078e0213 */
[----:B------:R-:W-:Y:S02]  /*16060*/  IMAD.MOV R5, RZ, RZ, -R36 ;  /* 0x000000ffff057224 */ /* 0x000fe400078e0a24 */
[----:B------:R-:W-:Y:S01]  /*16070*/  IMAD.HI.U32 R3, R21, R12, RZ ;  /* 0x0000000c15037227 */ /* 0x000fe200078e00ff */
[----:B------:R-:W-:-:S03]  /*16080*/  ISETP.GT.U32.AND P2, PT, R15, R4, PT ;  /* 0x000000040f00720c */ /* 0x000fc60003f44070 */
[----:B------:R-:W-:Y:S02]  /*16090*/  IMAD R3, R3, R5, R12 ;  /* 0x0000000503037224 */ /* 0x000fe400078e020c */
[----:B------:R-:W-:-:S03]  /*160a0*/  IMAD.MOV R12, RZ, RZ, -R0 ;  /* 0x000000ffff0c7224 */ /* 0x000fc600078e0a00 */
[----:B------:R-:W-:Y:S01]  /*160b0*/  ISETP.GT.U32.AND P1, PT, R22, R3, PT ;  /* 0x000000031600720c */ /* 0x000fe20003f24070 */
[----:B------:R-:W-:-:S04]  /*160c0*/  IMAD R65, R18, R12, R17 ;  /* 0x0000000c12417224 */ /* 0x000fc800078e0211 */
[----:B------:R-:W-:Y:S01]  /*160d0*/  @!P2 IADD3 R4, PT, PT, R4, -R15, RZ ;  /* 0x8000000f0404a210 */ /* 0x000fe20007ffe0ff */
[----:B------:R-:W-:-:S03]  /*160e0*/  @!P2 VIADD R20, R20, 0x1 ;  /* 0x000000011414a836 */ /* 0x000fc60000000000 */
[----:B------:R-:W-:Y:S02]  /*160f0*/  ISETP.GE.U32.AND P0, PT, R4, R15, PT ;  /* 0x0000000f0400720c */ /* 0x000fe40003f06070 */
[----:B------:R-:W-:Y:S02]  /*16100*/  LOP3.LUT R4, R17, R14, RZ, 0x3c, !PT ;  /* 0x0000000e11047212 */ /* 0x000fe400078e3cff */
[----:B------:R-:W-:Y:S01]  /*16110*/  @!P1 IMAD.IADD R3, R3, 0x1, -R22 ;  /* 0x0000000103039824 */ /* 0x000fe200078e0a16 */
[----:B------:R-:W-:Y:S02]  /*16120*/  ISETP.NE.AND P1, PT, R14, RZ, PT ;  /* 0x000000ff0e00720c */ /* 0x000fe40003f25270 */
[----:B------:R-:W-:Y:S01]  /*16130*/  ISETP.GE.AND P4, PT, R4, RZ, PT ;  /* 0x000000ff0400720c */ /* 0x000fe20003f86270 */
[----:B------:R-:W-:Y:S01]  /*16140*/  IMAD.WIDE R4, R61, 0x4, R50 ;  /* 0x000000043d047825 */ /* 0x000fe200078e0232 */
[----:B------:R-:W-:-:S04]  /*16150*/  ISETP.GT.U32.AND P2, PT, R22, R3, PT ;  /* 0x000000031600720c */ /* 0x000fc80003f44070 */
[----:B------:R-:W-:Y:S02]  /*16160*/  @P0 IADD3 R20, PT, PT, R20, 0x1, RZ ;  /* 0x0000000114140810 */ /* 0x000fe40007ffe0ff */
[----:B------:R-:W-:-:S05]  /*16170*/  ISETP.GE.AND P0, PT, R0, RZ, PT ;  /* 0x000000ff0000720c */ /* 0x000fca0003f06270 */
[----:B------:R-:W-:Y:S01]  /*16180*/  @!P4 IMAD.MOV R20, RZ, RZ, -R20 ;  /* 0x000000ffff14c224 */ /* 0x000fe200078e0a14 */
[----:B------:R-:W-:Y:S02]  /*16190*/  @!P1 LOP3.LUT R20, RZ, R14, RZ, 0x33, !PT ;  /* 0x0000000eff149212 */ /* 0x000fe400078e33ff */
[----:B------:R-:W-:Y:S02]  /*161a0*/  @!P2 IADD3 R3, PT, PT, R3, -R22, RZ ;  /* 0x800000160303a210 */ /* 0x000fe40007ffe0ff */
[C---:B------:R-:W-:Y:S01]  /*161b0*/  ISETP.NE.AND P2, PT, R23.reuse, RZ, PT ;  /* 0x000000ff1700720c */ /* 0x040fe20003f45270 */
[----:B------:R-:W-:Y:S01]  /*161c0*/  IMAD.SHL.U32 R0, R20, 0x80, RZ ;  /* 0x0000008014007824 */ /* 0x000fe200078e00ff */
[----:B------:R-:W-:Y:S01]  /*161d0*/  IADD3 R63, P1, PT, R4, 0x10, RZ ;  /* 0x00000010043f7810 */ /* 0x000fe20007f3e0ff */
[----:B------:R-:W-:Y:S02]  /*161e0*/  IMAD.MOV.U32 R55, RZ, RZ, R3 ;  /* 0x000000ffff377224 */ /* 0x000fe400078e0003 */
[----:B------:R-:W-:Y:S01]  /*161f0*/  IMAD R4, R23, R0, R23 ;  /* 0x0000000017047224 */ /* 0x000fe200078e0217 */
[C---:B------:R-:W-:Y:S01]  /*16200*/  IADD3 R22, PT, PT, R0.reuse, 0x3, RZ ;  /* 0x0000000300167810 */ /* 0x040fe20007ffe0ff */
[----:B------:R-:W-:Y:S01]  /*16210*/  @!P0 IMAD.MOV R55, RZ, RZ, -R55 ;  /* 0x000000ffff378224 */ /* 0x000fe200078e0a37 */
[C---:B------:R-:W-:Y:S01]  /*16220*/  IADD3 R38, PT, PT, R0.reuse, 0x7, RZ ;  /* 0x0000000700267810 */ /* 0x040fe20007ffe0ff */
[C---:B------:R-:W-:Y:S01]  /*16230*/  VIADD R12, R0.reuse, 0x2 ;  /* 0x00000002000c7836 */ /* 0x040fe20000000000 */
[----:B------:R-:W-:Y:S01]  /*16240*/  IADD3.X R62, PT, PT, RZ, R5, RZ, P1, !PT ;  /* 0x00000005ff3e7210 */ /* 0x000fe20000ffe4ff */
[C---:B------:R-:W-:Y:S01]  /*16250*/  VIADD R36, R0.reuse, 0x4 ;  /* 0x0000000400247836 */ /* 0x040fe20000000000 */
[C---:B------:R-:W-:Y:S01]  /*16260*/  ISETP.GT.AND P1, PT, R65.reuse, R54, PT ;  /* 0x000000364100720c */ /* 0x040fe20003f24270 */
[C---:B------:R-:W-:Y:S01]  /*16270*/  VIADD R58, R0.reuse, 0x6 ;  /* 0x00000006003a7836 */ /* 0x040fe20000000000 */
[----:B------:R-:W-:Y:S01]  /*16280*/  @!P2 LOP3.LUT R55, RZ, R23, RZ, 0x33, !PT ;  /* 0x00000017ff37a212 */ /* 0x000fe200078e33ff */
[----:B------:R-:W-:Y:S01]  /*16290*/  VIADD R0, R0, 0x5 ;  /* 0x0000000500007836 */ /* 0x000fe20000000000 */
[----:B------:R-:W-:-:S02]  /*162a0*/  ISETP.GT.AND P1, PT, R65, -0x1, !P1 ;  /* 0xffffffff4100780c */ /* 0x000fc40004f24270 */
[----:B------:R-:W-:Y:S01]  /*162b0*/  ISETP.GT.AND P0, PT, R55, R53, PT ;  /* 0x000000353700720c */ /* 0x000fe20003f04270 */
[--C-:B------:R-:W-:Y:S01]  /*162c0*/  IMAD R3, R13, R20, R55.reuse ;  /* 0x000000140d037224 */ /* 0x100fe200078e0237 */
[----:B------:R-:W-:Y:S01]  /*162d0*/  IADD3 R5, PT, PT, R55, R4, RZ ;  /* 0x0000000437057210 */ /* 0x000fe20007ffe0ff */
[--C-:B------:R-:W-:Y:S01]  /*162e0*/  IMAD R15, R23, R12, R55.reuse ;  /* 0x0000000c170f7224 */ /* 0x100fe200078e0237 */
[----:B------:R-:W-:Y:S01]  /*162f0*/  ISETP.GT.AND P0, PT, R55, -0x1, !P0 ;  /* 0xffffffff3700780c */ /* 0x000fe20004704270 */
[C-C-:B------:R-:W-:Y:S02]  /*16300*/  IMAD R19, R23.reuse, R22, R55.reuse ;  /* 0x0000001617137224 */ /* 0x140fe400078e0237 */
[C-C-:B------:R-:W-:Y:S01]  /*16310*/  IMAD R21, R23.reuse, R36, R55.reuse ;  /* 0x0000002417157224 */ /* 0x140fe200078e0237 */
[----:B------:R-:W-:Y:S01]  /*16320*/  PLOP3.LUT P0, PT, P1, P0, PT, 0x80, 0x8 ;  /* 0x000000000008781c */ /* 0x000fe20000f01070 */
[C-C-:B------:R-:W-:Y:S02]  /*16330*/  IMAD R37, R23.reuse, R38, R55.reuse ;  /* 0x0000002617257224 */ /* 0x140fe400078e0237 */
[----:B------:R-:W-:-:S02]  /*16340*/  IMAD R39, R23, R58, R55 ;  /* 0x0000003a17277224 */ /* 0x000fc400078e0237 */
[----:B------:R-:W-:Y:S02]  /*16350*/  IMAD R55, R23, R0, R55 ;  /* 0x0000000017377224 */ /* 0x000fe400078e0237 */
[C-C-:B------:R-:W-:Y:S02]  /*16360*/  IMAD R3, R18.reuse, R3, R65.reuse ;  /* 0x0000000312037224 */ /* 0x140fe400078e0241 */
[C-C-:B------:R-:W-:Y:S02]  /*16370*/  IMAD R0, R18.reuse, R5, R65.reuse ;  /* 0x0000000512007224 */ /* 0x140fe400078e0241 */
[C-C-:B------:R-:W-:Y:S02]  /*16380*/  IMAD R15, R18.reuse, R15, R65.reuse ;  /* 0x0000000f120f7224 */ /* 0x140fe400078e0241 */
[C-C-:B------:R-:W-:Y:S02]  /*16390*/  IMAD R19, R18.reuse, R19, R65.reuse ;  /* 0x0000001312137224 */ /* 0x140fe400078e0241 */
[----:B------:R-:W-:-:S02]  /*163a0*/  IMAD R12, R18, R21, R65 ;  /* 0x00000015120c7224 */ /* 0x000fc400078e0241 */
[C-C-:B------:R-:W-:Y:S02]  /*163b0*/  IMAD R22, R18.reuse, R37, R65.reuse ;  /* 0x0000002512167224 */ /* 0x140fe400078e0241 */
[C-C-:B------:R-:W-:Y:S02]  /*163c0*/  IMAD R58, R18.reuse, R39, R65.reuse ;  /* 0x00000027123a7224 */ /* 0x140fe400078e0241 */
[----:B------:R-:W-:-:S07]  /*163d0*/  IMAD R55, R18, R55, R65 ;  /* 0x0000003712377224 */ /* 0x000fce00078e0241 */
.L_x_246:
[----:B------:R-:W0:Y:S01]  /*163e0*/  @P0 LDC.64 R4, c[0x0][0x400] ;  /* 0x00010000ff040b82 */ /* 0x000e220000000a00 */
[----:B------:R-:W-:-:S07]  /*163f0*/  @P0 IMAD.WIDE R20, R61, 0x4, R50 ;  /* 0x000000043d140825 */ /* 0x000fce00078e0232 */
[----:B------:R-:W1:Y:S01]  /*16400*/  @P0 LDC.64 R36, c[0x0][0x400] ;  /* 0x00010000ff240b82 */ /* 0x000e620000000a00 */
[----:B------:R-:W-:Y:S01]  /*16410*/  IMAD.MOV.U32 R76, RZ, RZ, R63 ;  /* 0x000000ffff4c7224 */ /* 0x000fe200078e003f */
[----:B------:R-:W2:Y:S01]  /*16420*/  @P0 LDG.E R20, desc[UR36][R20.64] ;  /* 0x0000002414140981 */ /* 0x000ea2000c1e1900 */
[----:B------:R-:W-:-:S05]  /*16430*/  IMAD.MOV.U32 R77, RZ, RZ, R62 ;  /* 0x000000ffff4d7224 */ /* 0x000fca00078e003e */
[----:B------:R-:W3:Y:S01]  /*16440*/  @P0 LDG.E R64, desc[UR36][R76.64+-0xc] ;  /* 0xfffff4244c400981 */ /* 0x000ee2000c1e1900 */
[----:B------:R-:W4:Y:S03]  /*16450*/  @P0 LDC.64 R38, c[0x0][0x400] ;  /* 0x00010000ff260b82 */ /* 0x000f260000000a00 */
[----:B------:R-:W4:Y:S01]  /*16460*/  @P0 LDG.E R75, desc[UR36][R76.64+-0x8] ;  /* 0xfffff8244c4b0981 */ /* 0x000f22000c1e1900 */
[----:B0-----:R-:W-:-:S04]  /*16470*/  @P0 IMAD.WIDE R4, R3, 0x4, R4 ;  /* 0x0000000403040825 */ /* 0x001fc800078e0204 */
[----:B------:R-:W0:Y:S02]  /*16480*/  @P0 LDC.64 R62, c[0x0][0x400] ;  /* 0x00010000ff3e0b82 */ /* 0x000e240000000a00 */
[----:B------:R-:W2:Y:S01]  /*16490*/  @P0 LDG.E R4, desc[UR36][R4.64] ;  /* 0x0000002404040981 */ /* 0x000ea2000c1e1900 */
[----:B-1----:R-:W-:-:S05]  /*164a0*/  @P0 IMAD.WIDE R36, R0, 0x4, R36 ;  /* 0x0000000400240825 */ /* 0x002fca00078e0224 */
[----:B------:R-:W1:Y:S01]  /*164b0*/  @P0 LDC.64 R78, c[0x0][0x400] ;  /* 0x00010000ff4e0b82 */ /* 0x000e620000000a00 */
[----:B------:R-:W3:Y:S07]  /*164c0*/  @P0 LDG.E R36, desc[UR36][R36.64] ;  /* 0x0000002424240981 */ /* 0x000eee000c1e1900 */
[----:B------:R-:W1:Y:S08]  /*164d0*/  @P0 LDC.64 R80, c[0x0][0x400] ;  /* 0x00010000ff500b82 */ /* 0x000e700000000a00 */
[----:B------:R-:W1:Y:S01]  /*164e0*/  @P0 LDC.64 R82, c[0x0][0x400] ;  /* 0x00010000ff520b82 */ /* 0x000e620000000a00 */
[----:B--2--5:R-:W-:-:S04]  /*164f0*/  @P0 FFMA R57, R4, R20, R57 ;  /* 0x0000001404390223 */ /* 0x024fc80000000039 */
[----:B---3--:R-:W-:-:S03]  /*16500*/  @P0 FFMA R57, R36, R64, R57 ;  /* 0x0000004024390223 */ /* 0x008fc60000000039 */
[----:B------:R-:W2:Y:S01]  /*16510*/  @P0 LDC.64 R64, c[0x0][0x400] ;  /* 0x00010000ff400b82 */ /* 0x000ea20000000a00 */
[----:B----4-:R-:W-:-:S04]  /*16520*/  @P0 IMAD.WIDE R4, R15, 0x4, R38 ;  /* 0x000000040f040825 */ /* 0x010fc800078e0226 */
[----:B0-----:R-:W-:Y:S02]  /*16530*/  @P0 IMAD.WIDE R20, R19, 0x4, R62 ;  /* 0x0000000413140825 */ /* 0x001fe400078e023e */
[----:B------:R-:W3:Y:S02]  /*16540*/  @P0 LDG.E R4, desc[UR36][R4.64] ;  /* 0x0000002404040981 */ /* 0x000ee4000c1e1900 */
[----:B-1----:R-:W-:Y:S02]  /*16550*/  @P0 IMAD.WIDE R38, R55, 0x4, R78 ;  /* 0x0000000437260825 */ /* 0x002fe400078e024e */
[----:B------:R-:W4:Y:S04]  /*16560*/  @P0 LDG.E R20, desc[UR36][R20.64] ;  /* 0x0000002414140981 */ /* 0x000f28000c1e1900 */
[----:B------:R-:W4:Y:S01]  /*16570*/  @P0 LDG.E R78, desc[UR36][R76.64+-0x4] ;  /* 0xfffffc244c4e0981 */ /* 0x000f22000c1e1900 */
[----:B------:R-:W-:-:S03]  /*16580*/  @P0 IMAD.WIDE R62, R58, 0x4, R80 ;  /* 0x000000043a3e0825 */ /* 0x000fc600078e0250 */
[----:B------:R-:W4:Y:S04]  /*16590*/  @P0 LDG.E R5, desc[UR36][R76.64] ;  /* 0x000000244c050981 */ /* 0x000f28000c1e1900 */
[----:B------:R-:W4:Y:S01]  /*165a0*/  @P0 LDG.E R38, desc[UR36][R38.64] ;  /* 0x0000002426260981 */ /* 0x000f22000c1e1900 */
[----:B--2---:R-:W-:-:S03]  /*165b0*/  @P0 IMAD.WIDE R36, R12, 0x4, R64 ;  /* 0x000000040c240825 */ /* 0x004fc600078e0240 */
[----:B------:R-:W2:Y:S04]  /*165c0*/  @P0 LDG.E R21, desc[UR36][R76.64+0x4] ;  /* 0x000004244c150981 */ /* 0x000ea8000c1e1900 */
[----:B------:R-:W2:Y:S01]  /*165d0*/  @P0 LDG.E R36, desc[UR36][R36.64] ;  /* 0x0000002424240981 */ /* 0x000ea2000c1e1900 */
[----:B------:R-:W-:-:S03]  /*165e0*/  @P0 IMAD.WIDE R64, R22, 0x4, R82 ;  /* 0x0000000416400825 */ /* 0x000fc600078e0252 */
[----:B------:R0:W2:Y:S04]  /*165f0*/  @P0 LDG.E R62, desc[UR36][R62.64] ;  /* 0x000000243e3e0981 */ /* 0x0000a8000c1e1900 */
[----:B------:R-:W2:Y:S04]  /*16600*/  @P0 LDG.E R79, desc[UR36][R76.64+0x8] ;  /* 0x000008244c4f0981 */ /* 0x000ea8000c1e1900 */
[----:B------:R-:W2:Y:S04]  /*16610*/  @P0 LDG.E R64, desc[UR36][R64.64] ;  /* 0x0000002440400981 */ /* 0x000ea8000c1e1900 */
[----:B------:R-:W2:Y:S01]  /*16620*/  @P0 LDG.E R80, desc[UR36][R76.64+0xc] ;  /* 0x00000c244c500981 */ /* 0x000ea2000c1e1900 */
[----:B------:R-:W-:-:S04]  /*16630*/  UIADD3 UR5, UPT, UPT, UR5, 0x8, URZ ;  /* 0x0000000805057890 */ /* 0x000fc8000fffe0ff */
[----:B------:R-:W-:Y:S01]  /*16640*/  UISETP.NE.AND UP0, UPT, UR5, 0x80, UPT ;  /* 0x000000800500788c */ /* 0x000fe2000bf05270 */
[----:B0-----:R-:W-:Y:S01]  /*16650*/  IADD3 R63, P1, PT, R76, 0x20, RZ ;  /* 0x000000204c3f7810 */ /* 0x001fe20007f3e0ff */
        /* <DEDUP_REMOVED lines=9> */
[----:B---3--:R-:W-:-:S04]  /*166f0*/  @P0 FFMA R57, R4, R75, R57 ;  /* 0x0000004b04390223 */ /* 0x008fc80000000039 */
[----:B----4-:R-:W-:-:S04]  /*16700*/  @P0 FFMA R57, R20, R78, R57 ;  /* 0x0000004e14390223 */ /* 0x010fc80000000039 */
[----:B--2---:R-:W-:-:S04]  /*16710*/  @P0 FFMA R57, R36, R5, R57 ;  /* 0x0000000524390223 */ /* 0x004fc80000000039 */
[----:B------:R-:W-:-:S04]  /*16720*/  @P0 FFMA R57, R38, R21, R57 ;  /* 0x0000001526390223 */ /* 0x000fc80000000039 */
[----:B------:R-:W-:Y:S01]  /*16730*/  @P0 FFMA R57, R62, R79, R57 ;  /* 0x0000004f3e390223 */ /* 0x000fe20000000039 */
[----:B------:R-:W-:-:S03]  /*16740*/  IADD3.X R62, PT, PT, RZ, R77, RZ, P1, !PT ;  /* 0x0000004dff3e7210 */ /* 0x000fc60000ffe4ff */
[----:B------:R-:W-:Y:S01]  /*16750*/  @P0 FFMA R57, R64, R80, R57 ;  /* 0x0000005040390223 */ /* 0x000fe20000000039 */
[----:B------:R-:W-:Y:S06]  /*16760*/  BRA.U UP0, `(.L_x_246) ;  /* 0xfffffffd001c7547 */ /* 0x000fec000b83ffff */
[----:B------:R0:W-:Y:S02]  /*16770*/  STG.E desc[UR36][R24.64], R57 ;  /* 0x0000003918007986 */ /* 0x0001e4000c101924 */
.L_x_245:
[----:B------:R-:W-:Y:S05]  /*16780*/  BSYNC.RECONVERGENT B0 ;  /* 0x0000000000007941 */ /* 0x000fea0003800200 */
.L_x_244:
        /* <DEDUP_REMOVED lines=18> */
.L_x_250:
[----:B------:R-:W-:Y:S05]  /*168b0*/  BRA `(.L_x_251) ;  /* 0x0000000000107947 */ /* 0x000fea0003800000 */
.L_x_249:
[----:B------:R-:W-:Y:S01]  /*168c0*/  FMUL.FTZ R0, R3, R4 ;  /* 0x0000000403007220 */ /* 0x000fe20000410000 */
[----:B------:R-:W-:-:S03]  /*168d0*/  FMUL.FTZ R4, R4, 0.5 ;  /* 0x3f00000004047820 */ /* 0x000fc60000410000 */
[----:B------:R-:W-:-:S04]  /*168e0*/  FFMA R3, -R0, R0, R3 ;  /* 0x0000000000037223 */ /* 0x000fc80000000103 */
[----:B------:R-:W-:-:S07]  /*168f0*/  FFMA R0, R3, R4, R0 ;  /* 0x0000000403007223 */ /* 0x000fce0000000000 */
.L_x_251:
        /* <DEDUP_REMOVED lines=18> */
.L_x_253:
[----:B------:R-:W-:Y:S05]  /*16a20*/  BSYNC.RECONVERGENT B3 ;  /* 0x0000000000037941 */ /* 0x000fea0003800200 */
.L_x_252:
[----:B------:R-:W-:-:S05]  /*16a30*/  FFMA R3, R22, R3, R37 ;  /* 0x0000000316037223 */ /* 0x000fca0000000025 */
[----:B------:R4:W-:Y:S02]  /*16a40*/  STG.E desc[UR36][R6.64], R3 ;  /* 0x0000000306007986 */ /* 0x0009e4000c101924 */
.L_x_248:
[----:B------:R-:W-:Y:S05]  /*16a50*/  BSYNC.RECONVERGENT B2 ;  /* 0x0000000000027941 */ /* 0x000fea0003800200 */
.L_x_247:
[----:B------:R-:W-:Y:S06]  /*16a60*/  BAR.SYNC.DEFER_BLOCKING 0x0 ;  /* 0x0000000000007b1d */ /* 0x000fec0000010000 */
[----:B------:R-:W-:Y:S04]  /*16a70*/  BSSY.RECONVERGENT B2, `(.L_x_254) ;  /* 0x000001b000027945 */ /* 0x000fe80003800200 */
        /* <DEDUP_REMOVED lines=24> */
.L_x_257:
[----:B------:R-:W-:Y:S05]  /*16c00*/  BSYNC.RECONVERGENT B3 ;  /* 0x0000000000037941 */ /* 0x000fea0003800200 */
.L_x_256:
[----:B------:R4:W-:Y:S02]  /*16c10*/  STG.E desc[UR36][R28.64], R15 ;  /* 0x0000000f1c007986 */ /* 0x0009e4000c101924 */
.L_x_255:
[----:B------:R-:W-:Y:S05]  /*16c20*/  BSYNC.RECONVERGENT B2 ;  /* 0x0000000000027941 */ /* 0x000fea0003800200 */
.L_x_254:
[----:B------:R-:W-:Y:S06]  /*16c30*/  BAR.SYNC.DEFER_BLOCKING 0x0 ;  /* 0x0000000000007b1d */ /* 0x000fec0000010000 */
[----:B------:R-:W-:Y:S02]  /*16c40*/  BSSY.RECONVERGENT B0, `(.L_x_258) ;  /* 0x00000d3000007945 */ /* 0x000fe40003800200 */
[----:B------:R-:W-:Y:S06]  /*16c50*/  BAR.SYNC.DEFER_BLOCKING 0x0 ;  /* 0x0000000000007b1d */ /* 0x000fec0000010000 */
[----:B------:R-:W-:Y:S05]  /*16c60*/  @P3 BRA `(.L_x_259) ;  /* 0x0000000c00403947 */ /* 0x000fea0003800000 */
[-C--:B------:R-:W-:Y:S02]  /*16c70*/  IABS R0, R18.reuse ;  /* 0x0000001200007213 */ /* 0x080fe40000000000 */
[----:B------:R-:W-:Y:S02]  /*16c80*/  IABS R22, R23 ;  /* 0x0000001700167213 */ /* 0x000fe40000000000 */
[----:B----4-:R-:W4:Y:S01]  /*16c90*/  I2F.RP R3, R0 ;  /* 0x0000000000037306 */ /* 0x010f220000209400 */
[----:B------:R-:W-:Y:S02]  /*16ca0*/  IABS R12, R17 ;  /* 0x00000011000c7213 */ /* 0x000fe40000000000 */
[----:B------:R-:W-:Y:S02]  /*16cb0*/  IABS R20, R18 ;  /* 0x0000001200147213 */ /* 0x000fe40000000000 */
[----:B------:R-:W-:Y:S02]  /*16cc0*/  IABS R19, R34 ;  /* 0x0000002200137213 */ /* 0x000fe40000000000 */
[----:B------:R-:W-:Y:S01]  /*16cd0*/  IABS R38, R14 ;  /* 0x0000000e00267213 */ /* 0x000fe20000000000 */
[----:B------:R-:W0:Y:S01]  /*16ce0*/  I2F.RP R15, R22 ;  /* 0x00000016000f7306 */ /* 0x000e220000209400 */
[----:B------:R-:W-:-:S02]  /*16cf0*/  ISETP.NE.AND P6, PT, R23, RZ, PT ;  /* 0x000000ff1700720c */ /* 0x000fc40003fc5270 */
[----:B------:R-:W-:-:S05]  /*16d00*/  LOP3.LUT R59, R59, 0xfffffffe, RZ, 0xc0, !PT ;  /* 0xfffffffe3b3b7812 */ /* 0x000fca00078ec0ff */
[----:B----4-:R-:W4:Y:S08]  /*16d10*/  MUFU.RCP R3, R3 ;  /* 0x0000000300037308 */ /* 0x010f300000001000 */
[----:B0-----:R-:W-:Y:S08]  /*16d20*/  MUFU.RCP R15, R15 ;  /* 0x0000000f000f7308 */ /* 0x001ff00000001000 */
[----:B------:R-:W-:Y:S01]  /*16d30*/  I2F.RP R36, R19 ;  /* 0x0000001300247306 */ /* 0x000fe20000209400 */
[----:B----4-:R-:W-:-:S07]  /*16d40*/  IADD3 R4, PT, PT, R3, 0xffffffe, RZ ;  /* 0x0ffffffe03047810 */ /* 0x010fce0007ffe0ff */
[----:B------:R0:W4:Y:S08]  /*16d50*/  F2I.FTZ.U32.TRUNC.NTZ R5, R4 ;  /* 0x0000000400057305 */ /* 0x000130000021f000 */
[----:B------:R-:W1:Y:S01]  /*16d60*/  I2F.RP R37, R38 ;  /* 0x0000002600257306 */ /* 0x000e620000209400 */
[----:B0-----:R-:W-:Y:S02]  /*16d70*/  IMAD.MOV.U32 R4, RZ, RZ, RZ ;  /* 0x000000ffff047224 */ /* 0x001fe400078e00ff */
[----:B----4-:R-:W-:-:S05]  /*16d80*/  IMAD.MOV R21, RZ, RZ, -R5 ;  /* 0x000000ffff157224 */ /* 0x010fca00078e0a05 */
[----:B------:R-:W0:Y:S01]  /*16d90*/  MUFU.RCP R36, R36 ;  /* 0x0000002400247308 */ /* 0x000e220000001000 */
[----:B------:R-:W-:-:S04]  /*16da0*/  IMAD R3, R21, R0, RZ ;  /* 0x0000000015037224 */ /* 0x000fc800078e02ff */
[----:B------:R-:W-:Y:S01]  /*16db0*/  IMAD.HI.U32 R3, R5, R3, R4 ;  /* 0x0000000305037227 */ /* 0x000fe200078e0004 */
[----:B------:R-:W-:Y:S02]  /*16dc0*/  IADD3 R4, PT, PT, RZ, -R20, RZ ;  /* 0x80000014ff047210 */ /* 0x000fe40007ffe0ff */
[----:B-1----:R-:W1:Y:S03]  /*16dd0*/  MUFU.RCP R37, R37 ;  /* 0x0000002500257308 */ /* 0x002e660000001000 */
[----:B------:R-:W-:-:S04]  /*16de0*/  IMAD.HI.U32 R3, R3, R12, RZ ;  /* 0x0000000c03037227 */ /* 0x000fc800078e00ff */
[----:B------:R-:W-:Y:S01]  /*16df0*/  IMAD R5, R3, R4, R12 ;  /* 0x0000000403057224 */ /* 0x000fe200078e020c */
[----:B0-----:R-:W-:Y:S01]  /*16e00*/  IADD3 R20, PT, PT, R36, 0xffffffe, RZ ;  /* 0x0ffffffe24147810 */ /* 0x001fe20007ffe0ff */
[----:B------:R-:W-:Y:S01]  /*16e10*/  VIADD R4, R15, 0xffffffe ;  /* 0x0ffffffe0f047836 */ /* 0x000fe20000000000 */
[----:B------:R-:W-:Y:S02]  /*16e20*/  IABS R36, R34 ;  /* 0x0000002200247213 */ /* 0x000fe40000000000 */
[----:B------:R-:W-:Y:S01]  /*16e30*/  ISETP.GT.U32.AND P0, PT, R0, R5, PT ;  /* 0x000000050000720c */ /* 0x000fe20003f04070 */
[----:B------:R-:W0:Y:S02]  /*16e40*/  F2I.FTZ.U32.TRUNC.NTZ R21, R20 ;  /* 0x0000001400157305 */ /* 0x000e24000021f000 */
[----:B------:R-:W-:Y:S02]  /*16e50*/  IMAD.MOV R36, RZ, RZ, -R36 ;  /* 0x000000ffff247224 */ /* 0x000fe400078e0a24 */
[----:B-1----:R-:W-:-:S06]  /*16e60*/  VIADD R37, R37, 0xffffffe ;  /* 0x0ffffffe25257836 */ /* 0x002fcc0000000000 */
[----:B------:R-:W1:Y:S02]  /*16e70*/  F2I.FTZ.U32.TRUNC.NTZ R37, R37 ;  /* 0x0000002500257305 */ /* 0x000e64000021f000 */
[----:B------:R-:W-:Y:S02]  /*16e80*/  @!P0 IMAD.IADD R5, R5, 0x1, -R0 ;  /* 0x0000000105058824 */ /* 0x000fe400078e0a00 */
[----:B------:R-:W-:Y:S01]  /*16e90*/  @!P0 VIADD R3, R3, 0x1 ;  /* 0x0000000103038836 */ /* 0x000fe20000000000 */
[----:B------:R-:W-:Y:S01]  /*16ea0*/  ISETP.NE.AND P0, PT, R18, RZ, PT ;  /* 0x000000ff1200720c */ /* 0x000fe20003f05270 */
[----:B0-----:R-:W-:Y:S01]  /*16eb0*/  IMAD.MOV R20, RZ, RZ, -R21 ;  /* 0x000000ffff147224 */ /* 0x001fe200078e0a15 */
[----:B------:R-:W-:Y:S02]  /*16ec0*/  ISETP.GE.U32.AND P1, PT, R5, R0, PT ;  /* 0x000000000500720c */ /* 0x000fe40003f26070 */
[----:B------:R0:W4:Y:S01]  /*16ed0*/  F2I.FTZ.U32.TRUNC.NTZ R5, R4 ;  /* 0x0000000400057305 */ /* 0x000122000021f000 */
[----:B------:R-:W-:-:S04]  /*16ee0*/  LOP3.LUT R0, R17, R18, RZ, 0x3c, !PT ;  /* 0x0000001211007212 */ /* 0x000fc800078e3cff */
[----:B------:R-:W-:Y:S01]  /*16ef0*/  ISETP.GE.AND P2, PT, R0, RZ, PT ;  /* 0x000000ff0000720c */ /* 0x000fe20003f46270 */
[----:B-1----:R-:W-:Y:S02]  /*16f00*/  IMAD.MOV R39, RZ, RZ, -R37 ;  /* 0x000000ffff277224 */ /* 0x002fe400078e0a25 */
[----:B0-----:R-:W-:-:S03]  /*16f10*/  HFMA2 R4, -RZ, RZ, 0, 0 ;  /* 0x00000000ff047431 */ /* 0x001fc600000001ff */
[----:B------:R-:W-:Y:S01]  /*16f20*/  @P1 VIADD R3, R3, 0x1 ;  /* 0x0000000103031836 */ /* 0x000fe20000000000 */
[----:B----4-:R-:W-:-:S03]  /*16f30*/  IADD3 R15, PT, PT, RZ, -R5, RZ ;  /* 0x80000005ff0f7210 */ /* 0x010fc60007ffe0ff */
[----:B------:R-:W-:Y:S01]  /*16f40*/  IMAD.MOV.U32 R0, RZ, RZ, R3 ;  /* 0x000000ffff007224 */ /* 0x000fe200078e0003 */
[----:B------:R-:W-:-:S03]  /*16f50*/  MOV R3, R15 ;  /* 0x0000000f00037202 */ /* 0x000fc60000000f00 */
[----:B------:R-:W-:Y:S01]  /*16f60*/  @!P2 IMAD.MOV R0, RZ, RZ, -R0 ;  /* 0x000000ffff00a224 */ /* 0x000fe200078e0a00 */
[----:B------:R-:W-:Y:S02]  /*16f70*/  @!P0 LOP3.LUT R0, RZ, R18, RZ, 0x33, !PT ;  /* 0x00000012ff008212 */ /* 0x000fe400078e33ff */
[----:B------:R-:W-:Y:S01]  /*16f80*/  IABS R15, R23 ;  /* 0x00000017000f7213 */ /* 0x000fe20000000000 */
[----:B------:R-:W-:-:S04]  /*16f90*/  IMAD R3, R3, R22, RZ ;  /* 0x0000001603037224 */ /* 0x000fc800078e02ff */
[----:B------:R-:W-:Y:S01]  /*16fa0*/  IMAD.HI.U32 R3, R5, R3, R4 ;  /* 0x0000000305037227 */ /* 0x000fe200078e0004 */
[----:B------:R-:W-:-:S03]  /*16fb0*/  IABS R4, R0 ;  /* 0x0000000000047213 */ /* 0x000fc60000000000 */
[----:B------:R-:W-:Y:S02]  /*16fc0*/  IMAD.MOV R5, RZ, RZ, -R15 ;  /* 0x000000ffff057224 */ /* 0x000fe400078e0a0f */
[----:B------:R-:W-:-:S04]  /*16fd0*/  IMAD.HI.U32 R3, R3, R4, RZ ;  /* 0x0000000403037227 */ /* 0x000fc800078e00ff */
[----:B------:R-:W-:Y:S02]  /*16fe0*/  IMAD R3, R3, R5, R4 ;  /* 0x0000000503037224 */ /* 0x000fe400078e0204 */
[----:B------:R-:W-:Y:S02]  /*16ff0*/  IMAD.MOV.U32 R4, RZ, RZ, R36 ;  /* 0x000000ffff047224 */ /* 0x000fe400078e0024 */
[----:B------:R-:W-:Y:S02]  /*17000*/  HFMA2 R36, -RZ, RZ, 0, 0 ;  /* 0x00000000ff247431 */ /* 0x000fe400000001ff */
[----:B------:R-:W-:Y:S01]  /*17010*/  IMAD R15, R20, R19, RZ ;  /* 0x00000013140f7224 */ /* 0x000fe200078e02ff */
[----:B------:R-:W-:Y:S01]  /*17020*/  ISETP.GT.U32.AND P0, PT, R22, R3, PT ;  /* 0x000000031600720c */ /* 0x000fe20003f04070 */
[----:B------:R-:W-:Y:S01]  /*17030*/  IMAD R5, R39, R38, RZ ;  /* 0x0000002627057224 */ /* 0x000fe200078e02ff */
[----:B------:R-:W-:-:S05]  /*17040*/  MOV R20, RZ ;  /* 0x000000ff00147202 */ /* 0x000fca0000000f00 */
[----:B------:R-:W-:Y:S01]  /*17050*/  IMAD.HI.U32 R15, R21, R15, R20 ;  /* 0x0000000f150f7227 */ /* 0x000fe200078e0014 */
[----:B------:R-:W-:-:S03]  /*17060*/  IABS R20, R14 ;  /* 0x0000000e00147213 */ /* 0x000fc60000000000 */
[----:B------:R-:W-:-:S04]  /*17070*/  IMAD.HI.U32 R5, R37, R5, R36 ;  /* 0x0000000525057227 */ /* 0x000fc800078e0024 */
[----:B------:R-:W-:Y:S02]  /*17080*/  IMAD.MOV R20, RZ, RZ, -R20 ;  /* 0x000000ffff147224 */ /* 0x000fe400078e0a14 */
[----:B------:R-:W-:-:S04]  /*17090*/  IMAD.HI.U32 R77, R5, R12, RZ ;  /* 0x0000000c054d7227 */ /* 0x000fc800078e00ff */
[----:B------:R-:W-:Y:S02]  /*170a0*/  @!P0 IMAD.IADD R3, R3, 0x1, -R22 ;  /* 0x0000000103038824 */ /* 0x000fe400078e0a16 */
[--C-:B------:R-:W-:Y:S02]  /*170b0*/  IMAD R5, R77, R20, R12.reuse ;  /* 0x000000144d057224 */ /* 0x100fe400078e020c */
[----:B------:R-:W-:Y:S01]  /*170c0*/  IMAD.HI.U32 R15, R15, R12, RZ ;  /* 0x0000000c0f0f7227 */ /* 0x000fe200078e00ff */
[----:B------:R-:W-:Y:S02]  /*170d0*/  ISETP.GT.U32.AND P5, PT, R22, R3, PT ;  /* 0x000000031600720c */ /* 0x000fe40003fa4070 */
[----:B------:R-:W-:Y:S01]  /*170e0*/  ISETP.GT.U32.AND P2, PT, R38, R5, PT ;  /* 0x000000052600720c */ /* 0x000fe20003f44070 */
[----:B------:R-:W-:-:S05]  /*170f0*/  IMAD R4, R15, R4, R12 ;  /* 0x000000040f047224 */ /* 0x000fca00078e020c */
[----:B------:R-:W-:-:S05]  /*17100*/  ISETP.GT.U32.AND P3, PT, R19, R4, PT ;  /* 0x000000041300720c */ /* 0x000fca0003f64070 */
[----:B------:R-:W-:Y:S01]  /*17110*/  @!P5 IMAD.IADD R3, R3, 0x1, -R22 ;  /* 0x000000010303d824 */ /* 0x000fe200078e0a16 */
[----:B------:R-:W-:Y:S01]  /*17120*/  ISETP.GE.AND P5, PT, R0, RZ, PT ;  /* 0x000000ff0000720c */ /* 0x000fe20003fa6270 */
[----:B------:R-:W-:Y:S01]  /*17130*/  @!P2 IMAD.IADD R5, R5, 0x1, -R38 ;  /* 0x000000010505a824 */ /* 0x000fe200078e0a26 */
[----:B------:R-:W-:Y:S01]  /*17140*/  @!P2 IADD3 R77, PT, PT, R77, 0x1, RZ ;  /* 0x000000014d4da810 */ /* 0x000fe20007ffe0ff */
[----:B------:R-:W-:Y:S01]  /*17150*/  IMAD.MOV R0, RZ, RZ, -R0 ;  /* 0x000000ffff007224 */ /* 0x000fe200078e0a00 */
[----:B------:R-:W-:Y:S01]  /*17160*/  ISETP.NE.AND P2, PT, R14, RZ, PT ;  /* 0x000000ff0e00720c */ /* 0x000fe20003f45270 */
[----:B------:R-:W-:Y:S01]  /*17170*/  IMAD.MOV.U32 R80, RZ, RZ, R3 ;  /* 0x000000ffff507224 */ /* 0x000fe200078e0003 */
[----:B------:R-:W-:Y:S01]  /*17180*/  ISETP.GE.U32.AND P4, PT, R5, R38, PT ;  /* 0x000000260500720c */ /* 0x000fe20003f86070 */
[----:B------:R-:W-:Y:S01]  /*17190*/  IMAD R5, R18, R0, R17 ;  /* 0x0000000012057224 */ /* 0x000fe200078e0211 */
[-C--:B------:R-:W-:Y:S02]  /*171a0*/  @!P3 IADD3 R4, PT, PT, R4, -R19.reuse, RZ ;  /* 0x800000130404b210 */ /* 0x080fe40007ffe0ff */
[----:B------:R-:W-:Y:S01]  /*171b0*/  @!P3 IADD3 R15, PT, PT, R15, 0x1, RZ ;  /* 0x000000010f0fb810 */ /* 0x000fe20007ffe0ff */
[C---:B------:R-:W-:Y:S01]  /*171c0*/  VIADD R79, R5.reuse, 0xffffffff ;  /* 0xffffffff054f7836 */ /* 0x040fe20000000000 */
[----:B------:R-:W-:Y:S01]  /*171d0*/  ISETP.GE.U32.AND P0, PT, R4, R19, PT ;  /* 0x000000130400720c */ /* 0x000fe20003f06070 */
[----:B------:R-:W-:Y:S01]  /*171e0*/  @!P5 IMAD.MOV R80, RZ, RZ, -R80 ;  /* 0x000000ffff50d224 */ /* 0x000fe200078e0a50 */
[----:B------:R-:W-:-:S02]  /*171f0*/  ISETP.GT.AND P5, PT, R5, R54, PT ;  /* 0x000000360500720c */ /* 0x000fc40003fa4270 */
[----:B------:R-:W-:Y:S02]  /*17200*/  LOP3.LUT R4, R17, R34, RZ, 0x3c, !PT ;  /* 0x0000002211047212 */ /* 0x000fe400078e3cff */
[----:B------:R-:W-:Y:S01]  /*17210*/  ISETP.GT.AND P5, PT, R5, -0x1, !P5 ;  /* 0xffffffff0500780c */ /* 0x000fe20006fa4270 */
[----:B------:R-:W-:Y:S01]  /*17220*/  @P4 VIADD R77, R77, 0x1 ;  /* 0x000000014d4d4836 */ /* 0x000fe20000000000 */
[----:B------:R-:W-:Y:S02]  /*17230*/  ISETP.GE.AND P1, PT, R4, RZ, PT ;  /* 0x000000ff0400720c */ /* 0x000fe40003f26270 */
[----:B------:R-:W-:Y:S02]  /*17240*/  LOP3.LUT R4, R17, R14, RZ, 0x3c, !PT ;  /* 0x0000000e11047212 */ /* 0x000fe400078e3cff */
[----:B------:R-:W-:Y:S01]  /*17250*/  @!P6 LOP3.LUT R80, RZ, R23, RZ, 0x33, !PT ;  /* 0x00000017ff50e212 */ /* 0x000fe200078e33ff */
[----:B------:R-:W-:Y:S01]  /*17260*/  @P0 VIADD R15, R15, 0x1 ;  /* 0x000000010f0f0836 */ /* 0x000fe20000000000 */
[----:B------:R-:W-:-:S02]  /*17270*/  ISETP.GE.AND P4, PT, R5, R54, PT ;  /* 0x000000360500720c */ /* 0x000fc40003f86270 */
[----:B------:R-:W-:Y:S01]  /*17280*/  ISETP.GE.AND P3, PT, R4, RZ, PT ;  /* 0x000000ff0400720c */ /* 0x000fe20003f66270 */
[----:B------:R-:W-:Y:S01]  /*17290*/  VIADD R82, R80, 0xffffffff ;  /* 0xffffffff50527836 */ /* 0x000fe20000000000 */
[----:B------:R-:W-:Y:S02]  /*172a0*/  MOV R0, R15 ;  /* 0x0000000f00007202 */ /* 0x000fe40000000f00 */
[----:B------:R-:W-:Y:S02]  /*172b0*/  @P5 LOP3.LUT R59, R59, 0x1, RZ, 0xfc, !PT ;  /* 0x000000013b3b5812 */ /* 0x000fe400078efcff */
[----:B------:R-:W-:Y:S02]  /*172c0*/  ISETP.GT.AND P5, PT, R5, -0x2, !P4 ;  /* 0xfffffffe0500780c */ /* 0x000fe400067a4270 */
[----:B------:R-:W-:Y:S02]  /*172d0*/  @!P1 IADD3 R0, PT, PT, -R0, RZ, RZ ;  /* 0x000000ff00009210 */ /* 0x000fe40007ffe1ff */
[----:B------:R-:W-:-:S02]  /*172e0*/  ISETP.GT.AND P1, PT, R82, R53, PT ;  /* 0x000000355200720c */ /* 0x000fc40003f24270 */
[C---:B------:R-:W-:Y:S01]  /*172f0*/  LOP3.LUT P4, RZ, R59.reuse, 0x1, RZ, 0xc0, !PT ;  /* 0x000000013bff7812 */ /* 0x040fe2000788c0ff */
[----:B------:R-:W-:Y:S01]  /*17300*/  @!P3 IMAD.MOV R77, RZ, RZ, -R77 ;  /* 0x000000ffff4db224 */ /* 0x000fe200078e0a4d */
[C---:B------:R-:W-:Y:S02]  /*17310*/  ISETP.GT.AND P1, PT, R80.reuse, RZ, !P1 ;  /* 0x000000ff5000720c */ /* 0x040fe40004f24270 */
[----:B------:R-:W-:Y:S02]  /*17320*/  LOP3.LUT R59, R59, 0xfffffffb, RZ, 0xc0, !PT ;  /* 0xfffffffb3b3b7812 */ /* 0x000fe400078ec0ff */
[----:B------:R-:W-:Y:S02]  /*17330*/  ISETP.GT.AND P6, PT, R79, R54, PT ;  /* 0x000000364f00720c */ /* 0x000fe40003fc4270 */
[----:B------:R-:W-:Y:S02]  /*17340*/  ISETP.GT.AND P3, PT, R80, R53, PT ;  /* 0x000000355000720c */ /* 0x000fe40003f64270 */
[----:B------:R-:W-:-:S02]  /*17350*/  @P5 LOP3.LUT R59, R59, 0x4, RZ, 0xfc, !PT ;  /* 0x000000043b3b5812 */ /* 0x000fc400078efcff */
[----:B------:R-:W-:Y:S02]  /*17360*/  ISETP.NE.AND P0, PT, R34, RZ, PT ;  /* 0x000000ff2200720c */ /* 0x000fe40003f05270 */
[----:B------:R-:W-:Y:S02]  /*17370*/  ISETP.GT.AND P6, PT, R5, RZ, !P6 ;  /* 0x000000ff0500720c */ /* 0x000fe400077c4270 */
[----:B------:R-:W-:Y:S02]  /*17380*/  ISETP.GT.AND P3, PT, R80, -0x1, !P3 ;  /* 0xffffffff5000780c */ /* 0x000fe40005f64270 */
[----:B------:R-:W-:Y:S02]  /*17390*/  LOP3.LUT R59, R59, 0xfffffff7, RZ, 0xc0, !PT ;  /* 0xfffffff73b3b7812 */ /* 0x000fe400078ec0ff */
[----:B------:R-:W-:Y:S02]  /*173a0*/  PLOP3.LUT P5, PT, P3, P6, PT, 0x80, 0x8 ;  /* 0x000000000008781c */ /* 0x000fe40001fad070 */
[----:B------:R-:W-:-:S02]  /*173b0*/  @P1 LOP3.LUT R59, R59, 0x8, RZ, 0xfc, !PT ;  /* 0x000000083b3b1812 */ /* 0x000fc400078efcff */
[----:B------:R-:W-:Y:S02]  /*173c0*/  P2R R5, PR, RZ, 0x20 ;  /* 0x00000020ff057803 */ /* 0x000fe40000000000 */
[----:B------:R-:W-:Y:S02]  /*173d0*/  LOP3.LUT P5, RZ, R59, 0x4, RZ, 0xc0, !PT ;  /* 0x000000043bff7812 */ /* 0x000fe400078ac0ff */
[----:B------:R-:W-:Y:S02]  /*173e0*/  @!P0 LOP3.LUT R0, RZ, R34, RZ, 0x33, !PT ;  /* 0x00000022ff008212 */ /* 0x000fe400078e33ff */
[----:B------:R-:W-:Y:S02]  /*173f0*/  PLOP3.LUT P4, PT, P3, P4, PT, 0x80, 0x8 ;  /* 0x000000000008781c */ /* 0x000fe40001f89070 */
[----:B------:R-:W-:Y:S02]  /*17400*/  ISETP.GE.AND P0, PT, R80, R53, PT ;  /* 0x000000355000720c */ /* 0x000fe40003f06270 */
[----:B------:R-:W-:-:S02]  /*17410*/  PLOP3.LUT P3, PT, P3, P5, PT, 0x80, 0x8 ;  /* 0x000000000008781c */ /* 0x000fc40001f6b070 */
[----:B------:R-:W-:Y:S02]  /*17420*/  ISETP.GT.AND P0, PT, R80, -0x2, !P0 ;  /* 0xfffffffe5000780c */ /* 0x000fe40004704270 */
[----:B------:R-:W-:Y:S02]  /*17430*/  P2R R3, PR, RZ, 0x8 ;  /* 0x00000008ff037803 */ /* 0x000fe40000000000 */
[----:B------:R-:W-:Y:S02]  /*17440*/  LOP3.LUT P3, RZ, R59, 0x8, RZ, 0xc0, !PT ;  /* 0x000000083bff7812 */ /* 0x000fe4000786c0ff */
[----:B------:R-:W-:Y:S02]  /*17450*/  @!P2 LOP3.LUT R77, RZ, R14, RZ, 0x33, !PT ;  /* 0x0000000eff4da212 */ /* 0x000fe400078e33ff */
[----:B------:R-:W-:Y:S02]  /*17460*/  PLOP3.LUT P2, PT, P0, P6, PT, 0x80, 0x8 ;  /* 0x000000000008781c */ /* 0x000fe4000074d070 */
[----:B------:R-:W-:-:S02]  /*17470*/  PLOP3.LUT P6, PT, P3, P6, PT, 0x80, 0x8 ;  /* 0x000000000008781c */ /* 0x000fc40001fcd070 */
[----:B------:R-:W-:Y:S02]  /*17480*/  P2R R4, PR, RZ, 0x10 ;  /* 0x00000010ff047803 */ /* 0x000fe40000000000 */
[C---:B------:R-:W-:Y:S02]  /*17490*/  LOP3.LUT P4, RZ, R59.reuse, 0x1, RZ, 0xc0, !PT ;  /* 0x000000013bff7812 */ /* 0x040fe4000788c0ff */
[----:B------:R-:W-:Y:S02]  /*174a0*/  LOP3.LUT R59, R59, 0xfffffffd, RZ, 0xc0, !PT ;  /* 0xfffffffd3b3b7812 */ /* 0x000fe400078ec0ff */
[----:B------:R-:W-:Y:S02]  /*174b0*/  ISETP.NE.AND P3, PT, R3, RZ, PT ;  /* 0x000000ff0300720c */ /* 0x000fe40003f65270 */
[----:B------:R-:W-:Y:S02]  /*174c0*/  SHF.R.S32.HI R3, RZ, 0x1f, R0 ;  /* 0x0000001fff037819 */ /* 0x000fe40000011400 */
[----:B------:R-:W-:-:S02]  /*174d0*/  PLOP3.LUT P1, PT, P0, P4, PT, 0x80, 0x8 ;  /* 0x000000000008781c */ /* 0x000fc40000729070 */
[----:B------:R-:W-:Y:S02]  /*174e0*/  @P6 LOP3.LUT R59, R59, 0x2, RZ, 0xfc, !PT ;  /* 0x000000023b3b6812 */ /* 0x000fe400078efcff */
[----:B------:R-:W-:Y:S02]  /*174f0*/  LEA.HI R3, R3, R0, RZ, 0x7 ;  /* 0x0000000003037211 */ /* 0x000fe400078f38ff */
[----:B------:R-:W-:Y:S02]  /*17500*/  LOP3.LUT P6, RZ, R59, 0x8, RZ, 0xc0, !PT ;  /* 0x000000083bff7812 */ /* 0x000fe400078cc0ff */
[----:B------:R-:W-:Y:S02]  /*17510*/  LOP3.LUT R3, R3, 0xffffff80, RZ, 0xc0, !PT ;  /* 0xffffff8003037812 */ /* 0x000fe400078ec0ff */
[----:B------:R-:W-:Y:S02]  /*17520*/  PLOP3.LUT P4, PT, P6, P4, PT, 0x80, 0x8 ;  /* 0x000000000008781c */ /* 0x000fe40003789070 */
[----:B------:R-:W-:-:S02]  /*17530*/  LOP3.LUT R59, R59, 0xfffffffe, RZ, 0xc0, !PT ;  /* 0xfffffffe3b3b7812 */ /* 0x000fc400078ec0ff */
[----:B------:R-:W-:Y:S02]  /*17540*/  IADD3 R75, PT, PT, R0, -R3, RZ ;  /* 0x80000003004b7210 */ /* 0x000fe40007ffe0ff */
[----:B------:R-:W-:Y:S02]  /*17550*/  PLOP3.LUT P0, PT, P0, P5, PT, 0x80, 0x8 ;  /* 0x000000000008781c */ /* 0x000fe4000070b070 */
[----:B------:R-:W-:Y:S02]  /*17560*/  PLOP3.LUT P6, PT, P6, P5, PT, 0x80, 0x8 ;  /* 0x000000000008781c */ /* 0x000fe400037cb070 */
[----:B------:R-:W-:-:S03]  /*17570*/  ISETP.NE.AND P5, PT, R5, RZ, PT ;  /* 0x000000ff0500720c */ /* 0x000fc60003fa5270 */
[----:B------:R-:W-:Y:S02]  /*17580*/  @P4 LOP3.LUT R59, R59, 0x1, RZ, 0xfc, !PT ;  /* 0x000000013b3b4812 */ /* 0x000fe400078efcff */
[----:B------:R-:W-:Y:S01]  /*17590*/  ISETP.NE.AND P4, PT, R4, RZ, PT ;  /* 0x000000ff0400720c */ /* 0x000fe20003f85270 */
[----:B------:R-:W-:-:S05]  /*175a0*/  IMAD.WIDE R4, R75, 0x4, R48 ;  /* 0x000000044b047825 */ /* 0x000fca00078e0230 */
[----:B------:R0:W5:Y:S01]  /*175b0*/  LDG.E R3, desc[UR36][R4.64+0x200] ;  /* 0x0002002404037981 */ /* 0x000162000c1e1900 */
[----:B------:R-:W-:-:S06]  /*175c0*/  UMOV UR5, URZ ;  /* 0x000000ff00057c82 */ /* 0x000fcc0008000000 */
.L_x_260:
[----:B------:R-:W1:Y:S01]  /*175d0*/  LDC.64 R38, c[0x0][0x3d0] ;  /* 0x0000f400ff267b82 */ /* 0x000e620000000a00 */
[----:B------:R-:W-:Y:S02]  /*175e0*/  LEA R0, R77, UR5, 0x7 ;  /* 0x000000054d007c11 */ /* 0x000fe4000f8e38ff */
[----:B------:R-:W-:Y:S02]  /*175f0*/  P2R R19, PR, RZ, 0x2 ;  /* 0x00000002ff137803 */ /* 0x000fe40000000000 */
[----:B------:R-:W-:Y:S01]  /*17600*/  LEA R21, R75, UR5, 0x7 ;  /* 0x000000054b157c11 */ /* 0x000fe2000f8e38ff */
[----:B------:R-:W-:Y:S01]  /*17610*/  IMAD R15, R23, R0, RZ ;  /* 0x00000000170f7224 */ /* 0x000fe200078e02ff */
[C---:B------:R-:W-:Y:S02]  /*17620*/  LOP3.LUT P1, RZ, R59.reuse, 0x2, RZ, 0xc0, !PT ;  /* 0x000000023bff7812 */ /* 0x040fe4000782c0ff */
[----:B------:R-:W-:Y:S01]  /*17630*/  P2R R57, PR, RZ, 0x1 ;  /* 0x00000001ff397803 */ /* 0x000fe20000000000 */
[----:B------:R-:W-:Y:S01]  /*17640*/  IMAD.IADD R55, R82, 0x1, R15 ;  /* 0x0000000152377824 */ /* 0x000fe200078e020f */
[----:B------:R-:W-:Y:S01]  /*17650*/  LOP3.LUT P0, RZ, R59, 0x1, RZ, 0xc0, !PT ;  /* 0x000000013bff7812 */ /* 0x000fe2000780c0ff */
[----:B------:R-:W-:-:S02]  /*17660*/  IMAD R21, R21, 0x9, RZ ;  /* 0x0000000915157824 */ /* 0x000fc400078e02ff */
[----:B0-----:R-:W-:Y:S02]  /*17670*/  IMAD R5, R18, R55, R79 ;  /* 0x0000003712057224 */ /* 0x001fe400078e024f */
[----:B------:R-:W-:-:S04]  /*17680*/  IMAD.WIDE R20, R21, 0x4, R50 ;  /* 0x0000000415147825 */ /* 0x000fc800078e0232 */
[----:B------:R-:W-:Y:S01]  /*17690*/  IMAD.IADD R15, R80, 0x1, R15 ;  /* 0x00000001500f7824 */ /* 0x000fe200078e020f */
[----:B------:R-:W4:Y:S01]  /*176a0*/  @P1 LDG.E R12, desc[UR36][R20.64+0x10000] ;  /* 0x01000024140c1981 */ /* 0x000f22000c1e1900 */
[----:B-1----:R-:W-:Y:S01]  /*176b0*/  IMAD.WIDE R4, R5, 0x4, R38 ;  /* 0x0000000405047825 */ /* 0x002fe200078e0226 */
[----:B------:R-:W-:Y:S02]  /*176c0*/  IADD3 R55, PT, PT, R55, 0x2, RZ ;  /* 0x0000000237377810 */ /* 0x000fe40007ffe0ff */
[----:B--23--:R-:W2:Y:S01]  /*176d0*/  @P3 LDG.E R61, desc[UR36][R20.64+0x10014] ;  /* 0x01001424143d3981 */ /* 0x00cea2000c1e1900 */
[----:B------:R-:W-:-:S03]  /*176e0*/  IMAD R37, R18, R15, R79 ;  /* 0x0000000f12257224 */ /* 0x000fc600078e024f */
[----:B------:R-:W4:Y:S04]  /*176f0*/  @P1 LDG.E R0, desc[UR36][R4.64] ;  /* 0x0000002404001981 */ /* 0x000f28000c1e1900 */
[----:B------:R-:W3:Y:S04]  /*17700*/  @P0 LDG.E R15, desc[UR36][R20.64+0x10004] ;  /* 0x01000424140f0981 */ /* 0x000ee8000c1e1900 */
[----:B------:R-:W3:Y:S01]  /*17710*/  @P0 LDG.E R22, desc[UR36][R4.64+0x4] ;  /* 0x0000042404160981 */ /* 0x000ee2000c1e1900 */
[----:B------:R-:W-:Y:S01]  /*17720*/  ISETP.NE.AND P1, PT, R19, RZ, PT ;  /* 0x000000ff1300720c */ /* 0x000fe20003f25270 */
[----:B------:R-:W-:Y:S01]  /*17730*/  IMAD.WIDE R36, R37, 0x4, R38 ;  /* 0x0000000425247825 */ /* 0x000fe200078e0226 */
[----:B------:R-:W-:Y:S01]  /*17740*/  ISETP.NE.AND P0, PT, R57, RZ, PT ;  /* 0x000000ff3900720c */ /* 0x000fe20003f05270 */
[----:B------:R-:W2:Y:S02]  /*17750*/  @P6 LDG.E R58, desc[UR36][R4.64+0x8] ;  /* 0x00000824043a6981 */ /* 0x000ea4000c1e1900 */
[----:B------:R-:W-:-:S02]  /*17760*/  IMAD R57, R18, R55, R79 ;  /* 0x0000003712397224 */ /* 0x000fc400078e024f */
[----:B------:R-:W2:Y:S04]  /*17770*/  @P6 LDG.E R19, desc[UR36][R20.64+0x10008] ;  /* 0x0100082414136981 */ /* 0x000ea8000c1e1900 */
[----:B------:R-:W2:Y:S01]  /*17780*/  @P5 LDG.E R62, desc[UR36][R36.64] ;  /* 0x00000024243e5981 */ /* 0x000ea2000c1e1900 */
[----:B------:R-:W-:-:S03]  /*17790*/  IMAD.WIDE R38, R57, 0x4, R38 ;  /* 0x0000000439267825 */ /* 0x000fc600078e0226 */
[----:B------:R-:W2:Y:S04]  /*177a0*/  @P5 LDG.E R55, desc[UR36][R20.64+0x1000c] ;  /* 0x01000c2414375981 */ /* 0x000ea8000c1e1900 */
        /* <DEDUP_REMOVED lines=8> */
[----:B------:R-:W2:Y:S01]  /*17830*/  @P0 LDG.E R36, desc[UR36][R38.64+0x8] ;  /* 0x0000082426240981 */ /* 0x000ea2000c1e1900 */
[----:B------:R-:W-:-:S02]  /*17840*/  P2R R83, PR, RZ, 0x40 ;  /* 0x00000040ff537803 */ /* 0x000fc40000000000 */
[----:B------:R-:W-:-:S04]  /*17850*/  LOP3.LUT P6, RZ, R59, 0x1, RZ, 0xc0, !PT ;  /* 0x000000013bff7812 */ /* 0x000fc800078cc0ff */
[----:B------:R-:W-:Y:S02]  /*17860*/  P2R R81, PR, RZ, 0x40 ;  /* 0x00000040ff517803 */ /* 0x000fe40000000000 */
[----:B------:R-:W-:Y:S01]  /*17870*/  LOP3.LUT P6, RZ, R59, 0x2, RZ, 0xc0, !PT ;  /* 0x000000023bff7812 */ /* 0x000fe200078cc0ff */
[----:B------:R-:W-:-:S04]  /*17880*/  UIADD3 UR5, UPT, UPT, UR5, 0x1, URZ ;  /* 0x0000000105057890 */ /* 0x000fc8000fffe0ff */
[----:B------:R-:W-:-:S08]  /*17890*/  UISETP.NE.AND UP0, UPT, UR5, 0x80, UPT ;  /* 0x000000800500788c */ /* 0x000fd0000bf05270 */
[----:B----45:R-:W-:Y:S01]  /*178a0*/  @P6 FFMA R3, R0, R12, R3 ;  /* 0x0000000c00036223 */ /* 0x030fe20000000003 */
[----:B------:R-:W-:-:S13]  /*178b0*/  ISETP.NE.AND P6, PT, R81, RZ, PT ;  /* 0x000000ff5100720c */ /* 0x000fda0003fc5270 */
[----:B---3--:R-:W-:Y:S01]  /*178c0*/  @P6 FFMA R3, R22, R15, R3 ;  /* 0x0000000f16036223 */ /* 0x008fe20000000003 */
[----:B------:R-:W-:-:S13]  /*178d0*/  ISETP.NE.AND P6, PT, R83, RZ, PT ;  /* 0x000000ff5300720c */ /* 0x000fda0003fc5270 */
[----:B--2---:R-:W-:-:S04]  /*178e0*/  @P6 FFMA R3, R58, R19, R3 ;  /* 0x000000133a036223 */ /* 0x004fc80000000003 */
        /* <DEDUP_REMOVED lines=8> */
.L_x_259:
[----:B------:R-:W-:Y:S05]  /*17970*/  BSYNC.RECONVERGENT B0 ;  /* 0x0000000000007941 */ /* 0x000fea0003800200 */
.L_x_258:
[----:B------:R-:W-:Y:S01]  /*17980*/  BAR.SYNC.DEFER_BLOCKING 0x0 ;  /* 0x0000000000007b1d */ /* 0x000fe20000010000 */
[----:B------:R-:W-:-:S05]  /*17990*/  ISETP.GE.AND P3, PT, R17, R10, PT ;  /* 0x0000000a1100720c */ /* 0x000fca0003f66270 */
[----:B------:R-:W-:Y:S08]  /*179a0*/  BSSY.RECONVERGENT B2, `(.L_x_261) ;  /* 0x000002b000027945 */ /* 0x000ff00003800200 */
[----:B------:R-:W-:Y:S05]  /*179b0*/  @P3 BRA `(.L_x_262) ;  /* 0x0000000000a43947 */ /* 0x000fea0003800000 */
[----:B------:R-:W0:Y:S04]  /*179c0*/  LDG.E R0, desc[UR36][R40.64+0x200] ;  /* 0x0002002428007981 */ /* 0x000e28000c1e1900 */
[----:B------:R0:W5:Y:S04]  /*179d0*/  LDG.E R19, desc[UR36][R26.64] ;  /* 0x000000241a137981 */ /* 0x000168000c1e1900 */
[----:B------:R0:W5:Y:S04]  /*179e0*/  LDG.E R22, desc[UR36][R46.64+0x200] ;  /* 0x000200242e167981 */ /* 0x000168000c1e1900 */
[----:B------:R0:W5:Y:S04]  /*179f0*/  LDG.E R37, desc[UR36][R44.64+0x200] ;  /* 0x000200242c257981 */ /* 0x000168000c1e1900 */
[----:B------:R0:W5:Y:S02]  /*17a00*/  LDG.E R36, desc[UR36][R42.64+0x200] ;  /* 0x000200242a247981 */ /* 0x000164000c1e1900 */
[----:B0---4-:R-:W-:-:S04]  /*17a10*/  FADD R3, R0, 9.9999997473787516356e-06 ;  /* 0x3727c5ac00037421 */ /* 0x011fc80000000000 */
        /* <DEDUP_REMOVED lines=9> */
.L_x_264:
[----:B------:R-:W-:Y:S05]  /*17ab0*/  BRA `(.L_x_265) ;  /* 0x0000000000107947 */ /* 0x000fea0003800000 */
.L_x_263:
[----:B------:R-:W-:Y:S01]  /*17ac0*/  FMUL.FTZ R0, R3, R4 ;  /* 0x0000000403007220 */ /* 0x000fe20000410000 */
[----:B------:R-:W-:-:S03]  /*17ad0*/  FMUL.FTZ R4, R4, 0.5 ;  /* 0x3f00000004047820 */ /* 0x000fc60000410000 */
[----:B------:R-:W-:-:S04]  /*17ae0*/  FFMA R3, -R0, R0, R3 ;  /* 0x0000000000037223 */ /* 0x000fc80000000103 */
[----:B------:R-:W-:-:S07]  /*17af0*/  FFMA R0, R3, R4, R0 ;  /* 0x0000000403007223 */ /* 0x000fce0000000000 */
.L_x_265:
        /* <DEDUP_REMOVED lines=18> */
.L_x_267:
[----:B------:R-:W-:Y:S05]  /*17c20*/  BSYNC.RECONVERGENT B3 ;  /* 0x0000000000037941 */ /* 0x000fea0003800200 */
.L_x_266:
[----:B------:R-:W-:-:S05]  /*17c30*/  FFMA R3, R22, R3, R37 ;  /* 0x0000000316037223 */ /* 0x000fca0000000025 */
[----:B------:R0:W-:Y:S02]  /*17c40*/  STG.E desc[UR36][R8.64], R3 ;  /* 0x0000000308007986 */ /* 0x0001e4000c101924 */
.L_x_262:
[----:B------:R-:W-:Y:S05]  /*17c50*/  BSYNC.RECONVERGENT B2 ;  /* 0x0000000000027941 */ /* 0x000fea0003800200 */
.L_x_261:
[----:B------:R-:W-:Y:S06]  /*17c60*/  BAR.SYNC.DEFER_BLOCKING 0x0 ;  /* 0x0000000000007b1d */ /* 0x000fec0000010000 */
[----:B------:R-:W-:Y:S04]  /*17c70*/  BSSY.RECONVERGENT B2, `(.L_x_268) ;  /* 0x000001b000027945 */ /* 0x000fe80003800200 */
[----:B------:R-:W-:Y:S05]  /*17c80*/  @P3 BRA `(.L_x_269) ;  /* 0x0000000000643947 */ /* 0x000fea0003800000 */
[----:B------:R-:W5:Y:S01]  /*17c90*/  LDG.E R0, desc[UR36][R8.64] ;  /* 0x0000002408007981 */ /* 0x000f62000c1e1900 */
[----:B------:R-:W-:Y:S02]  /*17ca0*/  HFMA2 R4, -RZ, RZ, 3.7421875, 0 ;  /* 0x437c0000ff047431 */ /* 0x000fe400000001ff */
[----:B0---4-:R-:W-:Y:S01]  /*17cb0*/  IMAD.MOV.U32 R3, RZ, RZ, 0x3bbb989d ;  /* 0x3bbb989dff037424 */ /* 0x011fe200078e00ff */
[----:B------:R-:W-:Y:S03]  /*17cc0*/  BSSY.RECONVERGENT B3, `(.L_x_270) ;  /* 0x0000014000037945 */ /* 0x000fe60003800200 */
[----:B-----5:R-:W-:-:S04]  /*17cd0*/  FFMA.SAT R3, R0, -R3, 0.5 ;  /* 0x3f00000000037423 */ /* 0x020fc80000002803 */
        /* <DEDUP_REMOVED lines=18> */
.L_x_271:
[----:B------:R-:W-:Y:S05]  /*17e00*/  BSYNC.RECONVERGENT B3 ;  /* 0x0000000000037941 */ /* 0x000fea0003800200 */
.L_x_270:
[----:B------:R0:W-:Y:S02]  /*17e10*/  STG.E desc[UR36][R30.64], R15 ;  /* 0x0000000f1e007986 */ /* 0x0001e4000c101924 */
.L_x_269:
[----:B------:R-:W-:Y:S05]  /*17e20*/  BSYNC.RECONVERGENT B2 ;  /* 0x0000000000027941 */ /* 0x000fea0003800200 */
.L_x_268:
        /* <DEDUP_REMOVED lines=9> */
[----:B------:R-:W-:Y:S01]  /*17ec0*/  R2UR UR5, R73 ;  /* 0x00000000490572ca */ /* 0x000fe200000e0000 */
[----:B-----5:R-:W-:Y:S01]  /*17ed0*/  @!P3 IMAD.WIDE R4, R17, 0x4, R4 ;  /* 0x000000041104b825 */ /* 0x020fe200078e0204 */
[----:B------:R-:W-:Y:S06]  /*17ee0*/  BAR.SYNC.DEFER_BLOCKING 0x0 ;  /* 0x0000000000007b1d */ /* 0x000fec0000010000 */
[----:B------:R-:W5:Y:S04]  /*17ef0*/  @!P3 LDG.E R0, desc[UR36][R30.64] ;  /* 0x000000241e00b981 */ /* 0x000f68000c1e1900 */
[----:B0---4-:R-:W5:Y:S01]  /*17f00*/  @!P3 LDG.E R3, desc[UR36][R4.64] ;  /* 0x000000240403b981 */ /* 0x011f62000c1e1900 */
[----:B------:R-:W-:Y:S01]  /*17f10*/  UIADD3 UR40, UP0, UPT, UR40, 0xa0000, URZ ;  /* 0x000a000028287890 */ /* 0x000fe2000ff1e0ff */
[----:B------:R-:W-:Y:S01]  /*17f20*/  IADD3 R22, P0, PT, R50, 0xa0000, RZ ;  /* 0x000a000032167810 */ /* 0x000fe20007f1e0ff */
[----:B------:R-:W-:Y:S01]  /*17f30*/  UIADD3 UR4, UPT, UPT, UR4, 0x1, URZ ;  /* 0x0000000104047890 */ /* 0x000fe2000fffe0ff */
[----:B------:R-:W-:Y:S01]  /*17f40*/  IADD3 R15, P1, PT, R48, 0x400, RZ ;  /* 0x00000400300f7810 */ /* 0x000fe20007f3e0ff */
[----:B------:R-:W-:Y:S01]  /*17f50*/  UIADD3.X UR41, UPT, UPT, URZ, UR41, URZ, UP0, !UPT ;  /* 0x00000029ff297290 */ /* 0x000fe200087fe4ff */
[----:B------:R-:W-:Y:S01]  /*17f60*/  IADD3 R20, P2, PT, R46, 0x400, RZ ;  /* 0x000004002e147810 */ /* 0x000fe20007f5e0ff */
[----:B------:R-:W-:-:S02]  /*17f70*/  UIADD3 UR54, UP0, UPT, UR54, 0xa0000, URZ ;  /* 0x000a000036367890 */ /* 0x000fc4000ff1e0ff */
[----:B------:R-:W-:Y:S01]  /*17f80*/  UIADD3 UR11, UP6, UPT, UR11, 0xa0000, URZ ;  /* 0x000a00000b0b7890 */ /* 0x000fe2000ffde0ff */
[----:B------:R-:W-:Y:S01]  /*17f90*/  IMAD.X R36, RZ, RZ, R49, P1 ;  /* 0x000000ffff247224 */ /* 0x000fe200008e0631 */
[----:B------:R-:W-:Y:S01]  /*17fa0*/  UIADD3.X UR55, UPT, UPT, URZ, UR55, URZ, UP0, !UPT ;  /* 0x00000037ff377290 */ /* 0x000fe200087fe4ff */
[----:B------:R-:W-:Y:S01]  /*17fb0*/  IADD3.X R21, PT, PT, RZ, R47, RZ, P2, !PT ;  /* 0x0000002fff157210 */ /* 0x000fe200017fe4ff */
[----:B------:R-:W-:Y:S02]  /*17fc0*/  UIADD3 UR15, UP2, UPT, UR39, 0xa0000, URZ ;  /* 0x000a0000270f7890 */ /* 0x000fe4000ff5e0ff */
[----:B------:R-:W-:Y:S01]  /*17fd0*/  UIADD3 UR14, UP3, UPT, UR14, 0xa0000, URZ ;  /* 0x000a00000e0e7890 */ /* 0x000fe2000ff7e0ff */
[----:B------:R-:W-:Y:S01]  /*17fe0*/  IMAD.U32 R91, RZ, RZ, UR11 ;  /* 0x0000000bff5b7e24 */ /* 0x000fe2000f8e00ff */
[----:B------:R-:W-:Y:S02]  /*17ff0*/  UIADD3 UR13, UP4, UPT, UR13, 0xa0000, URZ ;  /* 0x000a00000d0d7890 */ /* 0x000fe4000ff9e0ff */
[----:B------:R-:W-:Y:S01]  /*18000*/  UISETP.NE.AND UP0, UPT, UR4, 0x6, UPT ;  /* 0x000000060400788c */ /* 0x000fe2000bf05270 */
[----:B------:R-:W-:Y:S01]  /*18010*/  MOV R99, UR15 ;  /* 0x0000000f00637c02 */ /* 0x000fe20008000f00 */
[----:B------:R-:W-:Y:S01]  /*18020*/  UIADD3 UR12, UP5, UPT, UR12, 0xa0000, URZ ;  /* 0x000a00000c0c7890 */ /* 0x000fe2000ffbe0ff */
[----:B------:R-:W-:Y:S01]  /*18030*/  IMAD.U32 R97, RZ, RZ, UR14 ;  /* 0x0000000eff617e24 */ /* 0x000fe2000f8e00ff */
[----:B------:R-:W-:Y:S01]  /*18040*/  UIADD3.X UR11, UPT, UPT, URZ, UR38, URZ, UP2, !UPT ;  /* 0x00000026ff0b7290 */ /* 0x000fe200097fe4ff */
[----:B------:R-:W-:Y:S01]  /*18050*/  IMAD.U32 R95, RZ, RZ, UR13 ;  /* 0x0000000dff5f7e24 */ /* 0x000fe2000f8e00ff */
[----:B------:R-:W-:-:S02]  /*18060*/  UIADD3.X UR10, UPT, UPT, URZ, UR10, URZ, UP3, !UPT ;  /* 0x0000000aff0a7290 */ /* 0x000fc40009ffe4ff */
[----:B------:R-:W-:Y:S01]  /*18070*/  UIADD3.X UR9, UPT, UPT, URZ, UR9, URZ, UP4, !UPT ;  /* 0x00000009ff097290 */ /* 0x000fe2000a7fe4ff */
[----:B------:R-:W-:Y:S01]  /*18080*/  MOV R93, UR12 ;  /* 0x0000000c005d7c02 */ /* 0x000fe20008000f00 */
[----:B------:R-:W-:Y:S01]  /*18090*/  UIADD3 UR42, UP1, UPT, UR42, 0xa0000, URZ ;  /* 0x000a00002a2a7890 */ /* 0x000fe2000ff3e0ff */
[----:B------:R-:W-:Y:S01]  /*180a0*/  IMAD.U32 R98, RZ, RZ, UR11 ;  /* 0x0000000bff627e24 */ /* 0x000fe2000f8e00ff */
[----:B------:R-:W-:Y:S01]  /*180b0*/  UIADD3 UR44, UP2, UPT, UR44, 0xa0000, URZ ;  /* 0x000a00002c2c7890 */ /* 0x000fe2000ff5e0ff */
[----:B------:R-:W-:Y:S01]  /*180c0*/  MOV R96, UR10 ;  /* 0x0000000a00607c02 */ /* 0x000fe20008000f00 */
[----:B------:R-:W-:Y:S01]  /*180d0*/  UIADD3 UR46, UP3, UPT, UR46, 0xa0000, URZ ;  /* 0x000a00002e2e7890 */ /* 0x000fe2000ff7e0ff */
[----:B------:R-:W-:Y:S01]  /*180e0*/  IMAD.U32 R94, RZ, RZ, UR9 ;  /* 0x00000009ff5e7e24 */ /* 0x000fe2000f8e00ff */
[----:B------:R-:W-:Y:S02]  /*180f0*/  UIADD3 UR48, UP4, UPT, UR48, 0xa0000, URZ ;  /* 0x000a000030307890 */ /* 0x000fe4000ff9e0ff */
[----:B------:R-:W-:-:S02]  /*18100*/  UIADD3.X UR8, UPT, UPT, URZ, UR8, URZ, UP5, !UPT ;  /* 0x00000008ff087290 */ /* 0x000fc4000affe4ff */
[----:B------:R-:W-:Y:S02]  /*18110*/  UIADD3.X UR5, UPT, UPT, URZ, UR5, URZ, UP6, !UPT ;  /* 0x00000005ff057290 */ /* 0x000fe4000b7fe4ff */
[----:B------:R-:W-:Y:S02]  /*18120*/  UIADD3.X UR43, UPT, UPT, URZ, UR43, URZ, UP1, !UPT ;  /* 0x0000002bff2b7290 */ /* 0x000fe40008ffe4ff */
[----:B------:R-:W-:Y:S01]  /*18130*/  UIADD3.X UR45, UPT, UPT, URZ, UR45, URZ, UP2, !UPT ;  /* 0x0000002dff2d7290 */ /* 0x000fe200097fe4ff */
[----:B------:R-:W-:Y:S01]  /*18140*/  IMAD.U32 R92, RZ, RZ, UR8 ;  /* 0x00000008ff5c7e24 */ /* 0x000fe2000f8e00ff */
[----:B------:R-:W-:Y:S01]  /*18150*/  UIADD3.X UR47, UPT, UPT, URZ, UR47, URZ, UP3, !UPT ;  /* 0x0000002fff2f7290 */ /* 0x000fe20009ffe4ff */
[----:B------:R-:W-:Y:S01]  /*18160*/  MOV R90, UR5 ;  /* 0x00000005005a7c02 */ /* 0x000fe20008000f00 */
[----:B------:R-:W-:Y:S02]  /*18170*/  UIADD3.X UR49, UPT, UPT, URZ, UR49, URZ, UP4, !UPT ;  /* 0x00000031ff317290 */ /* 0x000fe4000a7fe4ff */
[----:B------:R-:W-:-:S02]  /*18180*/  UIADD3 UR50, UP5, UPT, UR50, 0xa0000, URZ ;  /* 0x000a000032327890 */ /* 0x000fc4000ffbe0ff */
[----:B------:R-:W-:Y:S02]  /*18190*/  UIADD3 UR52, UP6, UPT, UR52, 0xa0000, URZ ;  /* 0x000a000034347890 */ /* 0x000fe4000ffde0ff */
[----:B------:R-:W-:Y:S02]  /*181a0*/  UIADD3 UR56, UP1, UPT, UR56, 0xa0000, URZ ;  /* 0x000a000038387890 */ /* 0x000fe4000ff3e0ff */
[----:B------:R-:W-:Y:S02]  /*181b0*/  UIADD3 UR58, UP2, UPT, UR58, 0xa0000, URZ ;  /* 0x000a00003a3a7890 */ /* 0x000fe4000ff5e0ff */
[----:B------:R-:W-:Y:S02]  /*181c0*/  UIADD3 UR60, UP3, UPT, UR60, 0xa0000, URZ ;  /* 0x000a00003c3c7890 */ /* 0x000fe4000ff7e0ff */
[----:B------:R-:W-:Y:S02]  /*181d0*/  UIADD3 UR62, UP4, UPT, UR62, 0xa0000, URZ ;  /* 0x000a00003e3e7890 */ /* 0x000fe4000ff9e0ff */
[----:B------:R-:W-:-:S02]  /*181e0*/  UIADD3.X UR51, UPT, UPT, URZ, UR51, URZ, UP5, !UPT ;  /* 0x00000033ff337290 */ /* 0x000fc4000affe4ff */
[----:B------:R-:W-:Y:S02]  /*181f0*/  UIADD3.X UR53, UPT, UPT, URZ, UR53, URZ, UP6, !UPT ;  /* 0x00000035ff357290 */ /* 0x000fe4000b7fe4ff */
[----:B------:R-:W-:Y:S02]  /*18200*/  UIADD3.X UR57, UPT, UPT, URZ, UR57, URZ, UP1, !UPT ;  /* 0x00000039ff397290 */ /* 0x000fe40008ffe4ff */
[----:B------:R-:W-:Y:S02]  /*18210*/  UIADD3.X UR59, UPT, UPT, URZ, UR59, URZ, UP2, !UPT ;  /* 0x0000003bff3b7290 */ /* 0x000fe400097fe4ff */
[----:B------:R-:W-:Y:S02]  /*18220*/  UIADD3.X UR61, UPT, UPT, URZ, UR61, URZ, UP3, !UPT ;  /* 0x0000003dff3d7290 */ /* 0x000fe40009ffe4ff */
[----:B------:R-:W-:Y:S01]  /*18230*/  UIADD3.X UR63, UPT, UPT, URZ, UR63, URZ, UP4, !UPT ;  /* 0x0000003fff3f7290 */ /* 0x000fe2000a7fe4ff */
[----:B-----5:R-:W-:Y:S01]  /*18240*/  @!P3 FADD R3, R0, R3 ;  /* 0x000000030003b221 */ /* 0x020fe20000000000 */
[----:B------:R-:W-:-:S04]  /*18250*/  IADD3 R0, P4, PT, R42, 0x400, RZ ;  /* 0x000004002a007810 */ /* 0x000fc80007f9e0ff */
[----:B------:R0:W-:Y:S01]  /*18260*/  @!P3 STG.E desc[UR36][R4.64], R3 ;  /* 0x000000030400b986 */ /* 0x0001e2000c101924 */
[----:B------:R-:W-:Y:S08]  /*18270*/  BAR.SYNC.DEFER_BLOCKING 0x0 ;  /* 0x0000000000007b1d */ /* 0x000ff00000010000 */
[----:B------:R-:W-:Y:S01]  /*18280*/  BAR.SYNC.DEFER_BLOCKING 0x0 ;  /* 0x0000000000007b1d */ /* 0x000fe20000010000 */
[----:B------:R-:W-:Y:S01]  /*18290*/  IADD3 R12, P3, PT, R44, 0x400, RZ ;  /* 0x000004002c0c7810 */ /* 0x000fe20007f7e0ff */
[----:B0-----:R-:W-:Y:S01]  /*182a0*/  IMAD.X R3, RZ, RZ, R51, P0 ;  /* 0x000000ffff037224 */ /* 0x001fe200000e0633 */
[----:B------:R-:W-:Y:S01]  /*182b0*/  IADD3 R4, P5, PT, R40, 0x400, RZ ;  /* 0x0000040028047810 */ /* 0x000fe20007fbe0ff */
[----:B------:R-:W-:-:S02]  /*182c0*/  IMAD.X R37, RZ, RZ, R43, P4 ;  /* 0x000000ffff257224 */ /* 0x000fc400020e062b */
[----:B------:R-:W-:Y:S01]  /*182d0*/  IMAD.X R39, RZ, RZ, R45, P3 ;  /* 0x000000ffff277224 */ /* 0x000fe200018e062d */
[----:B------:R-:W-:Y:S01]  /*182e0*/  IADD3.X R5, PT, PT, RZ, R41, RZ, P5, !PT ;  /* 0x00000029ff057210 */ /* 0x000fe20002ffe4ff */
[----:B------:R-:W-:Y:S08]  /*182f0*/  BRA.U UP0, `(.L_x_272) ;  /* 0xffffffd500787547 */ /* 0x000ff0000b83ffff */
[----:B------:R-:W-:Y:S01]  /*18300*/  ISETP.GE.AND P3, PT, R17, R56, PT ;  /* 0x000000381100720c */ /* 0x000fe20003f66270 */
[----:B------:R-:W-:-:S12]  /*18310*/  BSSY.RECONVERGENT B0, `(.L_x_273) ;  /* 0x0000078000007945 */ /* 0x000fd80003800200 */
[----:B------:R-:W-:Y:S05]  /*18320*/  @P3 BRA `(.L_x_274) ;  /* 0x0000000400d83947 */ /* 0x000fea0003800000 */
[-C--:B------:R-:W-:Y:S02]  /*18330*/  IABS R10, R34.reuse ;  /* 0x00000022000a7213 */ /* 0x080fe40000000000 */
[----:B------:R-:W-:Y:S02]  /*18340*/  IABS R13, R34 ;  /* 0x00000022000d7213 */ /* 0x000fe40000000000 */
[----:B------:R-:W0:Y:S01]  /*18350*/  I2F.RP R8, R10 ;  /* 0x0000000a00087306 */ /* 0x000e220000209400 */
[----:B------:R-:W-:Y:S02]  /*18360*/  IABS R14, R17 ;  /* 0x00000011000e7213 */ /* 0x000fe40000000000 */
[----:B------:R-:W-:Y:S02]  /*18370*/  IABS R19, R23 ;  /* 0x0000001700137213 */ /* 0x000fe40000000000 */
[----:B------:R-:W-:-:S03]  /*18380*/  ISETP.NE.AND P6, PT, R23, RZ, PT ;  /* 0x000000ff1700720c */ /* 0x000fc60003fc5270 */
[----:B------:R-:W4:Y:S08]  /*18390*/  I2F.RP R36, R19 ;  /* 0x0000001300247306 */ /* 0x000f300000209400 */
[----:B0-----:R-:W0:Y:S08]  /*183a0*/  MUFU.RCP R8, R8 ;  /* 0x0000000800087308 */ /* 0x001e300000001000 */
[----:B----4-:R-:W-:Y:S01]  /*183b0*/  MUFU.RCP R36, R36 ;  /* 0x0000002400247308 */ /* 0x010fe20000001000 */
[----:B0-----:R-:W-:Y:S01]  /*183c0*/  VIADD R6, R8, 0xffffffe ;  /* 0x0ffffffe08067836 */ /* 0x001fe20000000000 */
[----:B------:R-:W-:-:S06]  /*183d0*/  IABS R8, R18 ;  /* 0x0000001200087213 */ /* 0x000fcc0000000000 */
[----:B------:R0:W4:Y:S02]  /*183e0*/  F2I.FTZ.U32.TRUNC.NTZ R7, R6 ;  /* 0x0000000600077305 */ /* 0x000124000021f000 */
[----:B0-----:R-:W-:Y:S01]  /*183f0*/  MOV R6, RZ ;  /* 0x000000ff00067202 */ /* 0x001fe20000000f00 */
[----:B----4-:R-:W-:-:S04]  /*18400*/  IMAD.MOV R9, RZ, RZ, -R7 ;  /* 0x000000ffff097224 */ /* 0x010fc800078e0a07 */
[----:B------:R-:W-:-:S04]  /*18410*/  IMAD R9, R9, R10, RZ ;  /* 0x0000000a09097224 */ /* 0x000fc800078e02ff */
[----:B------:R-:W-:Y:S01]  /*18420*/  IMAD.HI.U32 R9, R7, R9, R6 ;  /* 0x0000000907097227 */ /* 0x000fe200078e0006 */
[----:B------:R-:W-:-:S03]  /*18430*/  LOP3.LUT R6, R17, R34, RZ, 0x3c, !PT ;  /* 0x0000002211067212 */ /* 0x000fc600078e3cff */
[----:B------:R-:W-:Y:S01]  /*18440*/  IMAD.MOV R7, RZ, RZ, -R13 ;  /* 0x000000ffff077224 */ /* 0x000fe200078e0a0d */
[----:B------:R-:W-:Y:S01]  /*18450*/  ISETP.GE.AND P2, PT, R6, RZ, PT ;  /* 0x000000ff0600720c */ /* 0x000fe20003f46270 */
[----:B------:R-:W-:Y:S02]  /*18460*/  IMAD.HI.U32 R13, R9, R14, RZ ;  /* 0x0000000e090d7227 */ /* 0x000fe400078e00ff */
[----:B------:R-:W0:Y:S02]  /*18470*/  I2F.RP R9, R8 ;  /* 0x0000000800097306 */ /* 0x000e240000209400 */
[----:B------:R-:W-:-:S05]  /*18480*/  IMAD R7, R13, R7, R14 ;  /* 0x000000070d077224 */ /* 0x000fca00078e020e */
[----:B------:R-:W-:Y:S01]  /*18490*/  ISETP.GT.U32.AND P0, PT, R10, R7, PT ;  /* 0x000000070a00720c */ /* 0x000fe20003f04070 */
[----:B0-----:R-:W0:-:S12]  /*184a0*/  MUFU.RCP R9, R9 ;  /* 0x0000000900097308 */ /* 0x001e180000001000 */
[----:B------:R-:W-:Y:S01]  /*184b0*/  @!P0 IMAD.IADD R7, R7, 0x1, -R10 ;  /* 0x0000000107078824 */ /* 0x000fe200078e0a0a */
[----:B------:R-:W-:Y:S02]  /*184c0*/  @!P0 IADD3 R13, PT, PT, R13, 0x1, RZ ;  /* 0x000000010d0d8810 */ /* 0x000fe40007ffe0ff */
[----:B------:R-:W-:Y:S02]  /*184d0*/  ISETP.NE.AND P0, PT, R34, RZ, PT ;  /* 0x000000ff2200720c */ /* 0x000fe40003f05270 */
[----:B------:R-:W-:Y:S02]  /*184e0*/  ISETP.GE.U32.AND P1, PT, R7, R10, PT ;  /* 0x0000000a0700720c */ /* 0x000fe40003f26070 */
[----:B------:R-:W-:Y:S02]  /*184f0*/  IABS R10, R18 ;  /* 0x00000012000a7213 */ /* 0x000fe40000000000 */
[----:B0-----:R-:W-:-:S04]  /*18500*/  IADD3 R6, PT, PT, R9, 0xffffffe, RZ ;  /* 0x0ffffffe09067810 */ /* 0x001fc80007ffe0ff */
[----:B------:R0:W4:Y:S05]  /*18510*/  F2I.FTZ.U32.TRUNC.NTZ R7, R6 ;  /* 0x0000000600077305 */ /* 0x00012a000021f000 */
[----:B------:R-:W-:-:S04]  /*18520*/  @P1 VIADD R13, R13, 0x1 ;  /* 0x000000010d0d1836 */ /* 0x000fc80000000000 */
[----:B------:R-:W-:Y:S01]  /*18530*/  @!P2 IMAD.MOV R13, RZ, RZ, -R13 ;  /* 0x000000ffff0da224 */ /* 0x000fe200078e0a0d */
[----:B------:R-:W-:Y:S01]  /*18540*/  @!P0 LOP3.LUT R13, RZ, R34, RZ, 0x33, !PT ;  /* 0x00000022ff0d8212 */ /* 0x000fe200078e33ff */
[----:B------:R-:W-:Y:S02]  /*18550*/  IMAD R34, R23, R18, RZ ;  /* 0x0000001217227224 */ /* 0x000fe400078e02ff */
[----:B0-----:R-:W-:Y:S02]  /*18560*/  HFMA2 R6, -RZ, RZ, 0, 0 ;  /* 0x00000000ff067431 */ /* 0x001fe400000001ff */
[----:B------:R-:W-:Y:S02]  /*18570*/  IMAD.SHL.U32 R38, R34, 0x100, RZ ;  /* 0x0000010022267824 */ /* 0x000fe400078e00ff */
[----:B----4-:R-:W-:-:S03]  /*18580*/  IMAD.MOV R9, RZ, RZ, -R7 ;  /* 0x000000ffff097224 */ /* 0x010fc600078e0a07 */
[----:B------:R-:W-:Y:S01]  /*18590*/  IABS R55, R38 ;  /* 0x0000002600377213 */ /* 0x000fe20000000000 */
[----:B------:R-:W-:-:S03]  /*185a0*/  IMAD R9, R9, R8, RZ ;  /* 0x0000000809097224 */ /* 0x000fc600078e02ff */
[----:B------:R-:W0:Y:S01]  /*185b0*/  I2F.RP R56, R55 ;  /* 0x0000003700387306 */ /* 0x000e220000209400 */
[----:B------:R-:W-:Y:S01]  /*185c0*/  IMAD.HI.U32 R9, R7, R9, R6 ;  /* 0x0000000907097227 */ /* 0x000fe200078e0006 */
[----:B------:R-:W-:-:S03]  /*185d0*/  LOP3.LUT R6, R17, R18, RZ, 0x3c, !PT ;  /* 0x0000001211067212 */ /* 0x000fc600078e3cff */
[----:B------:R-:W-:Y:S01]  /*185e0*/  IMAD.MOV R7, RZ, RZ, -R10 ;  /* 0x000000ffff077224 */ /* 0x000fe200078e0a0a */
[----:B------:R-:W-:Y:S01]  /*185f0*/  ISETP.GE.AND P2, PT, R6, RZ, PT ;  /* 0x000000ff0600720c */ /* 0x000fe20003f46270 */
[----:B------:R-:W-:-:S04]  /*18600*/  IMAD.HI.U32 R10, R9, R14, RZ ;  /* 0x0000000e090a7227 */ /* 0x000fc800078e00ff */
[----:B------:R-:W-:Y:S01]  /*18610*/  IMAD R15, R10, R7, R14 ;  /* 0x000000070a0f7224 */ /* 0x000fe200078e020e */
[----:B------:R-:W-:Y:S01]  /*18620*/  IADD3 R7, PT, PT, R36, 0xffffffe, RZ ;  /* 0x0ffffffe24077810 */ /* 0x000fe20007ffe0ff */
[----:B0-----:R-:W0:Y:S01]  /*18630*/  MUFU.RCP R56, R56 ;  /* 0x0000003800387308 */ /* 0x001e220000001000 */
[----:B------:R-:W-:Y:S02]  /*18640*/  IABS R36, R38 ;  /* 0x0000002600247213 */ /* 0x000fe40000000000 */
[----:B------:R-:W-:-:S05]  /*18650*/  ISETP.GT.U32.AND P0, PT, R8, R15, PT ;  /* 0x0000000f0800720c */ /* 0x000fca0003f04070 */
[----:B------:R-:W4:Y:S08]  /*18660*/  F2I.FTZ.U32.TRUNC.NTZ R7, R7 ;  /* 0x0000000700077305 */ /* 0x000f30000021f000 */
[----:B------:R-:W-:Y:S01]  /*18670*/  @!P0 IMAD.IADD R15, R15, 0x1, -R8 ;  /* 0x000000010f0f8824 */ /* 0x000fe200078e0a08 */
[----:B------:R-:W-:Y:S01]  /*18680*/  @!P0 IADD3 R10, PT, PT, R10, 0x1, RZ ;  /* 0x000000010a0a8810 */ /* 0x000fe20007ffe0ff */
[----:B0-----:R-:W-:Y:S01]  /*18690*/  VIADD R9, R56, 0xffffffe ;  /* 0x0ffffffe38097836 */ /* 0x001fe20000000000 */
[----:B------:R-:W-:-:S02]  /*186a0*/  ISETP.NE.AND P0, PT, R18, RZ, PT ;  /* 0x000000ff1200720c */ /* 0x000fc40003f05270 */
[----:B------:R-:W-:Y:S01]  /*186b0*/  ISETP.GE.U32.AND P1, PT, R15, R8, PT ;  /* 0x000000080f00720c */ /* 0x000fe20003f26070 */
[----:B----4-:R-:W-:Y:S02]  /*186c0*/  IMAD.MOV R6, RZ, RZ, -R7 ;  /* 0x000000ffff067224 */ /* 0x010fe400078e0a07 */
[----:B------:R-:W0:Y:S01]  /*186d0*/  F2I.FTZ.U32.TRUNC.NTZ R9, R9 ;  /* 0x0000000900097305 */ /* 0x000e22000021f000 */
[----:B------:R-:W-:-:S09]  /*186e0*/  IADD3 R56, PT, PT, RZ, -R36, RZ ;  /* 0x80000024ff387210 */ /* 0x000fd20007ffe0ff */
[----:B------:R-:W-:-:S04]  /*186f0*/  @P1 VIADD R10, R10, 0x1 ;  /* 0x000000010a0a1836 */ /* 0x000fc80000000000 */
[----:B------:R-:W-:Y:S01]  /*18700*/  @!P2 IMAD.MOV R10, RZ, RZ, -R10 ;  /* 0x000000ffff0aa224 */ /* 0x000fe200078e0a0a */
[----:B------:R-:W-:Y:S01]  /*18710*/  @!P0 LOP3.LUT R10, RZ, R18, RZ, 0x33, !PT ;  /* 0x00000012ff0a8212 */ /* 0x000fe200078e33ff */
[----:B0-----:R-:W-:-:S04]  /*18720*/  IMAD.MOV R8, RZ, RZ, -R9 ;  /* 0x000000ffff087224 */ /* 0x001fc800078e0a09 */
[----:B------:R-:W-:Y:S01]  /*18730*/  IMAD R15, R8, R55, RZ ;  /* 0x00000037080f7224 */ /* 0x000fe200078e02ff */
[----:B------:R-:W-:-:S05]  /*18740*/  MOV R8, RZ ;  /* 0x000000ff00087202 */ /* 0x000fca0000000f00 */
[----:B------:R-:W-:Y:S01]  /*18750*/  IMAD.HI.U32 R15, R9, R15, R8 ;  /* 0x0000000f090f7227 */ /* 0x000fe200078e0008 */
[----:B------:R-:W-:-:S03]  /*18760*/  IABS R8, R23 ;  /* 0x0000001700087213 */ /* 0x000fc60000000000 */
[----:B------:R-:W-:Y:S02]  /*18770*/  IMAD R9, R6, R19, RZ ;  /* 0x0000001306097224 */ /* 0x000fe400078e02ff */
[----:B------:R-:W-:Y:S02]  /*18780*/  IMAD.MOV.U32 R6, RZ, RZ, RZ ;  /* 0x000000ffff067224 */ /* 0x000fe400078e00ff */
[----:B------:R-:W-:Y:S02]  /*18790*/  IMAD.MOV R36, RZ, RZ, -R8 ;  /* 0x000000ffff247224 */ /* 0x000fe400078e0a08 */
[----:B------:R-:W-:Y:S01]  /*187a0*/  IMAD.HI.U32 R6, R7, R9, R6 ;  /* 0x0000000907067227 */ /* 0x000fe200078e0006 */
[----:B------:R-:W-:-:S03]  /*187b0*/  IABS R7, R10 ;  /* 0x0000000a00077213 */ /* 0x000fc60000000000 */
[----:B------:R-:W-:Y:S02]  /*187c0*/  IMAD.MOV.U32 R8, RZ, RZ, R56 ;  /* 0x000000ffff087224 */ /* 0x000fe400078e0038 */
[----:B------:R-:W-:-:S04]  /*187d0*/  IMAD.HI.U32 R9, R15, R14, RZ ;  /* 0x0000000e0f097227 */ /* 0x000fc800078e00ff */
[----:B------:R-:W-:Y:S01]  /*187e0*/  IMAD R14, R9, R8, R14 ;  /* 0x00000008090e7224 */ /* 0x000fe200078e020e */
[----:B------:R-:W-:Y:S01]  /*187f0*/  MOV R8, R36 ;  /* 0x0000002400087202 */ /* 0x000fe20000000f00 */
[----:B------:R-:W-:-:S03]  /*18800*/  IMAD.HI.U32 R6, R6, R7, RZ ;  /* 0x0000000706067227 */ /* 0x000fc600078e00ff */
[----:B------:R-:W-:Y:S01]  /*18810*/  ISETP.GT.U32.AND P1, PT, R55, R14, PT ;  /* 0x0000000e3700720c */ /* 0x000fe20003f24070 */
[----:B------:R-:W-:Y:S01]  /*18820*/  IMAD R8, R6, R8, R7 ;  /* 0x0000000806087224 */ /* 0x000fe200078e0207 */
[----:B------:R-:W-:-:S04]  /*18830*/  SHF.R.S32.HI R6, RZ, 0x1f, R13 ;  /* 0x0000001fff067819 */ /* 0x000fc8000001140d */
[----:B------:R-:W-:Y:S02]  /*18840*/  ISETP.GT.U32.AND P0, PT, R19, R8, PT ;  /* 0x000000081300720c */ /* 0x000fe40003f04070 */
[----:B------:R-:W-:-:S04]  /*18850*/  LEA.HI R6, R6, R13, RZ, 0x8 ;  /* 0x0000000d06067211 */ /* 0x000fc800078f40ff */
[----:B------:R-:W-:Y:S01]  /*18860*/  LOP3.LUT R6, R6, 0xffffff00, RZ, 0xc0, !PT ;  /* 0xffffff0006067812 */ /* 0x000fe200078ec0ff */
[----:B------:R-:W-:Y:S02]  /*18870*/  @!P1 IMAD.IADD R14, R14, 0x1, -R55 ;  /* 0x000000010e0e9824 */ /* 0x000fe400078e0a37 */
[----:B------:R-:W-:Y:S01]  /*18880*/  @!P1 VIADD R9, R9, 0x1 ;  /* 0x0000000109099836 */ /* 0x000fe20000000000 */
[----:B------:R-:W-:Y:S02]  /*18890*/  ISETP.NE.AND P1, PT, R38, RZ, PT ;  /* 0x000000ff2600720c */ /* 0x000fe40003f25270 */
[----:B------:R-:W-:Y:S01]  /*188a0*/  ISETP.GE.U32.AND P5, PT, R14, R55, PT ;  /* 0x000000370e00720c */ /* 0x000fe20003fa6070 */
[----:B------:R-:W-:Y:S01]  /*188b0*/  @!P0 IMAD.IADD R8, R8, 0x1, -R19 ;  /* 0x0000000108088824 */ /* 0x000fe200078e0a13 */
[----:B------:R-:W-:Y:S02]  /*188c0*/  IADD3 R14, PT, PT, R13, -R6, RZ ;  /* 0x800000060d0e7210 */ /* 0x000fe40007ffe0ff */
[----:B------:R-:W-:-:S02]  /*188d0*/  LOP3.LUT R6, R17, R38, RZ, 0x3c, !PT ;  /* 0x0000002611067212 */ /* 0x000fc400078e3cff */
[----:B------:R-:W-:Y:S02]  /*188e0*/  ISETP.GT.U32.AND P4, PT, R19, R8, PT ;  /* 0x000000081300720c */ /* 0x000fe40003f84070 */
[----:B------:R-:W-:Y:S02]  /*188f0*/  ISETP.GT.AND P0, PT, R14, 0x7f, PT ;  /* 0x0000007f0e00780c */ /* 0x000fe40003f04270 */
[----:B------:R-:W-:-:S03]  /*18900*/  ISETP.GE.AND P2, PT, R6, RZ, PT ;  /* 0x000000ff0600720c */ /* 0x000fc60003f46270 */
[----:B------:R-:W-:Y:S01]  /*18910*/  @P5 VIADD R9, R9, 0x1 ;  /* 0x0000000109095836 */ /* 0x000fe20000000000 */
[----:B------:R-:W-:Y:S01]  /*18920*/  ISETP.GE.AND P5, PT, R10, RZ, PT ;  /* 0x000000ff0a00720c */ /* 0x000fe20003fa6270 */
[----:B------:R-:W-:-:S04]  /*18930*/  IMAD.MOV R10, RZ, RZ, -R10 ;  /* 0x000000ffff0a7224 */ /* 0x000fc800078e0a0a */
[----:B------:R-:W-:Y:S01]  /*18940*/  @!P4 IADD3 R8, PT, PT, R8, -R19, RZ ;  /* 0x800000130808c210 */ /* 0x000fe20007ffe0ff */
[----:B------:R-:W-:Y:S01]  /*18950*/  IMAD R10, R18, R10, R17 ;  /* 0x0000000a120a7224 */ /* 0x000fe200078e0211 */
[----:B------:R-:W0:Y:S02]  /*18960*/  @!P0 LDC.64 R6, c[0x0][0x400] ;  /* 0x00010000ff068b82 */ /* 0x000e240000000a00 */
[----:B------:R-:W-:Y:S01]  /*18970*/  @!P2 IMAD.MOV R9, RZ, RZ, -R9 ;  /* 0x000000ffff09a224 */ /* 0x000fe200078e0a09 */
[----:B------:R-:W-:Y:S01]  /*18980*/  @!P1 LOP3.LUT R9, RZ, R38, RZ, 0x33, !PT ;  /* 0x00000026ff099212 */ /* 0x000fe200078e33ff */
[----:B------:R-:W-:-:S04]  /*18990*/  IMAD.MOV.U32 R13, RZ, RZ, R8 ;  /* 0x000000ffff0d7224 */ /* 0x000fc800078e0008 */
[----:B------:R-:W-:Y:S01]  /*189a0*/  IMAD R14, R9, 0x80, R14 ;  /* 0x00000080090e7824 */ /* 0x000fe200078e020e */
[----:B------:R-:W-:Y:S02]  /*189b0*/  @!P5 IADD3 R13, PT, PT, -R13, RZ, RZ ;  /* 0x000000ff0d0dd210 */ /* 0x000fe40007ffe1ff */
[----:B------:R-:W-:-:S05]  /*189c0*/  @!P6 LOP3.LUT R13, RZ, R23, RZ, 0x33, !PT ;  /* 0x00000017ff0de212 */ /* 0x000fca00078e33ff */
[----:B------:R-:W-:-:S04]  /*189d0*/  @!P0 IMAD R9, R23, R14, R13 ;  /* 0x0000000e17098224 */ /* 0x000fc800078e020d */
[----:B------:R-:W-:-:S04]  /*189e0*/  @!P0 IMAD R9, R18, R9, R10 ;  /* 0x0000000912098224 */ /* 0x000fc800078e020a */
[----:B0-----:R-:W-:Y:S02]  /*189f0*/  @!P0 IMAD.WIDE R6, R9, 0x4, R6 ;  /* 0x0000000409068825 */ /* 0x001fe400078e0206 */
[----:B------:R-:W0:Y:S04]  /*18a00*/  @P0 LDC.64 R8, c[0x0][0x3f8] ;  /* 0x0000fe00ff080b82 */ /* 0x000e280000000a00 */
[----:B------:R-:W4:Y:S01]  /*18a10*/  @!P0 LDG.E R7, desc[UR36][R6.64] ;  /* 0x0000002406078981 */ /* 0x000f22000c1e1900 */
[----:B------:R-:W-:-:S05]  /*18a20*/  @P0 IADD3 R14, PT, PT, R14, -0x80, RZ ;  /* 0xffffff800e0e0810 */ /* 0x000fca0007ffe0ff */
[----:B------:R-:W-:-:S04]  /*18a30*/  @P0 IMAD R13, R23, R14, R13 ;  /* 0x0000000e170d0224 */ /* 0x000fc800078e020d */
[----:B------:R-:W-:-:S04]  /*18a40*/  @P0 IMAD R13, R18, R13, R10 ;  /* 0x0000000d120d0224 */ /* 0x000fc800078e020a */
[----:B0-----:R-:W-:Y:S01]  /*18a50*/  @P0 IMAD.WIDE R8, R13, 0x4, R8 ;  /* 0x000000040d080825 */ /* 0x001fe200078e0208 */
[----:B----4-:R0:W-:Y:S05]  /*18a60*/  @!P0 STG.E desc[UR36][R28.64], R7 ;  /* 0x000000071c008986 */ /* 0x0101ea000c101924 */
[----:B------:R-:W4:Y:S04]  /*18a70*/  @P0 LDG.E R9, desc[UR36][R8.64] ;  /* 0x0000002408090981 */ /* 0x000f28000c1e1900 */
[----:B----4-:R0:W-:Y:S02]  /*18a80*/  @P0 STG.E desc[UR36][R28.64], R9 ;  /* 0x000000091c000986 */ /* 0x0101e4000c101924 */
.L_x_274:
[----:B------:R-:W-:Y:S05]  /*18a90*/  BSYNC.RECONVERGENT B0 ;  /* 0x0000000000007941 */ /* 0x000fea0003800200 */
.L_x_273:
[----:B------:R-:W-:Y:S06]  /*18aa0*/  BAR.SYNC.DEFER_BLOCKING 0x0 ;  /* 0x0000000000007b1d */ /* 0x000fec0000010000 */
[----:B------:R-:W-:Y:S04]  /*18ab0*/  BSSY.RECONVERGENT B0, `(.L_x_275) ;  /* 0x00000cd000007945 */ /* 0x000fe80003800200 */
[----:B------:R-:W-:Y:S05]  /*18ac0*/  @P3 BRA `(.L_x_276) ;  /* 0x0000000c002c3947 */ /* 0x000fea0003800000 */
[-C--:B------:R-:W-:Y:S02]  /*18ad0*/  IABS R8, R34.reuse ;  /* 0x0000002200087213 */ /* 0x080fe40000000000 */
[----:B------:R-:W-:Y:S02]  /*18ae0*/  IABS R14, R17 ;  /* 0x00000011000e7213 */ /* 0x000fe40000000000 */
[----:B0-----:R-:W0:Y:S01]  /*18af0*/  I2F.RP R9, R8 ;  /* 0x0000000800097306 */ /* 0x001e220000209400 */
[----:B------:R-:W-:-:S07]  /*18b00*/  IABS R10, R34 ;  /* 0x00000022000a7213 */ /* 0x000fce0000000000 */
[----:B0-----:R-:W0:Y:S02]  /*18b10*/  MUFU.RCP R9, R9 ;  /* 0x0000000900097308 */ /* 0x001e240000001000 */
[----:B0-----:R-:W-:-:S06]  /*18b20*/  VIADD R6, R9, 0xffffffe ;  /* 0x0ffffffe09067836 */ /* 0x001fcc0000000000 */
[----:B------:R0:W4:Y:S02]  /*18b30*/  F2I.FTZ.U32.TRUNC.NTZ R7, R6 ;  /* 0x0000000600077305 */ /* 0x000124000021f000 */
[----:B0-----:R-:W-:Y:S02]  /*18b40*/  HFMA2 R6, -RZ, RZ, 0, 0 ;  /* 0x00000000ff067431 */ /* 0x001fe400000001ff */
[----:B----4-:R-:W-:-:S04]  /*18b50*/  IMAD.MOV R13, RZ, RZ, -R7 ;  /* 0x000000ffff0d7224 */ /* 0x010fc800078e0a07 */
[----:B------:R-:W-:-:S04]  /*18b60*/  IMAD R13, R13, R8, RZ ;  /* 0x000000080d0d7224 */ /* 0x000fc800078e02ff */
[----:B------:R-:W-:-:S04]  /*18b70*/  IMAD.HI.U32 R13, R7, R13, R6 ;  /* 0x0000000d070d7227 */ /* 0x000fc800078e0006 */
[----:B------:R-:W-:Y:S02]  /*18b80*/  IMAD.MOV R7, RZ, RZ, -R10 ;  /* 0x000000ffff077224 */ /* 0x000fe400078e0a0a */
[----:B------:R-:W-:-:S04]  /*18b90*/  IMAD.HI.U32 R6, R13, R14, RZ ;  /* 0x0000000e0d067227 */ /* 0x000fc800078e00ff */
[----:B------:R-:W-:-:S05]  /*18ba0*/  IMAD R7, R6, R7, R14 ;  /* 0x0000000706077224 */ /* 0x000fca00078e020e */
[----:B------:R-:W-:Y:S02]  /*18bb0*/  ISETP.GT.U32.AND P0, PT, R8, R7, PT ;  /* 0x000000070800720c */ /* 0x000fe40003f04070 */
[----:B------:R-:W-:-:S04]  /*18bc0*/  IABS R10, R18 ;  /* 0x00000012000a7213 */ /* 0x000fc80000000000 */
[----:B------:R-:W0:Y:S07]  /*18bd0*/  I2F.RP R13, R10 ;  /* 0x0000000a000d7306 */ /* 0x000e2e0000209400 */
[----:B------:R-:W-:Y:S01]  /*18be0*/  @!P0 IMAD.IADD R7, R7, 0x1, -R8 ;  /* 0x0000000107078824 */ /* 0x000fe200078e0a08 */
[----:B------:R-:W-:Y:S02]  /*18bf0*/  @!P0 IADD3 R6, PT, PT, R6, 0x1, RZ ;  /* 0x0000000106068810 */ /* 0x000fe40007ffe0ff */
[----:B------:R-:W-:-:S02]  /*18c00*/  ISETP.NE.AND P0, PT, R34, RZ, PT ;  /* 0x000000ff2200720c */ /* 0x000fc40003f05270 */
[----:B------:R-:W-:Y:S02]  /*18c10*/  ISETP.GE.U32.AND P1, PT, R7, R8, PT ;  /* 0x000000080700720c */ /* 0x000fe40003f26070 */
[----:B------:R-:W-:-:S04]  /*18c20*/  LOP3.LUT R7, R17, R34, RZ, 0x3c, !PT ;  /* 0x0000002211077212 */ /* 0x000fc800078e3cff */
[----:B------:R-:W-:Y:S01]  /*18c30*/  ISETP.GE.AND P2, PT, R7, RZ, PT ;  /* 0x000000ff0700720c */ /* 0x000fe20003f46270 */
[----:B0-----:R-:W0:Y:S06]  /*18c40*/  MUFU.RCP R13, R13 ;  /* 0x0000000d000d7308 */ /* 0x001e2c0000001000 */
[----:B------:R-:W-:-:S06]  /*18c50*/  @P1 VIADD R6, R6, 0x1 ;  /* 0x0000000106061836 */ /* 0x000fcc0000000000 */
[----:B------:R-:W-:Y:S01]  /*18c60*/  @!P2 IMAD.MOV R6, RZ, RZ, -R6 ;  /* 0x000000ffff06a224 */ /* 0x000fe200078e0a06 */
[----:B------:R-:W-:-:S04]  /*18c70*/  @!P0 LOP3.LUT R6, RZ, R34, RZ, 0x33, !PT ;  /* 0x00000022ff068212 */ /* 0x000fc800078e33ff */
[----:B------:R-:W-:Y:S01]  /*18c80*/  SHF.R.S32.HI R7, RZ, 0x1f, R6 ;  /* 0x0000001fff077819 */ /* 0x000fe20000011406 */
[----:B0-----:R-:W-:-:S03]  /*18c90*/  VIADD R8, R13, 0xffffffe ;  /* 0x0ffffffe0d087836 */ /* 0x001fc60000000000 */
[----:B------:R-:W-:Y:S01]  /*18ca0*/  LEA.HI R7, R7, R6, RZ, 0x8 ;  /* 0x0000000607077211 */ /* 0x000fe200078f40ff */
[----:B------:R0:W4:Y:S03]  /*18cb0*/  F2I.FTZ.U32.TRUNC.NTZ R9, R8 ;  /* 0x0000000800097305 */ /* 0x000126000021f000 */
[----:B------:R-:W-:-:S04]  /*18cc0*/  LOP3.LUT R7, R7, 0xffffff00, RZ, 0xc0, !PT ;  /* 0xffffff0007077812 */ /* 0x000fc800078ec0ff */
[----:B------:R-:W-:-:S05]  /*18cd0*/  IADD3 R81, PT, PT, R6, -R7, RZ ;  /* 0x8000000706517210 */ /* 0x000fca0007ffe0ff */
[----:B------:R-:W-:Y:S01]  /*18ce0*/  IMAD.WIDE R6, R81, 0x4, R48 ;  /* 0x0000000451067825 */ /* 0x000fe200078e0230 */
[----:B------:R-:W-:-:S04]  /*18cf0*/  IABS R15, R23 ;  /* 0x00000017000f7213 */ /* 0x000fc80000000000 */
[----:B------:R4:W5:Y:S01]  /*18d00*/  LDG.E R75, desc[UR36][R6.64+0x400] ;  /* 0x00040024064b7981 */ /* 0x000962000c1e1900 */
[----:B------:R-:W1:Y:S01]  /*18d10*/  I2F.RP R19, R15 ;  /* 0x0000000f00137306 */ /* 0x000e620000209400 */
[-C--:B------:R-:W-:Y:S01]  /*18d20*/  IMAD R34, R23, R18.reuse, RZ ;  /* 0x0000001217227224 */ /* 0x080fe200078e02ff */
[----:B------:R-:W-:Y:S01]  /*18d30*/  SHF.L.U32 R81, R81, 0x8, RZ ;  /* 0x0000000851517819 */ /* 0x000fe200000006ff */
[----:B0-----:R-:W-:Y:S01]  /*18d40*/  IMAD.MOV.U32 R8, RZ, RZ, RZ ;  /* 0x000000ffff087224 */ /* 0x001fe200078e00ff */
[----:B------:R-:W-:Y:S02]  /*18d50*/  UMOV UR4, URZ ;  /* 0x000000ff00047c82 */ /* 0x000fe40008000000 */
[----:B------:R-:W-:Y:S01]  /*18d60*/  SHF.L.U32 R36, R34, 0x8, RZ ;  /* 0x0000000822247819 */ /* 0x000fe200000006ff */
[----:B----4-:R-:W-:Y:S01]  /*18d70*/  IMAD.MOV R7, RZ, RZ, -R9 ;  /* 0x000000ffff077224 */ /* 0x010fe200078e0a09 */
[----:B------:R-:W-:Y:S02]  /*18d80*/  IABS R6, R18 ;  /* 0x0000001200067213 */ /* 0x000fe40000000000 */
[----:B------:R-:W-:Y:S01]  /*18d90*/  IABS R38, R36 ;  /* 0x0000002400267213 */ /* 0x000fe20000000000 */
[----:B------:R-:W-:-:S02]  /*18da0*/  IMAD R7, R7, R10, RZ ;  /* 0x0000000a07077224 */ /* 0x000fc400078e02ff */
[----:B------:R-:W-:Y:S01]  /*18db0*/  IMAD.MOV R6, RZ, RZ, -R6 ;  /* 0x000000ffff067224 */ /* 0x000fe200078e0a06 */
[----:B------:R-:W0:Y:S01]  /*18dc0*/  I2F.RP R55, R38 ;  /* 0x0000002600377306 */ /* 0x000e220000209400 */
[----:B------:R-:W-:-:S06]  /*18dd0*/  IMAD.HI.U32 R7, R9, R7, R8 ;  /* 0x0000000709077227 */ /* 0x000fcc00078e0008 */
[----:B------:R-:W-:Y:S01]  /*18de0*/  IMAD.HI.U32 R13, R7, R14, RZ ;  /* 0x0000000e070d7227 */ /* 0x000fe200078e00ff */
[----:B-1----:R-:W1:Y:S03]  /*18df0*/  MUFU.RCP R19, R19 ;  /* 0x0000001300137308 */ /* 0x002e660000001000 */
[----:B------:R-:W-:Y:S01]  /*18e00*/  IMAD R9, R13, R6, R14 ;  /* 0x000000060d097224 */ /* 0x000fe200078e020e */
[----:B------:R-:W-:-:S04]  /*18e10*/  LOP3.LUT R6, R17, R18, RZ, 0x3c, !PT ;  /* 0x0000001211067212 */ /* 0x000fc800078e3cff */
[----:B------:R-:W-:Y:S01]  /*18e20*/  ISETP.GT.U32.AND P0, PT, R10, R9, PT ;  /* 0x000000090a00720c */ /* 0x000fe20003f04070 */
[----:B0-----:R-:W0:Y:S01]  /*18e30*/  MUFU.RCP R55, R55 ;  /* 0x0000003700377308 */ /* 0x001e220000001000 */
[----:B------:R-:W-:Y:S02]  /*18e40*/  ISETP.GE.AND P2, PT, R6, RZ, PT ;  /* 0x000000ff0600720c */ /* 0x000fe40003f46270 */
[----:B-1----:R-:W-:Y:S02]  /*18e50*/  IADD3 R7, PT, PT, R19, 0xffffffe, RZ ;  /* 0x0ffffffe13077810 */ /* 0x002fe40007ffe0ff */
[----:B------:R-:W-:-:S07]  /*18e60*/  IABS R19, R23 ;  /* 0x0000001700137213 */ /* 0x000fce0000000000 */
[----:B------:R-:W-:Y:S01]  /*18e70*/  @!P0 IMAD.IADD R9, R9, 0x1, -R10 ;  /* 0x0000000109098824 */ /* 0x000fe200078e0a0a */
[----:B------:R-:W-:Y:S01]  /*18e80*/  @!P0 IADD3 R13, PT, PT, R13, 0x1, RZ ;  /* 0x000000010d0d8810 */ /* 0x000fe20007ffe0ff */
[----:B------:R-:W1:Y:S01]  /*18e90*/  F2I.FTZ.U32.TRUNC.NTZ R7, R7 ;  /* 0x0000000700077305 */ /* 0x000e62000021f000 */
[----:B------:R-:W-:Y:S01]  /*18ea0*/  ISETP.NE.AND P0, PT, R18, RZ, PT ;  /* 0x000000ff1200720c */ /* 0x000fe20003f05270 */
[----:B------:R-:W-:Y:S01]  /*18eb0*/  IMAD.MOV R19, RZ, RZ, -R19 ;  /* 0x000000ffff137224 */ /* 0x000fe200078e0a13 */
[----:B------:R-:W-:Y:S01]  /*18ec0*/  ISETP.GE.U32.AND P1, PT, R9, R10, PT ;  /* 0x0000000a0900720c */ /* 0x000fe20003f26070 */
[----:B0-----:R-:W-:-:S04]  /*18ed0*/  VIADD R8, R55, 0xffffffe ;  /* 0x0ffffffe37087836 */ /* 0x001fc80000000000 */
[----:B------:R0:W4:Y:S01]  /*18ee0*/  F2I.FTZ.U32.TRUNC.NTZ R9, R8 ;  /* 0x0000000800097305 */ /* 0x000122000021f000 */
[----:B-1----:R-:W-:-:S07]  /*18ef0*/  IMAD.MOV R6, RZ, RZ, -R7 ;  /* 0x000000ffff067224 */ /* 0x002fce00078e0a07 */
[----:B------:R-:W-:Y:S02]  /*18f00*/  @P1 VIADD R13, R13, 0x1 ;  /* 0x000000010d0d1836 */ /* 0x000fe40000000000 */
[----:B0-----:R-:W-:-:S03]  /*18f10*/  IMAD.MOV.U32 R8, RZ, RZ, RZ ;  /* 0x000000ffff087224 */ /* 0x001fc600078e00ff */
[----:B------:R-:W-:Y:S01]  /*18f20*/  MOV R10, R13 ;  /* 0x0000000d000a7202 */ /* 0x000fe20000000f00 */
[----:B------:R-:W-:Y:S02]  /*18f30*/  IMAD R13, R6, R15, RZ ;  /* 0x0000000f060d7224 */ /* 0x000fe400078e02ff */
[----:B------:R-:W-:Y:S02]  /*18f40*/  HFMA2 R6, -RZ, RZ, 0, 0 ;  /* 0x00000000ff067431 */ /* 0x000fe400000001ff */
[----:B----4-:R-:W-:Y:S02]  /*18f50*/  IMAD.MOV R55, RZ, RZ, -R9 ;  /* 0x000000ffff377224 */ /* 0x010fe400078e0a09 */
[----:B------:R-:W-:Y:S01]  /*18f60*/  @!P2 IMAD.MOV R10, RZ, RZ, -R10 ;  /* 0x000000ffff0aa224 */ /* 0x000fe200078e0a0a */
[----:B------:R-:W-:Y:S01]  /*18f70*/  @!P0 LOP3.LUT R10, RZ, R18, RZ, 0x33, !PT ;  /* 0x00000012ff0a8212 */ /* 0x000fe200078e33ff */
[----:B------:R-:W-:-:S03]  /*18f80*/  IMAD.HI.U32 R6, R7, R13, R6 ;  /* 0x0000000d07067227 */ /* 0x000fc600078e0006 */
[----:B------:R-:W-:Y:S01]  /*18f90*/  IABS R7, R10 ;  /* 0x0000000a00077213 */ /* 0x000fe20000000000 */
[----:B------:R-:W-:Y:S01]  /*18fa0*/  IMAD R13, R55, R38, RZ ;  /* 0x00000026370d7224 */ /* 0x000fe200078e02ff */
[----:B------:R-:W-:-:S03]  /*18fb0*/  IABS R55, R36 ;  /* 0x0000002400377213 */ /* 0x000fc60000000000 */
[----:B------:R-:W-:-:S04]  /*18fc0*/  IMAD.HI.U32 R6, R6, R7, RZ ;  /* 0x0000000706067227 */ /* 0x000fc800078e00ff */
[----:B------:R-:W-:Y:S01]  /*18fd0*/  IMAD.HI.U32 R13, R9, R13, R8 ;  /* 0x0000000d090d7227 */ /* 0x000fe200078e0008 */
[----:B------:R-:W-:-:S03]  /*18fe0*/  IADD3 R9, PT, PT, RZ, -R55, RZ ;  /* 0x80000037ff097210 */ /* 0x000fc60007ffe0ff */
[----:B------:R-:W-:Y:S02]  /*18ff0*/  IMAD.MOV.U32 R8, RZ, RZ, R19 ;  /* 0x000000ffff087224 */ /* 0x000fe400078e0013 */
[----:B------:R-:W-:-:S04]  /*19000*/  IMAD.HI.U32 R13, R13, R14, RZ ;  /* 0x0000000e0d0d7227 */ /* 0x000fc800078e00ff */
[----:B------:R-:W-:Y:S02]  /*19010*/  IMAD R9, R13, R9, R14 ;  /* 0x000000090d097224 */ /* 0x000fe400078e020e */
[----:B------:R-:W-:Y:S01]  /*19020*/  IMAD R8, R6, R8, R7 ;  /* 0x0000000806087224 */ /* 0x000fe200078e0207 */
[----:B------:R-:W-:Y:S01]  /*19030*/  LOP3.LUT R6, R17, R36, RZ, 0x3c, !PT ;  /* 0x0000002411067212 */ /* 0x000fe200078e3cff */
[----:B------:R-:W-:Y:S01]  /*19040*/  IMAD.U32 R7, RZ, RZ, UR7 ;  /* 0x00000007ff077e24 */ /* 0x000fe2000f8e00ff */
[----:B------:R-:W-:Y:S02]  /*19050*/  ISETP.GT.U32.AND P5, PT, R38, R9, PT ;  /* 0x000000092600720c */ /* 0x000fe40003fa4070 */
[----:B------:R-:W-:Y:S02]  /*19060*/  ISETP.GT.U32.AND P0, PT, R15, R8, PT ;  /* 0x000000080f00720c */ /* 0x000fe40003f04070 */
[----:B------:R-:W-:Y:S01]  /*19070*/  ISETP.GE.AND P1, PT, R6, RZ, PT ;  /* 0x000000ff0600720c */ /* 0x000fe20003f26270 */
[----:B------:R-:W-:-:S04]  /*19080*/  IMAD.U32 R6, RZ, RZ, UR6 ;  /* 0x00000006ff067e24 */ /* 0x000fc8000f8e00ff */
[----:B------:R-:W-:-:S04]  /*19090*/  IMAD.WIDE R6, R81, 0x4, R6 ;  /* 0x0000000451067825 */ /* 0x000fc800078e0206 */
[-C--:B------:R-:W-:Y:S01]  /*190a0*/  @!P5 IADD3 R9, PT, PT, R9, -R38.reuse, RZ ;  /* 0x800000260909d210 */ /* 0x080fe20007ffe0ff */
[----:B------:R-:W-:Y:S01]  /*190b0*/  @!P5 VIADD R13, R13, 0x1 ;  /* 0x000000010d0dd836 */ /* 0x000fe20000000000 */
[----:B------:R-:W-:Y:S01]  /*190c0*/  ISETP.NE.AND P5, PT, R36, RZ, PT ;  /* 0x000000ff2400720c */ /* 0x000fe20003fa5270 */
[----:B------:R-:W-:Y:S01]  /*190d0*/  @!P0 IMAD.IADD R8, R8, 0x1, -R15 ;  /* 0x0000000108088824 */ /* 0x000fe200078e0a0f */
[----:B------:R-:W-:Y:S01]  /*190e0*/  ISETP.GE.U32.AND P2, PT, R9, R38, PT ;  /* 0x000000260900720c */ /* 0x000fe20003f46070 */
[----:B------:R-:W-:Y:S01]  /*190f0*/  IMAD.MOV.U32 R77, RZ, RZ, R7 ;  /* 0x000000ffff4d7224 */ /* 0x000fe200078e0007 */
[C---:B------:R-:W-:Y:S02]  /*19100*/  ISETP.GE.AND P0, PT, R10.reuse, RZ, PT ;  /* 0x000000ff0a00720c */ /* 0x040fe40003f06270 */
[----:B------:R-:W-:Y:S02]  /*19110*/  ISETP.GT.U32.AND P4, PT, R15, R8, PT ;  /* 0x000000080f00720c */ /* 0x000fe40003f84070 */
[----:B------:R-:W-:-:S02]  /*19120*/  IADD3 R9, PT, PT, -R10, RZ, RZ ;  /* 0x000000ff0a097210 */ /* 0x000fc40007ffe1ff */
[----:B------:R-:W-:-:S03]  /*19130*/  MOV R76, R6 ;  /* 0x00000006004c7202 */ /* 0x000fc60000000f00 */
[----:B------:R-:W-:Y:S02]  /*19140*/  IMAD R63, R18, R9, R17 ;  /* 0x00000009123f7224 */ /* 0x000fe400078e0211 */
[----:B------:R-:W-:-:S04]  /*19150*/  @P2 IADD3 R13, PT, PT, R13, 0x1, RZ ;  /* 0x000000010d0d2810 */ /* 0x000fc80007ffe0ff */
[----:B------:R-:W-:Y:S01]  /*19160*/  @!P4 IMAD.IADD R8, R8, 0x1, -R15 ;  /* 0x000000010808c824 */ /* 0x000fe200078e0a0f */
[----:B------:R-:W-:Y:S01]  /*19170*/  ISETP.NE.AND P4, PT, R23, RZ, PT ;  /* 0x000000ff1700720c */ /* 0x000fe20003f85270 */
[----:B------:R-:W-:Y:S02]  /*19180*/  IMAD.MOV.U32 R10, RZ, RZ, R13 ;  /* 0x000000ffff0a7224 */ /* 0x000fe400078e000d */
[----:B--23--:R-:W-:Y:S02]  /*19190*/  IMAD.MOV.U32 R61, RZ, RZ, R8 ;  /* 0x000000ffff3d7224 */ /* 0x00cfe400078e0008 */
[----:B------:R-:W-:Y:S01]  /*191a0*/  @!P1 IMAD.MOV R10, RZ, RZ, -R10 ;  /* 0x000000ffff0a9224 */ /* 0x000fe200078e0a0a */
[----:B------:R-:W-:Y:S01]  /*191b0*/  @!P5 LOP3.LUT R10, RZ, R36, RZ, 0x33, !PT ;  /* 0x00000024ff0ad212 */ /* 0x000fe200078e33ff */
[----:B------:R-:W-:Y:S01]  /*191c0*/  @!P0 IMAD.MOV R61, RZ, RZ, -R61 ;  /* 0x000000ffff3d8224 */ /* 0x000fe200078e0a3d */
[----:B------:R-:W-:-:S03]  /*191d0*/  ISETP.GT.AND P1, PT, R63, R54, PT ;  /* 0x000000363f00720c */ /* 0x000fc60003f24270 */
[----:B------:R-:W-:Y:S01]  /*191e0*/  IMAD R6, R23, R10, RZ ;  /* 0x0000000a17067224 */ /* 0x000fe200078e02ff */
[----:B------:R-:W-:Y:S01]  /*191f0*/  ISETP.GT.AND P1, PT, R63, -0x1, !P1 ;  /* 0xffffffff3f00780c */ /* 0x000fe20004f24270 */
[----:B------:R-:W-:Y:S01]  /*19200*/  IMAD.SHL.U32 R10, R10, 0x100, RZ ;  /* 0x000001000a0a7824 */ /* 0x000fe200078e00ff */
[----:B------:R-:W-:-:S03]  /*19210*/  @!P4 LOP3.LUT R61, RZ, R23, RZ, 0x33, !PT ;  /* 0x00000017ff3dc212 */ /* 0x000fc600078e33ff */
[----:B------:R-:W-:Y:S01]  /*19220*/  VIADD R8, R10, 0x2 ;  /* 0x000000020a087836 */ /* 0x000fe20000000000 */
[----:B------:R-:W-:Y:S01]  /*19230*/  LEA R7, R6, R61, 0x8 ;  /* 0x0000003d06077211 */ /* 0x000fe200078e40ff */
[----:B------:R-:W-:Y:S01]  /*19240*/  IMAD R6, R23, R10, R23 ;  /* 0x0000000a17067224 */ /* 0x000fe200078e0217 */
[C---:B------:R-:W-:Y:S01]  /*19250*/  IADD3 R36, PT, PT, R10.reuse, 0x4, RZ ;  /* 0x000000040a247810 */ /* 0x040fe20007ffe0ff */
[C---:B------:R-:W-:Y:S01]  /*19260*/  VIADD R14, R10.reuse, 0x3 ;  /* 0x000000030a0e7836 */ /* 0x040fe20000000000 */
[C---:B------:R-:W-:Y:S01]  /*19270*/  ISETP.GT.AND P0, PT, R61.reuse, R53, PT ;  /* 0x000000353d00720c */ /* 0x040fe20003f04270 */
[C---:B------:R-:W-:Y:S02]  /*19280*/  VIADD R38, R10.reuse, 0x7 ;  /* 0x000000070a267836 */ /* 0x040fe40000000000 */
[C---:B------:R-:W-:Y:S01]  /*19290*/  VIADD R56, R10.reuse, 0x6 ;  /* 0x000000060a387836 */ /* 0x040fe20000000000 */
[----:B------:R-:W-:Y:S01]  /*192a0*/  IADD3 R10, PT, PT, R10, 0x5, RZ ;  /* 0x000000050a0a7810 */ /* 0x000fe20007ffe0ff */
[C---:B------:R-:W-:Y:S01]  /*192b0*/  IMAD.IADD R9, R61.reuse, 0x1, R6 ;  /* 0x000000013d097824 */ /* 0x040fe200078e0206 */
[----:B------:R-:W-:Y:S01]  /*192c0*/  ISETP.GT.AND P0, PT, R61, -0x1, !P0 ;  /* 0xffffffff3d00780c */ /* 0x000fe20004704270 */
[----:B------:R-:W-:-:S02]  /*192d0*/  IMAD R13, R23, R8, R61 ;  /* 0x00000008170d7224 */ /* 0x000fc400078e023d */
[C-C-:B------:R-:W-:Y:S01]  /*192e0*/  IMAD R15, R23.reuse, R14, R61.reuse ;  /* 0x0000000e170f7224 */ /* 0x140fe200078e023d */
[----:B------:R-:W-:Y:S01]  /*192f0*/  PLOP3.LUT P0, PT, P1, P0, PT, 0x80, 0x8 ;  /* 0x000000000008781c */ /* 0x000fe20000f01070 */
        /* <DEDUP_REMOVED lines=12> */
.L_x_277:
[----:B------:R-:W0:Y:S01]  /*193c0*/  @P0 LDC.64 R6, c[0x0][0x3d0] ;  /* 0x0000f400ff060b82 */ /* 0x000e220000000a00 */
[----:B------:R-:W-:Y:S01]  /*193d0*/  @P0 MOV R9, R3 ;  /* 0x0000000300090202 */ /* 0x000fe20000000f00 */
[----:B------:R-:W-:-:S04]  /*193e0*/  @P0 IMAD.MOV.U32 R8, RZ, RZ, R22 ;  /* 0x000000ffff080224 */ /* 0x000fc800078e0016 */
[----:B------:R-:W-:Y:S02]  /*193f0*/  @P0 IMAD.WIDE R8, R81, 0x4, R8 ;  /* 0x0000000451080825 */ /* 0x000fe400078e0208 */
[----:B------:R-:W1:Y:S08]  /*19400*/  @P0 LDC.64 R14, c[0x0][0x3d0] ;  /* 0x0000f400ff0e0b82 */ /* 0x000e700000000a00 */
[----:B------:R-:W2:Y:S01]  /*19410*/  @P0 LDC.64 R56, c[0x0][0x3d0] ;  /* 0x0000f400ff380b82 */ /* 0x000ea20000000a00 */
[----:B------:R-:W-:Y:S01]  /*19420*/  IMAD.MOV.U32 R64, RZ, RZ, R76 ;  /* 0x000000ffff407224 */ /* 0x000fe200078e004c */
[----:B------:R-:W3:Y:S01]  /*19430*/  @P0 LDG.E R8, desc[UR36][R8.64] ;  /* 0x0000002408080981 */ /* 0x000ee2000c1e1900 */
[----:B------:R-:W-:-:S02]  /*19440*/  IMAD.MOV.U32 R65, RZ, RZ, R77 ;  /* 0x000000ffff417224 */ /* 0x000fc400078e004d */
[----:B0-----:R-:W-:-:S03]  /*19450*/  @P0 IMAD.WIDE R6, R10, 0x4, R6 ;  /* 0x000000040a060825 */ /* 0x001fc600078e0206 */
[----:B------:R-:W4:Y:S01]  /*19460*/  @P0 LDG.E R76, desc[UR36][R64.64] ;  /* 0x00000024404c0981 */ /* 0x000f22000c1e1900 */
[----:B------:R-:W0:Y:S03]  /*19470*/  @P0 LDC.64 R62, c[0x0][0x3d0] ;  /* 0x0000f400ff3e0b82 */ /* 0x000e260000000a00 */
[----:B------:R-:W4:Y:S01]  /*19480*/  @P0 LDG.E R77, desc[UR36][R64.64+0x4] ;  /* 0x00000424404d0981 */ /* 0x000f22000c1e1900 */
[----:B-1----:R-:W-:-:S03]  /*19490*/  @P0 IMAD.WIDE R14, R36, 0x4, R14 ;  /* 0x00000004240e0825 */ /* 0x002fc600078e020e */
[----:B------:R-:W3:Y:S01]  /*194a0*/  @P0 LDG.E R6, desc[UR36][R6.64] ;  /* 0x0000002406060981 */ /* 0x000ee2000c1e1900 */
[----:B------:R-:W1:Y:S03]  /*194b0*/  @P0 LDC.64 R78, c[0x0][0x3d0] ;  /* 0x0000f400ff4e0b82 */ /* 0x000e660000000a00 */
[----:B------:R-:W4:Y:S01]  /*194c0*/  @P0 LDG.E R14, desc[UR36][R14.64] ;  /* 0x000000240e0e0981 */ /* 0x000f22000c1e1900 */
[----:B--2---:R-:W-:-:S06]  /*194d0*/  @P0 IMAD.WIDE R56, R13, 0x4, R56 ;  /* 0x000000040d380825 */ /* 0x004fcc00078e0238 */
[----:B------:R-:W2:Y:S01]  /*194e0*/  @P0 LDG.E R56, desc[UR36][R56.64] ;  /* 0x0000002438380981 */ /* 0x000ea2000c1e1900 */
[----:B---3-5:R-:W-:Y:S02]  /*194f0*/  @P0 FFMA R75, R6, R8, R75 ;  /* 0x00000008064b0223 */ /* 0x028fe4000000004b */
[----:B------:R-:W3:Y:S02]  /*19500*/  @P0 LDC.64 R8, c[0x0][0x3d0] ;  /* 0x0000f400ff080b82 */ /* 0x000ee40000000a00 */
[----:B----4-:R-:W-:-:S06]  /*19510*/  @P0 FFMA R75, R14, R76, R75 ;  /* 0x0000004c0e4b0223 */ /* 0x010fcc000000004b */
[----:B------:R-:W4:Y:S01]  /*19520*/  @P0 LDC.64 R14, c[0x0][0x3d0] ;  /* 0x0000f400ff0e0b82 */ /* 0x000f220000000a00 */
[----:B--2---:R-:W-:-:S07]  /*19530*/  @P0 FFMA R75, R56, R77, R75 ;  /* 0x0000004d384b0223 */ /* 0x004fce000000004b */
[----:B------:R-:W2:Y:S01]  /*19540*/  @P0 LDC.64 R76, c[0x0][0x3d0] ;  /* 0x0000f400ff4c0b82 */ /* 0x000ea20000000a00 */
[----:B0-----:R-:W-:-:S06]  /*19550*/  @P0 IMAD.WIDE R6, R38, 0x4, R62 ;  /* 0x0000000426060825 */ /* 0x001fcc00078e023e */
[----:B------:R-:W2:Y:S01]  /*19560*/  @P0 LDG.E R6, desc[UR36][R6.64] ;  /* 0x0000002406060981 */ /* 0x000ea2000c1e1900 */
[----:B---3--:R-:W-:-:S06]  /*19570*/  @P0 IMAD.WIDE R8, R19, 0x4, R8 ;  /* 0x0000000413080825 */ /* 0x008fcc00078e0208 */
[----:B------:R-:W3:Y:S01]  /*19580*/  @P0 LDG.E R8, desc[UR36][R8.64] ;  /* 0x0000002408080981 */ /* 0x000ee2000c1e1900 */
[----:B----4-:R-:W-:-:S03]  /*19590*/  @P0 IMAD.WIDE R14, R61, 0x4, R14 ;  /* 0x000000043d0e0825 */ /* 0x010fc600078e020e */
[----:B------:R-:W4:Y:S01]  /*195a0*/  @P0 LDG.E R7, desc[UR36][R64.64+0x10] ;  /* 0x0000102440070981 */ /* 0x000f22000c1e1900 */
[----:B--2---:R-:W-:-:S03]  /*195b0*/  @P0 IMAD.WIDE R56, R58, 0x4, R76 ;  /* 0x000000043a380825 */ /* 0x004fc600078e024c */
[----:B------:R-:W4:Y:S04]  /*195c0*/  @P0 LDG.E R14, desc[UR36][R14.64] ;  /* 0x000000240e0e0981 */ /* 0x000f28000c1e1900 */
[----:B------:R-:W2:Y:S04]  /*195d0*/  @P0 LDG.E R76, desc[UR36][R64.64+0x8] ;  /* 0x00000824404c0981 */ /* 0x000ea8000c1e1900 */
[----:B------:R-:W3:Y:S01]  /*195e0*/  @P0 LDG.E R77, desc[UR36][R64.64+0xc] ;  /* 0x00000c24404d0981 */ /* 0x000ee2000c1e1900 */
[----:B-1----:R-:W-:-:S03]  /*195f0*/  @P0 IMAD.WIDE R62, R55, 0x4, R78 ;  /* 0x00000004373e0825 */ /* 0x002fc600078e024e */
[----:B------:R-:W4:Y:S04]  /*19600*/  @P0 LDG.E R56, desc[UR36][R56.64] ;  /* 0x0000002438380981 */ /* 0x000f28000c1e1900 */
[----:B------:R-:W4:Y:S04]  /*19610*/  @P0 LDG.E R78, desc[UR36][R64.64+0x14] ;  /* 0x00001424404e0981 */ /* 0x000f28000c1e1900 */
[----:B------:R-:W4:Y:S04]  /*19620*/  @P0 LDG.E R62, desc[UR36][R62.64] ;  /* 0x000000243e3e0981 */ /* 0x000f28000c1e1900 */
[----:B------:R-:W4:Y:S01]  /*19630*/  @P0 LDG.E R79, desc[UR36][R64.64+0x18] ;  /* 0x00001824404f0981 */ /* 0x000f22000c1e1900 */
[----:B------:R-:W-:-:S04]  /*19640*/  UIADD3 UR4, UPT, UPT, UR4, 0x8, URZ ;  /* 0x0000000804047890 */ /* 0x000fc8000fffe0ff */
[----:B------:R-:W-:Y:S01]  /*19650*/  UISETP.NE.AND UP0, UPT, UR4, 0x100, UPT ;  /* 0x000001000400788c */ /* 0x000fe2000bf05270 */
[----:B------:R-:W-:Y:S01]  /*19660*/  VIADD R81, R81, 0x8 ;  /* 0x0000000851517836 */ /* 0x000fe20000000000 */
[C---:B------:R-:W-:Y:S01]  /*19670*/  IADD3 R36, PT, PT, R11.reuse, R36, RZ ;  /* 0x000000240b247210 */ /* 0x040fe20007ffe0ff */
[C---:B------:R-:W-:Y:S01]  /*19680*/  IMAD.IADD R10, R11.reuse, 0x1, R10 ;  /* 0x000000010b0a7824 */ /* 0x040fe200078e020a */
[C---:B------:R-:W-:Y:S01]  /*19690*/  IADD3 R19, PT, PT, R11.reuse, R19, RZ ;  /* 0x000000130b137210 */ /* 0x040fe20007ffe0ff */
[C---:B------:R-:W-:Y:S01]  /*196a0*/  IMAD.IADD R13, R11.reuse, 0x1, R13 ;  /* 0x000000010b0d7824 */ /* 0x040fe200078e020d */
[C---:B------:R-:W-:Y:S01]  /*196b0*/  IADD3 R55, PT, PT, R11.reuse, R55, RZ ;  /* 0x000000370b377210 */ /* 0x040fe20007ffe0ff */
[C---:B------:R-:W-:Y:S02]  /*196c0*/  IMAD.IADD R38, R11.reuse, 0x1, R38 ;  /* 0x000000010b267824 */ /* 0x040fe400078e0226 */
[C---:B------:R-:W-:Y:S02]  /*196d0*/  IMAD.IADD R61, R11.reuse, 0x1, R61 ;  /* 0x000000010b3d7824 */ /* 0x040fe400078e023d */
[----:B------:R-:W-:-:S02]  /*196e0*/  IMAD.IADD R58, R11, 0x1, R58 ;  /* 0x000000010b3a7824 */ /* 0x000fc400078e023a */
[----:B--2---:R-:W-:-:S04]  /*196f0*/  @P0 FFMA R75, R6, R76, R75 ;  /* 0x0000004c064b0223 */ /* 0x004fc8000000004b */
[----:B---3--:R-:W-:-:S04]  /*19700*/  @P0 FFMA R75, R8, R77, R75 ;  /* 0x0000004d084b0223 */ /* 0x008fc8000000004b */
[----:B----4-:R-:W-:Y:S01]  /*19710*/  @P0 FFMA R75, R14, R7, R75 ;  /* 0x000000070e4b0223 */ /* 0x010fe2000000004b */
[----:B------:R-:W-:-:S03]  /*19720*/  IADD3 R76, P1, PT, R64, 0x20, RZ ;  /* 0x00000020404c7810 */ /* 0x000fc60007f3e0ff */
[----:B------:R-:W-:Y:S01]  /*19730*/  @P0 FFMA R75, R56, R78, R75 ;  /* 0x0000004e384b0223 */ /* 0x000fe2000000004b */
[----:B------:R-:W-:-:S03]  /*19740*/  IADD3.X R77, PT, PT, RZ, R65, RZ, P1, !PT ;  /* 0x00000041ff4d7210 */ /* 0x000fc60000ffe4ff */
[----:B------:R-:W-:Y:S01]  /*19750*/  @P0 FFMA R75, R62, R79, R75 ;  /* 0x0000004f3e4b0223 */ /* 0x000fe2000000004b */
[----:B------:R-:W-:Y:S06]  /*19760*/  BRA.U UP0, `(.L_x_277) ;  /* 0xfffffffd00147547 */ /* 0x000fec000b83ffff */
[----:B------:R4:W-:Y:S02]  /*19770*/  STG.E desc[UR36][R24.64], R75 ;  /* 0x0000004b18007986 */ /* 0x0009e4000c101924 */
.L_x_276:
[----:B------:R-:W-:Y:S05]  /*19780*/  BSYNC.RECONVERGENT B0 ;  /* 0x0000000000007941 */ /* 0x000fea0003800200 */
.L_x_275:
[----:B------:R-:W-:Y:S06]  /*19790*/  BAR.SYNC.DEFER_BLOCKING 0x0 ;  /* 0x0000000000007b1d */ /* 0x000fec0000010000 */
[----:B------:R-:W-:Y:S04]  /*197a0*/  BSSY.RECONVERGENT B2, `(.L_x_278) ;  /* 0x000002d000027945 */ /* 0x000fe80003800200 */
[----:B------:R-:W-:Y:S05]  /*197b0*/  @P3 BRA `(.L_x_279) ;  /* 0x0000000000ac3947 */ /* 0x000fea0003800000 */
[----:B------:R-:W2:Y:S01]  /*197c0*/  LDG.E R4, desc[UR36][R4.64] ;  /* 0x0000002404047981 */ /* 0x000ea2000c1e1900 */
[----:B------:R-:W-:Y:S01]  /*197d0*/  IMAD.MOV.U32 R13, RZ, RZ, R39 ;  /* 0x000000ffff0d7224 */ /* 0x000fe200078e0027 */
[----:B------:R-:W-:Y:S02]  /*197e0*/  MOV R36, R0 ;  /* 0x0000000000247202 */ /* 0x000fe40000000f00 */
        /* <DEDUP_REMOVED lines=12> */
[----:B-1-345:R-:W-:Y:S05]  /*198b0*/  CALL.REL.NOINC `($__internal_0_$__cuda_sm20_sqrt_rn_f32_slowpath) ;  /* 0x0000017c00587944 */ /* 0x03afea0003c00000 */
[----:B------:R-:W-:Y:S05]  /*198c0*/  BSYNC.RECONVERGENT B0 ;  /* 0x0000000000007941 */ /* 0x000fea0003800200 */
.L_x_281:
[----:B------:R-:W-:Y:S05]  /*198d0*/  BRA `(.L_x_282) ;  /* 0x0000000000107947 */ /* 0x000fea0003800000 */
.L_x_280:
[----:B------:R-:W-:Y:S01]  /*198e0*/  FMUL.FTZ R0, R3, R10 ;  /* 0x0000000a03007220 */ /* 0x000fe20000410000 */
[----:B------:R-:W-:-:S03]  /*198f0*/  FMUL.FTZ R4, R10, 0.5 ;  /* 0x3f0000000a047820 */ /* 0x000fc60000410000 */
[----:B------:R-:W-:-:S04]  /*19900*/  FFMA R3, -R0, R0, R3 ;  /* 0x0000000000037223 */ /* 0x000fc80000000103 */
[----:B------:R-:W-:-:S07]  /*19910*/  FFMA R0, R3, R4, R0 ;  /* 0x0000000403007223 */ /* 0x000fce0000000000 */
.L_x_282:
        /* <DEDUP_REMOVED lines=16> */
[----:B-1-34-:R-:W-:Y:S05]  /*19a20*/  CALL.REL.NOINC `($__internal_1_$__cuda_sm3x_div_rn_noftz_f32_slowpath) ;  /* 0x0000017c00547944 */ /* 0x01afea0003c00000 */
[----:B------:R-:W-:-:S07]  /*19a30*/  MOV R3, R0 ;  /* 0x0000000000037202 */ /* 0x000fce0000000f00 */
.L_x_284:
[----:B------:R-:W-:Y:S05]  /*19a40*/  BSYNC.RECONVERGENT B3 ;  /* 0x0000000000037941 */ /* 0x000fea0003800200 */
.L_x_283:
[----:B------:R-:W-:-:S05]  /*19a50*/  FFMA R3, R8, R3, R13 ;  /* 0x0000000308037223 */ /* 0x000fca000000000d */
[----:B------:R0:W-:Y:S02]  /*19a60*/  STG.E desc[UR36][R26.64], R3 ;  /* 0x000000031a007986 */ /* 0x0001e4000c101924 */
.L_x_279:
[----:B------:R-:W-:Y:S05]  /*19a70*/  BSYNC.RECONVERGENT B2 ;  /* 0x0000000000027941 */ /* 0x000fea0003800200 */
.L_x_278:
        /* <DEDUP_REMOVED lines=16> */
[----:B------:R-:W5:Y:S01]  /*19b80*/  FCHK P0, R0, R3 ;  /* 0x0000000300007302 */ /* 0x000f620000000000 */
[----:B0-----:R-:W-:-:S04]  /*19b90*/  FFMA R7, -R3, R4, 1 ;  /* 0x3f80000003077423 */ /* 0x001fc80000000104 */
[----:B------:R-:W-:-:S04]  /*19ba0*/  FFMA R7, R4, R7, R4 ;  /* 0x0000000704077223 */ /* 0x000fc80000000004 */
[----:B------:R-:W-:-:S04]  /*19bb0*/  FFMA R4, R0, R7, RZ ;  /* 0x0000000700047223 */ /* 0x000fc800000000ff */
[----:B------:R-:W-:-:S04]  /*19bc0*/  FFMA R6, -R3, R4, R0 ;  /* 0x0000000403067223 */ /* 0x000fc80000000100 */
[----:B------:R-:W-:Y:S01]  /*19bd0*/  FFMA R7, R7, R6, R4 ;  /* 0x0000000607077223 */ /* 0x000fe20000000004 */
[----:B-----5:R-:W-:Y:S06]  /*19be0*/  @!P0 BRA `(.L_x_288) ;  /* 0x00000000000c8947 */ /* 0x020fec0003800000 */
[----:B------:R-:W-:-:S07]  /*19bf0*/  MOV R4, 0x19c10 ;  /* 0x00019c1000047802 */ /* 0x000fce0000000f00 */
[----:B-1234-:R-:W-:Y:S05]  /*19c00*/  CALL.REL.NOINC `($__internal_1_$__cuda_sm3x_div_rn_noftz_f32_slowpath) ;  /* 0x0000017800dc7944 */ /* 0x01efea0003c00000 */
[----:B------:R-:W-:-:S07]  /*19c10*/  MOV R7, R0 ;  /* 0x0000000000077202 */ /* 0x000fce0000000f00 */
.L_x_288:
[----:B------:R-:W-:Y:S05]  /*19c20*/  BSYNC.RECONVERGENT B3 ;  /* 0x0000000000037941 */ /* 0x000fea0003800200 */
.L_x_287:
[----:B------:R0:W-:Y:S02]  /*19c30*/  STG.E desc[UR36][R30.64], R7 ;  /* 0x000000071e007986 */ /* 0x0001e4000c101924 */
.L_x_286:
[----:B------:R-:W-:Y:S05]  /*19c40*/  BSYNC.RECONVERGENT B2 ;  /* 0x0000000000027941 */ /* 0x000fea0003800200 */
.L_x_285:
        /* <DEDUP_REMOVED lines=9> */
[----:B------:R-:W-:Y:S01]  /*19ce0*/  MOV R6, R16 ;  /* 0x0000001000067202 */ /* 0x000fe20000000f00 */
[----:B0-----:R1:W0:Y:S01]  /*19cf0*/  LDC.64 R8, c[0x4][R0] ;  /* 0x0100000000087b82 */ /* 0x0012220000000a00 */
[----:B------:R1:W-:Y:S01]  /*19d00*/  STL.64 [R1], R22 ;  /* 0x0000001601007387 */ /* 0x0003e20000100a00 */
[----:B------:R-:W-:Y:S01]  /*19d10*/  IMAD.MOV.U32 R7, RZ, RZ, R2 ;  /* 0x000000ffff077224 */ /* 0x000fe200078e0002 */
[----:B-----5:R-:W-:Y:S01]  /*19d20*/  MOV R4, UR4 ;  /* 0x0000000400047c02 */ /* 0x020fe20008000f00 */
[----:B-1----:R-:W-:-:S07]  /*19d30*/  IMAD.U32 R5, RZ, RZ, UR5 ;  /* 0x00000005ff057e24 */ /* 0x002fce000f8e00ff */
[----:B------:R-:W-:-:S07]  /*19d40*/  LEPC R20, `(.L_x_290) ;  /* 0x000000001014794e */ /* 0x000fce0000000000 */
[----:B0-234-:R-:W-:Y:S05]  /*19d50*/  CALL.ABS.NOINC R8 ;  /* 0x0000000008007343 */ /* 0x01dfea0003c00000 */
.L_x_290:
[----:B------:R-:W-:Y:S05]  /*19d60*/  BSYNC.RECONVERGENT B6 ;  /* 0x0000000000067941 */ /* 0x000fea0003800200 */
.L_x_289:
[----:B------:R-:W-:Y:S01]  /*19d70*/  R2UR UR5, R60 ;  /* 0x000000003c0572ca */ /* 0x000fe200000e0000 */
[----:B------:R-:W5:Y:S01]  /*19d80*/  LDC R56, c[0x0][0x3c0] ;  /* 0x0000f000ff387b82 */ /* 0x000f620000000800 */
[----:B------:R-:W-:-:S04]  /*19d90*/  SHF.R.S32.HI R0, RZ, 0x1f, R33 ;  /* 0x0000001fff007819 */ /* 0x000fc80000011421 */
[----:B------:R-:W-:-:S04]  /*19da0*/  LEA.HI R55, R0, R33, RZ, 0x5 ;  /* 0x0000002100377211 */ /* 0x000fc800078f28ff */
[----:B------:R-:W-:-:S03]  /*19db0*/  SHF.R.S32.HI R55, RZ, 0x5, R55 ;  /* 0x00000005ff377819 */ /* 0x000fc60000011437 */
[----:B------:R-:W-:Y:S01]  /*19dc0*/  USHF.R.S32.HI UR4, URZ, 0x1f, UR5 ;  /* 0x0000001fff047899 */ /* 0x000fe20008011405 */
[----:B------:R-:W-:-:S03]  /*19dd0*/  IADD3 R19, PT, PT, R55, 0x1, RZ ;  /* 0x0000000137137810 */ /* 0x000fc60007ffe0ff */
[----:B------:R-:W-:-:S06]  /*19de0*/  ULEA.HI UR4, UR4, UR5, URZ, 0x5 ;  /* 0x0000000504047291 */ /* 0x000fcc000f8f28ff */
[----:B------:R-:W-:Y:S01]  /*19df0*/  IMAD.U32 R57, RZ, RZ, UR4 ;  /* 0x00000004ff397e24 */ /* 0x000fe2000f8e00ff */
[----:B-----5:R-:W-:-:S04]  /*19e00*/  SHF.L.U32 R56, R56, 0x9, RZ ;  /* 0x0000000938387819 */ /* 0x020fc800000006ff */
[----:B------:R-:W-:Y:S01]  /*19e10*/  SHF.R.S32.HI R57, RZ, 0x5, R57 ;  /* 0x00000005ff397819 */ /* 0x000fe20000011439 */
[----:B------:R-:W-:-:S04]  /*19e20*/  IMAD R58, R55, R56, R56 ;  /* 0x00000038373a7224 */ /* 0x000fc800078e0238 */
[C---:B------:R-:W-:Y:S02]  /*19e30*/  VIADD R22, R57.reuse, 0x1 ;  /* 0x0000000139167836 */ /* 0x040fe40000000000 */
[----:B------:R-:W-:-:S05]  /*19e40*/  IMAD R58, R57, R58, R58 ;  /* 0x0000003a393a7224 */ /* 0x000fca00078e023a */
[----:B------:R-:W-:-:S13]  /*19e50*/  ISETP.GE.AND P0, PT, R17, R58, PT ;  /* 0x0000003a1100720c */ /* 0x000fda0003f06270 */
[----:B------:R-:W-:Y:S05]  /*19e60*/  @P0 BRA `(.L_x_291) ;  /* 0x0000000c00c00947 */ /* 0x000fea0003800000 */
[-C--:B------:R-:W-:Y:S01]  /*19e70*/  IABS R14, R22.reuse ;  /* 0x00000016000e7213 */ /* 0x080fe20000000000 */
[C---:B------:R-:W-:Y:S01]  /*19e80*/  IMAD R10, R19.reuse, R22, RZ ;  /* 0x00000016130a7224 */ /* 0x040fe200078e02ff */
[----:B------:R-:W-:Y:S02]  /*19e90*/  IABS R11, R19 ;  /* 0x00000013000b7213 */ /* 0x000fe40000000000 */
[----:B------:R-:W1:Y:S01]  /*19ea0*/  I2F.RP R0, R14 ;  /* 0x0000000e00007306 */ /* 0x000e620000209400 */
[----:B------:R-:W-:Y:S01]  /*19eb0*/  IABS R15, R17 ;  /* 0x00000011000f7213 */ /* 0x000fe20000000000 */
[----:B------:R-:W-:Y:S01]  /*19ec0*/  IMAD.SHL.U32 R12, R10, 0x200, RZ ;  /* 0x000002000a0c7824 */ /* 0x000fe200078e00ff */
[----:B------:R-:W-:Y:S02]  /*19ed0*/  IABS R20, R10 ;  /* 0x0000000a00147213 */ /* 0x000fe40000000000 */
[----:B------:R-:W-:Y:S02]  /*19ee0*/  ISETP.NE.AND P6, PT, R19, RZ, PT ;  /* 0x000000ff1300720c */ /* 0x000fe40003fc5270 */
[----:B------:R-:W-:Y:S01]  /*19ef0*/  IABS R36, R12 ;  /* 0x0000000c00247213 */ /* 0x000fe20000000000 */
[----:B0-----:R-:W-:Y:S01]  /*19f00*/  I2F.RP R3, R11 ;  /* 0x0000000b00037306 */ /* 0x001fe20000209400 */
[----:B------:R-:W-:-:S04]  /*19f10*/  LOP3.LUT R59, R59, 0xfffffffe, RZ, 0xc0, !PT ;  /* 0xfffffffe3b3b7812 */ /* 0x000fc800078ec0ff */
[----:B------:R-:W-:-:S03]  /*19f20*/  LOP3.LUT R59, R59, 0xfffffff7, RZ, 0xc0, !PT ;  /* 0xfffffff73b3b7812 */ /* 0x000fc600078ec0ff */
[----:B-1----:R-:W0:Y:S08]  /*19f30*/  MUFU.RCP R0, R0 ;  /* 0x0000000000007308 */ /* 0x002e300000001000 */
[----:B------:R-:W1:Y:S08]  /*19f40*/  I2F.RP R6, R20 ;  /* 0x0000001400067306 */ /* 0x000e700000209400 */
[----:B------:R-:W-:Y:S01]  /*19f50*/  I2F.RP R8, R36 ;  /* 0x0000002400087306 */ /* 0x000fe20000209400 */
[----:B0-----:R-:W-:-:S02]  /*19f60*/  IADD3 R4, PT, PT, R0, 0xffffffe, RZ ;  /* 0x0ffffffe00047810 */ /* 0x001fc40007ffe0ff */
[----:B------:R-:W-:-:S05]  /*19f70*/  IABS R0, R22 ;  /* 0x0000001600007213 */ /* 0x000fca0000000000 */
[----:B------:R0:W2:Y:S08]  /*19f80*/  F2I.FTZ.U32.TRUNC.NTZ R5, R4 ;  /* 0x0000000400057305 */ /* 0x0000b0000021f000 */
[----:B-1----:R-:W-:Y:S01]  /*19f90*/  MUFU.RCP R6, R6 ;  /* 0x0000000600067308 */ /* 0x002fe20000001000 */
[----:B0-----:R-:W-:Y:S02]  /*19fa0*/  HFMA2 R4, -RZ, RZ, 0, 0 ;  /* 0x00000000ff047431 */ /* 0x001fe400000001ff */
[----:B--2---:R-:W-:-:S05]  /*19fb0*/  IMAD.MOV R7, RZ, RZ, -R5 ;  /* 0x000000ffff077224 */ /* 0x004fca00078e0a05 */
[----:B------:R-:W0:Y:S01]  /*19fc0*/  MUFU.RCP R8, R8 ;  /* 0x0000000800087308 */ /* 0x000e220000001000 */
[----:B------:R-:W-:-:S04]  /*19fd0*/  IMAD R7, R7, R14, RZ ;  /* 0x0000000e07077224 */ /* 0x000fc800078e02ff */
[----:B------:R-:W-:Y:S01]  /*19fe0*/  IMAD.HI.U32 R5, R5, R7, R4 ;  /* 0x0000000705057227 */ /* 0x000fe200078e0004 */
[----:B------:R-:W-:Y:S02]  /*19ff0*/  IADD3 R7, PT, PT, RZ, -R0, RZ ;  /* 0x80000000ff077210 */ /* 0x000fe40007ffe0ff */
[----:B------:R1:W2:Y:S03]  /*1a000*/  MUFU.RCP R4, R3 ;  /* 0x0000000300047308 */ /* 0x0002a60000001000 */
[----:B------:R-:W-:-:S04]  /*1a010*/  IMAD.HI.U32 R0, R5, R15, RZ ;  /* 0x0000000f05007227 */ /* 0x000fc800078e00ff */
[----:B0-----:R-:W-:Y:S02]  /*1a020*/  VIADD R8, R8, 0xffffffe ;  /* 0x0ffffffe08087836 */ /* 0x001fe40000000000 */
[----:B-1----:R-:W-:Y:S02]  /*1a030*/  IMAD R3, R0, R7, R15 ;  /* 0x0000000700037224 */ /* 0x002fe400078e020f */
[----:B------:R-:W-:Y:S01]  /*1a040*/  VIADD R7, R6, 0xffffffe ;  /* 0x0ffffffe06077836 */ /* 0x000fe20000000000 */
[----:B------:R0:W1:Y:S01]  /*1a050*/  F2I.FTZ.U32.TRUNC.NTZ R9, R8 ;  /* 0x0000000800097305 */ /* 0x000062000021f000 */
[----:B------:R-:W-:Y:S02]  /*1a060*/  IABS R6, R19 ;  /* 0x0000001300067213 */ /* 0x000fe40000000000 */
[----:B------:R-:W-:Y:S02]  /*1a070*/  ISETP.GT.U32.AND P1, PT, R14, R3, PT ;  /* 0x000000030e00720c */ /* 0x000fe40003f24070 */
[----:B--2---:R-:W-:-:S03]  /*1a080*/  IADD3 R4, PT, PT, R4, 0xffffffe, RZ ;  /* 0x0ffffffe04047810 */ /* 0x004fc60007ffe0ff */
[----:B------:R-:W2:Y:S01]  /*1a090*/  F2I.FTZ.U32.TRUNC.NTZ R7, R7 ;  /* 0x0000000700077305 */ /* 0x000ea2000021f000 */
[----:B0-----:R-:W-:-:S04]  /*1a0a0*/  IABS R8, R10 ;  /* 0x0000000a00087213 */ /* 0x001fc80000000000 */
[----:B------:R-:W-:Y:S02]  /*1a0b0*/  IADD3 R8, PT, PT, RZ, -R8, RZ ;  /* 0x80000008ff087210 */ /* 0x000fe40007ffe0ff */
[----:B-1----:R-:W-:Y:S01]  /*1a0c0*/  IADD3 R21, PT, PT, RZ, -R9, RZ ;  /* 0x80000009ff157210 */ /* 0x002fe20007ffe0ff */
[----:B------:R-:W-:Y:S01]  /*1a0d0*/  @!P1 IMAD.IADD R3, R3, 0x1, -R14 ;  /* 0x0000000103039824 */ /* 0x000fe200078e0a0e */
[----:B------:R-:W0:Y:S01]  /*1a0e0*/  F2I.FTZ.U32.TRUNC.NTZ R5, R4 ;  /* 0x0000000400057305 */ /* 0x000e22000021f000 */
[----:B------:R-:W-:Y:S02]  /*1a0f0*/  @!P1 IADD3 R0, PT, PT, R0, 0x1, RZ ;  /* 0x0000000100009810 */ /* 0x000fe40007ffe0ff */
[----:B------:R-:W-:Y:S02]  /*1a100*/  ISETP.NE.AND P1, PT, R22, RZ, PT ;  /* 0x000000ff1600720c */ /* 0x000fe40003f25270 */
[----:B------:R-:W-:Y:S02]  /*1a110*/  ISETP.GE.U32.AND P0, PT, R3, R14, PT ;  /* 0x0000000e0300720c */ /* 0x000fe40003f06070 */
[----:B------:R-:W-:-:S02]  /*1a120*/  LOP3.LUT R3, R17, R22, RZ, 0x3c, !PT ;  /* 0x0000001611037212 */ /* 0x000fc400078e3cff */
[----:B--2---:R-:W-:Y:S02]  /*1a130*/  IADD3 R13, PT, PT, RZ, -R7, RZ ;  /* 0x80000007ff0d7210 */ /* 0x004fe40007ffe0ff */
[----:B------:R-:W-:-:S03]  /*1a140*/  ISETP.GE.AND P2, PT, R3, RZ, PT ;  /* 0x000000ff0300720c */ /* 0x000fc60003f46270 */
[----:B------:R-:W-:Y:S01]  /*1a150*/  IMAD R13, R13, R20, RZ ;  /* 0x000000140d0d7224 */ /* 0x000fe200078e02ff */
[----:B0-----:R-:W-:-:S03]  /*1a160*/  IADD3 R4, PT, PT, RZ, -R5, RZ ;  /* 0x80000005ff047210 */ /* 0x001fc60007ffe0ff */
[----:B------:R-:W-:Y:S02]  /*1a170*/  @P0 VIADD R0, R0, 0x1 ;  /* 0x0000000100000836 */ /* 0x000fe40000000000 */
[----:B------:R-:W-:Y:S02]  /*1a180*/  IMAD R3, R4, R11, RZ ;  /* 0x0000000b04037224 */ /* 0x000fe400078e02ff */
[----:B------:R-:W-:Y:S02]  /*1a190*/  IMAD.MOV.U32 R4, RZ, RZ, RZ ;  /* 0x000000ffff047224 */ /* 0x000fe400078e00ff */
[----:B------:R-:W-:Y:S02]  /*1a1a0*/  @!P2 IADD3 R0, PT, PT, -R0, RZ, RZ ;  /* 0x000000ff0000a210 */ /* 0x000fe40007ffe1ff */
[----:B------:R-:W-:Y:S01]  /*1a1b0*/  @!P1 LOP3.LUT R0, RZ, R22, RZ, 0x33, !PT ;  /* 0x00000016ff009212 */ /* 0x000fe200078e33ff */
[----:B------:R-:W-:-:S03]  /*1a1c0*/  IMAD.HI.U32 R4, R5, R3, R4 ;  /* 0x0000000305047227 */ /* 0x000fc600078e0004 */
[----:B------:R-:W-:Y:S01]  /*1a1d0*/  IABS R3, R0 ;  /* 0x0000000000037213 */ /* 0x000fe20000000000 */
[----:B------:R-:W-:Y:S02]  /*1a1e0*/  IMAD.MOV R5, RZ, RZ, -R6 ;  /* 0x000000ffff057224 */ /* 0x000fe400078e0a06 */
[----:B------:R-:W-:Y:S02]  /*1a1f0*/  IMAD.MOV.U32 R6, RZ, RZ, RZ ;  /* 0x000000ffff067224 */ /* 0x000fe400078e00ff */
[----:B------:R-:W-:-:S04]  /*1a200*/  IMAD.HI.U32 R4, R4, R3, RZ ;  /* 0x0000000304047227 */ /* 0x000fc800078e00ff */
[----:B------:R-:W-:Y:S01]  /*1a210*/  IMAD.HI.U32 R6, R7, R13, R6 ;  /* 0x0000000d07067227 */ /* 0x000fe200078e0006 */
[----:B------:R-:W-:-:S03]  /*1a220*/  IABS R7, R12 ;  /* 0x0000000c00077213 */ /* 0x000fc60000000000 */
[----:B------:R-:W-:Y:S02]  /*1a230*/  IMAD R4, R4, R5, R3 ;  /* 0x0000000504047224 */ /* 0x000fe400078e0203 */
[----:B------:R-:W-:Y:S01]  /*1a240*/  IMAD.MOV.U32 R3, RZ, RZ, R8 ;  /* 0x000000ffff037224 */ /* 0x000fe200078e0008 */
[----:B------:R-:W-:Y:S01]  /*1a250*/  MOV R8, RZ ;  /* 0x000000ff00087202 */ /* 0x000fe20000000f00 */
[----:B------:R-:W-:Y:S01]  /*1a260*/  IMAD.HI.U32 R6, R6, R15, RZ ;  /* 0x0000000f06067227 */ /* 0x000fe200078e00ff */
[----:B------:R-:W-:-:S03]  /*1a270*/  ISETP.GT.U32.AND P1, PT, R11, R4, PT ;  /* 0x000000040b00720c */ /* 0x000fc60003f24070 */
[----:B------:R-:W-:Y:S02]  /*1a280*/  IMAD R5, R21, R36, RZ ;  /* 0x0000002415057224 */ /* 0x000fe400078e02ff */
[----:B------:R-:W-:Y:S02]  /*1a290*/  IMAD R3, R6, R3, R15 ;  /* 0x0000000306037224 */ /* 0x000fe400078e020f */
[----:B------:R-:W-:-:S03]  /*1a2a0*/  IMAD.HI.U32 R8, R9, R5, R8 ;  /* 0x0000000509087227 */ /* 0x000fc600078e0008 */
[----:B------:R-:W-:Y:S01]  /*1a2b0*/  ISETP.GT.U32.AND P5, PT, R20, R3, PT ;  /* 0x000000031400720c */ /* 0x000fe20003fa4070 */
[----:B------:R-:W-:Y:S02]  /*1a2c0*/  IMAD.MOV R5, RZ, RZ, -R7 ;  /* 0x000000ffff057224 */ /* 0x000fe400078e0a07 */
[----:B------:R-:W-:Y:S01]  /*1a2d0*/  IMAD.HI.U32 R8, R8, R15, RZ ;  /* 0x0000000f08087227 */ /* 0x000fe200078e00ff */
[----:B------:R-:W-:-:S03]  /*1a2e0*/  @!P1 IADD3 R4, PT, PT, R4, -R11, RZ ;  /* 0x8000000b04049210 */ /* 0x000fc60007ffe0ff */
[----:B------:R-:W-:Y:S01]  /*1a2f0*/  IMAD R5, R8, R5, R15 ;  /* 0x0000000508057224 */ /* 0x000fe200078e020f */
[----:B------:R-:W-:-:S04]  /*1a300*/  ISETP.GT.U32.AND P4, PT, R11, R4, PT ;  /* 0x000000040b00720c */ /* 0x000fc80003f84070 */
[----:B------:R-:W-:Y:S01]  /*1a310*/  ISETP.GT.U32.AND P0, PT, R36, R5, PT ;  /* 0x000000052400720c */ /* 0x000fe20003f04070 */
[----:B------:R-:W-:Y:S01]  /*1a320*/  @!P5 IMAD.IADD R3, R3, 0x1, -R20 ;  /* 0x000000010303d824 */ /* 0x000fe200078e0a14 */
[----:B------:R-:W-:-:S04]  /*1a330*/  @!P5 IADD3 R6, PT, PT, R6, 0x1, RZ ;  /* 0x000000010606d810 */ /* 0x000fc80007ffe0ff */
[----:B------:R-:W-:Y:S02]  /*1a340*/  ISETP.GE.U32.AND P1, PT, R3, R20, PT ;  /* 0x000000140300720c */ /* 0x000fe40003f26070 */
[----:B------:R-:W-:Y:S01]  /*1a350*/  LOP3.LUT R3, R17, R10, RZ, 0x3c, !PT ;  /* 0x0000000a11037212 */ /* 0x000fe200078e3cff */
[----:B------:R-:W-:Y:S01]  /*1a360*/  @!P4 IMAD.IADD R4, R4, 0x1, -R11 ;  /* 0x000000010404c824 */ /* 0x000fe200078e0a0b */
[----:B------:R-:W-:Y:S01]  /*1a370*/  ISETP.GE.AND P4, PT, R0, RZ, PT ;  /* 0x000000ff0000720c */ /* 0x000fe20003f86270 */
[----:B------:R-:W-:Y:S01]  /*1a380*/  IMAD.MOV R0, RZ, RZ, -R0 ;  /* 0x000000ffff007224 */ /* 0x000fe200078e0a00 */
[----:B------:R-:W-:Y:S01]  /*1a390*/  ISETP.GE.AND P2, PT, R3, RZ, PT ;  /* 0x000000ff0300720c */ /* 0x000fe20003f46270 */
[----:B------:R-:W-:Y:S01]  /*1a3a0*/  @!P0 VIADD R8, R8, 0x1 ;  /* 0x0000000108088836 */ /* 0x000fe20000000000 */
[----:B------:R-:W-:Y:S02]  /*1a3b0*/  @!P0 IADD3 R5, PT, PT, R5, -R36, RZ ;  /* 0x8000002405058210 */ /* 0x000fe40007ffe0ff */
[----:B------:R-:W-:-:S02]  /*1a3c0*/  ISETP.NE.AND P0, PT, R10, RZ, PT ;  /* 0x000000ff0a00720c */ /* 0x000fc40003f05270 */
[----:B------:R-:W-:Y:S01]  /*1a3d0*/  ISETP.GE.U32.AND P3, PT, R5, R36, PT ;  /* 0x000000240500720c */ /* 0x000fe20003f66070 */
[----:B------:R-:W-:Y:S01]  /*1a3e0*/  IMAD R5, R22, R0, R17 ;  /* 0x0000000016057224 */ /* 0x000fe200078e0211 */
[----:B------:R-:W-:Y:S02]  /*1a3f0*/  @P1 IADD3 R6, PT, PT, R6, 0x1, RZ ;  /* 0x0000000106061810 */ /* 0x000fe40007ffe0ff */
[----:B------:R-:W-:Y:S01]  /*1a400*/  MOV R9, R4 ;  /* 0x0000000400097202 */ /* 0x000fe20000000f00 */
[----:B------:R-:W-:Y:S01]  /*1a410*/  IMAD.SHL.U32 R7, R5, 0x2, RZ ;  /* 0x0000000205077824 */ /* 0x000fe200078e00ff */
[----:B------:R-:W-:Y:S02]  /*1a420*/  LOP3.LUT R3, R17, R12, RZ, 0x3c, !PT ;  /* 0x0000000c11037212 */ /* 0x000fe400078e3cff */
[----:B------:R-:W-:Y:S02]  /*1a430*/  @!P2 IADD3 R6, PT, PT, -R6, RZ, RZ ;  /* 0x000000ff0606a210 */ /* 0x000fe40007ffe1ff */
[----:B------:R-:W-:-:S02]  /*1a440*/  ISETP.GT.AND P2, PT, R5, -0x1, PT ;  /* 0xffffffff0500780c */ /* 0x000fc40003f44270 */
[----:B------:R-:W-:Y:S01]  /*1a450*/  @!P4 IADD3 R9, PT, PT, -R9, RZ, RZ ;  /* 0x000000ff0909c210 */ /* 0x000fe20007ffe1ff */
[----:B------:R-:W-:Y:S01]  /*1a460*/  @P3 VIADD R8, R8, 0x1 ;  /* 0x0000000108083836 */ /* 0x000fe20000000000 */
[CC--:B------:R-:W-:Y:S02]  /*1a470*/  ISETP.LE.AND P4, PT, R7.reuse, R54.reuse, P2 ;  /* 0x000000360700720c */ /* 0x0c0fe40001783270 */
[----:B------:R-:W-:Y:S02]  /*1a480*/  ISETP.LT.AND P2, PT, R7, R54, P2 ;  /* 0x000000360700720c */ /* 0x000fe40001741270 */
[----:B------:R-:W-:Y:S02]  /*1a490*/  ISETP.GE.AND P5, PT, R3, RZ, PT ;  /* 0x000000ff0300720c */ /* 0x000fe40003fa6270 */
[----:B------:R-:W-:Y:S02]  /*1a4a0*/  @!P6 LOP3.LUT R9, RZ, R19, RZ, 0x33, !PT ;  /* 0x00000013ff09e212 */ /* 0x000fe400078e33ff */
[----:B------:R-:W-:-:S02]  /*1a4b0*/  ISETP.NE.AND P1, PT, R12, RZ, PT ;  /* 0x000000ff0c00720c */ /* 0x000fc40003f25270 */
[----:B------:R-:W-:Y:S01]  /*1a4c0*/  IADD3 R3, PT, PT, R7, -0x1, RZ ;  /* 0xffffffff07037810 */ /* 0x000fe20007ffe0ff */
[----:B------:R-:W-:Y:S01]  /*1a4d0*/  IMAD.SHL.U32 R0, R9, 0x2, RZ ;  /* 0x0000000209007824 */ /* 0x000fe200078e00ff */
[----:B------:R-:W-:Y:S02]  /*1a4e0*/  @!P0 LOP3.LUT R6, RZ, R10, RZ, 0x33, !PT ;  /* 0x0000000aff068212 */ /* 0x000fe400078e33ff */
[----:B------:R-:W-:Y:S02]  /*1a4f0*/  ISETP.GT.AND P6, PT, R3, R54, PT ;  /* 0x000000360300720c */ /* 0x000fe40003fc4270 */
[----:B------:R-:W-:Y:S01]  /*1a500*/  ISETP.GT.AND P0, PT, R9, -0x1, PT ;  /* 0xffffffff0900780c */ /* 0x000fe20003f04270 */
[----:B------:R-:W-:Y:S01]  /*1a510*/  @!P5 IMAD.MOV R8, RZ, RZ, -R8 ;  /* 0x000000ffff08d224 */ /* 0x000fe200078e0a08 */
[----:B------:R-:W-:Y:S02]  /*1a520*/  ISETP.GT.AND P6, PT, R5, RZ, !P6 ;  /* 0x000000ff0500720c */ /* 0x000fe400077c4270 */
[----:B------:R-:W-:-:S02]  /*1a530*/  ISETP.LE.AND P3, PT, R0, R53, P0 ;  /* 0x000000350000720c */ /* 0x000fc40000763270 */
[----:B------:R-:W-:Y:S02]  /*1a540*/  @P2 LOP3.LUT R59, R59, 0x8, RZ, 0xfc, !PT ;  /* 0x000000083b3b2812 */ /* 0x000fe400078efcff */
[----:B------:R-:W-:Y:S02]  /*1a550*/  IADD3 R4, PT, PT, R0, -0x1, RZ ;  /* 0xffffffff00047810 */ /* 0x000fe40007ffe0ff */
[----:B------:R-:W-:Y:S02]  /*1a560*/  PLOP3.LUT P5, PT, P3, P6, PT, 0x80, 0x8 ;  /* 0x000000000008781c */ /* 0x000fe40001fad070 */
[----:B------:R-:W-:Y:S02]  /*1a570*/  @!P1 LOP3.LUT R8, RZ, R12, RZ, 0x33, !PT ;  /* 0x0000000cff089212 */ /* 0x000fe400078e33ff */
[----:B------:R-:W-:Y:S02]  /*1a580*/  @P4 LOP3.LUT R59, R59, 0x1, RZ, 0xfc, !PT ;  /* 0x000000013b3b4812 */ /* 0x000fe400078efcff */
[----:B------:R-:W-:-:S02]  /*1a590*/  ISETP.GT.AND P1, PT, R4, R53, PT ;  /* 0x000000350400720c */ /* 0x000fc40003f24270 */
[----:B------:R-:W-:Y:S02]  /*1a5a0*/  P2R R5, PR, RZ, 0x20 ;  /* 0x00000020ff057803 */ /* 0x000fe40000000000 */
[----:B------:R-:W-:Y:S02]  /*1a5b0*/  LOP3.LUT P5, RZ, R59, 0x8, RZ, 0xc0, !PT ;  /* 0x000000083bff7812 */ /* 0x000fe400078ac0ff */
[----:B------:R-:W-:Y:S02]  /*1a5c0*/  ISETP.GT.AND P1, PT, R9, RZ, !P1 ;  /* 0x000000ff0900720c */ /* 0x000fe40004f24270 */
[----:B------:R-:W-:Y:S02]  /*1a5d0*/  PLOP3.LUT P4, PT, P3, P4, PT, 0x80, 0x8 ;  /* 0x000000000008781c */ /* 0x000fe40001f89070 */
[----:B------:R-:W-:Y:S02]  /*1a5e0*/  PLOP3.LUT P3, PT, P3, P5, PT, 0x80, 0x8 ;  /* 0x000000000008781c */ /* 0x000fe40001f6b070 */
[----:B------:R-:W-:-:S02]  /*1a5f0*/  P2R R9, PR, RZ, 0x2 ;  /* 0x00000002ff097803 */ /* 0x000fc40000000000 */
[----:B------:R-:W-:Y:S02]  /*1a600*/  ISETP.LT.AND P0, PT, R0, R53, P0 ;  /* 0x000000350000720c */ /* 0x000fe40000701270 */
[----:B------:R-:W-:Y:S02]  /*1a610*/  P2R R3, PR, RZ, 0x8 ;  /* 0x00000008ff037803 */ /* 0x000fe40000000000 */
[----:B------:R-:W-:Y:S02]  /*1a620*/  ISETP.NE.AND P3, PT, R9, RZ, PT ;  /* 0x000000ff0900720c */ /* 0x000fe40003f65270 */
[----:B------:R-:W-:Y:S02]  /*1a630*/  PLOP3.LUT P2, PT, P0, P6, PT, 0x80, 0x8 ;  /* 0x000000000008781c */ /* 0x000fe4000074d070 */
[----:B------:R-:W-:Y:S02]  /*1a640*/  PLOP3.LUT P6, PT, P3, P6, PT, 0x80, 0x8 ;  /* 0x000000000008781c */ /* 0x000fe40001fcd070 */
[----:B------:R-:W-:-:S02]  /*1a650*/  P2R R4, PR, RZ, 0x10 ;  /* 0x00000010ff047803 */ /* 0x000fc40000000000 */
[C---:B------:R-:W-:Y:S02]  /*1a660*/  LOP3.LUT P4, RZ, R59.reuse, 0x1, RZ, 0xc0, !PT ;  /* 0x000000013bff7812 */ /* 0x040fe4000788c0ff */
[----:B------:R-:W-:Y:S02]  /*1a670*/  LOP3.LUT R59, R59, 0xfffffffb, RZ, 0xc0, !PT ;  /* 0xfffffffb3b3b7812 */ /* 0x000fe400078ec0ff */
[----:B------:R-:W-:Y:S02]  /*1a680*/  ISETP.NE.AND P3, PT, R3, RZ, PT ;  /* 0x000000ff0300720c */ /* 0x000fe40003f65270 */
[----:B------:R-:W-:Y:S02]  /*1a690*/  SHF.R.S32.HI R3, RZ, 0x1f, R6 ;  /* 0x0000001fff037819 */ /* 0x000fe40000011406 */
[----:B------:R-:W-:Y:S02]  /*1a6a0*/  PLOP3.LUT P1, PT, P0, P4, PT, 0x80, 0x8 ;  /* 0x000000000008781c */ /* 0x000fe40000729070 */
[----:B------:R-:W-:-:S02]  /*1a6b0*/  @P6 LOP3.LUT R59, R59, 0x4, RZ, 0xfc, !PT ;  /* 0x000000043b3b6812 */ /* 0x000fc400078efcff */
[----:B------:R-:W-:Y:S02]  /*1a6c0*/  ISETP.NE.AND P6, PT, R9, RZ, PT ;  /* 0x000000ff0900720c */ /* 0x000fe40003fc5270 */
[----:B------:R-:W-:Y:S02]  /*1a6d0*/  LEA.HI R3, R3, R6, RZ, 0x9 ;  /* 0x0000000603037211 */ /* 0x000fe400078f48ff */
[----:B------:R-:W-:Y:S02]  /*1a6e0*/  PLOP3.LUT P4, PT, P6, P4, PT, 0x80, 0x8 ;  /* 0x000000000008781c */ /* 0x000fe40003789070 */
[----:B------:R-:W-:Y:S02]  /*1a6f0*/  LOP3.LUT R3, R3, 0xfffffe00, RZ, 0xc0, !PT ;  /* 0xfffffe0003037812 */ /* 0x000fe400078ec0ff */
[----:B------:R-:W-:Y:S02]  /*1a700*/  LOP3.LUT R59, R59, 0xfffffffd, RZ, 0xc0, !PT ;  /* 0xfffffffd3b3b7812 */ /* 0x000fe400078ec0ff */
[----:B------:R-:W-:Y:S01]  /*1a710*/  PLOP3.LUT P0, PT, P0, P5, PT, 0x80, 0x8 ;  /* 0x000000000008781c */ /* 0x000fe2000070b070 */
[----:B------:R-:W-:Y:S01]  /*1a720*/  IMAD.IADD R9, R6, 0x1, -R3 ;  /* 0x0000000106097824 */ /* 0x000fe200078e0a03 */
[----:B------:R-:W-:-:S02]  /*1a730*/  PLOP3.LUT P6, PT, P6, P5, PT, 0x80, 0x8 ;  /* 0x000000000008781c */ /* 0x000fc400037cb070 */
        /* <DEDUP_REMOVED lines=12> */
[C---:B---3--:R-:W-:Y:S02]  /*1a800*/  IMAD R61, R18.reuse, R0, R7 ;  /* 0x00000000123d7224 */ /* 0x048fe400078e0207 */
[----:B------:R-:W-:Y:S02]  /*1a810*/  HFMA2 R0, -RZ, RZ, 0, 0 ;  /* 0x00000000ff007431 */ /* 0x000fe400000001ff */
[----:B------:R-:W-:Y:S02]  /*1a820*/  IMAD R23, R9, 0x900, RZ ;  /* 0x0000090009177824 */ /* 0x000fe400078e02ff */
[----:B0-----:R-:W-:-:S07]  /*1a830*/  IMAD.IADD R53, R18, 0x1, R39 ;  /* 0x0000000112357824 */ /* 0x001fce00078e0227 */
.L_x_293:
[----:B------:R-:W0:Y:S01]  /*1a840*/  LDC.64 R36, c[0x0][0x3d8] ;  /* 0x0000f600ff247b82 */ /* 0x000e220000000a00 */
[----:B------:R-:W-:Y:S01]  /*1a850*/  P2R R54, PR, RZ, 0x2 ;  /* 0x00000002ff367803 */ /* 0x000fe20000000000 */
[----:B------:R-:W-:Y:S01]  /*1a860*/  IMAD.U32 R5, RZ, RZ, UR61 ;  /* 0x0000003dff057e24 */ /* 0x000fe2000f8e00ff */
[----:B------:R-:W-:Y:S01]  /*1a870*/  LOP3.LUT P1, RZ, R59, 0x4, RZ, 0xc0, !PT ;  /* 0x000000043bff7812 */ /* 0x000fe2000782c0ff */
[----:B------:R-:W-:Y:S01]  /*1a880*/  IMAD.U32 R7, RZ, RZ, UR59 ;  /* 0x0000003bff077e24 */ /* 0x000fe2000f8e00ff */
[----:B------:R-:W-:Y:S02]  /*1a890*/  MOV R4, UR60 ;  /* 0x0000003c00047c02 */ /* 0x000fe40008000f00 */
[----:B------:R-:W-:Y:S02]  /*1a8a0*/  IADD3 R21, PT, PT, R61, -0x1, RZ ;  /* 0xffffffff3d157810 */ /* 0x000fe40007ffe0ff */
[----:B------:R-:W-:Y:S02]  /*1a8b0*/  P2R R64, PR, RZ, 0x1 ;  /* 0x00000001ff407803 */ /* 0x000fe40000000000 */
[----:B------:R-:W-:-:S02]  /*1a8c0*/  LOP3.LUT P0, RZ, R59, 0x2, RZ, 0xc0, !PT ;  /* 0x000000023bff7812 */ /* 0x000fc4000780c0ff */
[----:B------:R-:W-:Y:S02]  /*1a8d0*/  MOV R6, UR58 ;  /* 0x0000003a00067c02 */ /* 0x000fe40008000f00 */
[----:B------:R-:W-:Y:S01]  /*1a8e0*/  LOP3.LUT P6, RZ, R59, 0x1, RZ, 0xc0, !PT ;  /* 0x000000013bff7812 */ /* 0x000fe200078cc0ff */
[----:B------:R-:W-:-:S05]  /*1a8f0*/  @P1 IMAD.WIDE R4, R23, 0x4, R4 ;  /* 0x0000000417041825 */ /* 0x000fca00078e0204 */
[----:B------:R1:W2:Y:S01]  /*1a900*/  @P1 LDG.E R38, desc[UR36][R4.64] ;  /* 0x0000002404261981 */ /* 0x0002a2000c1e1900 */
[----:B0-----:R-:W-:-:S04]  /*1a910*/  IMAD.WIDE R20, R21, 0x4, R36 ;  /* 0x0000000415147825 */ /* 0x001fc800078e0224 */
[----:B------:R-:W-:Y:S01]  /*1a920*/  @P0 IMAD.WIDE R6, R23, 0x4, R6 ;  /* 0x0000000417060825 */ /* 0x000fe200078e0206 */
[----:B------:R-:W2:Y:S01]  /*1a930*/  @P1 LDG.E R18, desc[UR36][R20.64] ;  /* 0x0000002414121981 */ /* 0x000ea2000c1e1900 */
[----:B------:R-:W-:-:S03]  /*1a940*/  ISETP.NE.AND P1, PT, R54, RZ, PT ;  /* 0x000000ff3600720c */ /* 0x000fc60003f25270 */
[----:B------:R0:W3:Y:S01]  /*1a950*/  @P0 LDG.E R62, desc[UR36][R6.64] ;  /* 0x00000024063e0981 */ /* 0x0000e2000c1e1900 */
[----:B------:R-:W-:-:S03]  /*1a960*/  MOV R13, UR53 ;  /* 0x00000035000d7c02 */ /* 0x000fc60008000f00 */
[----:B------:R-:W3:Y:S01]  /*1a970*/  @P0 LDG.E R54, desc[UR36][R20.64+0x4] ;  /* 0x0000042414360981 */ /* 0x000ee2000c1e1900 */
[----:B------:R-:W-:Y:S01]  /*1a980*/  MOV R9, UR57 ;  /* 0x0000003900097c02 */ /* 0x000fe20008000f00 */
[----:B------:R-:W-:Y:S01]  /*1a990*/  IMAD.U32 R12, RZ, RZ, UR52 ;  /* 0x00000034ff0c7e24 */ /* 0x000fe2000f8e00ff */
[----:B------:R-:W-:Y:S01]  /*1a9a0*/  MOV R15, UR51 ;  /* 0x00000033000f7c02 */ /* 0x000fe20008000f00 */
[----:B------:R-:W-:Y:S01]  /*1a9b0*/  IMAD.U32 R8, RZ, RZ, UR56 ;  /* 0x00000038ff087e24 */ /* 0x000fe2000f8e00ff */
[----:B------:R-:W-:Y:S01]  /*1a9c0*/  MOV R11, UR55 ;  /* 0x00000037000b7c02 */ /* 0x000fe20008000f00 */
[----:B------:R-:W-:Y:S02]  /*1a9d0*/  IMAD.U32 R14, RZ, RZ, UR50 ;  /* 0x00000032ff0e7e24 */ /* 0x000fe4000f8e00ff */
[----:B-1----:R-:W-:-:S04]  /*1a9e0*/  @P4 IMAD.WIDE R4, R23, 0x4, R12 ;  /* 0x0000000417044825 */ /* 0x002fc800078e020c */
[----:B------:R-:W-:Y:S01]  /*1a9f0*/  IMAD.U32 R10, RZ, RZ, UR54 ;  /* 0x00000036ff0a7e24 */ /* 0x000fe2000f8e00ff */
[----:B------:R-:W-:Y:S01]  /*1aa00*/  ISETP.NE.AND P0, PT, R64, RZ, PT ;  /* 0x000000ff4000720c */ /* 0x000fe20003f05270 */
[----:B------:R-:W-:Y:S01]  /*1aa10*/  @P6 IMAD.WIDE R8, R23, 0x4, R8 ;  /* 0x0000000417086825 */ /* 0x000fe200078e0208 */
[----:B------:R-:W3:Y:S03]  /*1aa20*/  @P6 LDG.E R64, desc[UR36][R20.64+0x8] ;  /* 0x0000082414406981 */ /* 0x000ee6000c1e1900 */
[----:B------:R-:W-:Y:S01]  /*1aa30*/  VIADD R13, R39, 0xffffffff ;  /* 0xffffffff270d7836 */ /* 0x000fe20000000000 */
[----:B------:R1:W3:Y:S01]  /*1aa40*/  @P6 LDG.E R63, desc[UR36][R8.64] ;  /* 0x00000024083f6981 */ /* 0x0002e2000c1e1900 */
[----:B0-----:R-:W-:Y:S01]  /*1aa50*/  @P3 IMAD.WIDE R6, R23, 0x4, R14 ;  /* 0x0000000417063825 */ /* 0x001fe200078e020e */
[----:B------:R-:W-:Y:S02]  /*1aa60*/  IADD3 R15, PT, PT, R53, -0x1, RZ ;  /* 0xffffffff350f7810 */ /* 0x000fe40007ffe0ff */
[----:B----4-:R0:W4:Y:S01]  /*1aa70*/  @P4 LDG.E R75, desc[UR36][R4.64] ;  /* 0x00000024044b4981 */ /* 0x010122000c1e1900 */
[----:B------:R-:W-:-:S03]  /*1aa80*/  @P5 IMAD.WIDE R10, R23, 0x4, R10 ;  /* 0x00000004170a5825 */ /* 0x000fc600078e020a */
[----:B------:R-:W4:Y:S01]  /*1aa90*/  @P3 LDG.E R77, desc[UR36][R6.64] ;  /* 0x00000024064d3981 */ /* 0x000f22000c1e1900 */
[--C-:B------:R-:W-:Y:S01]  /*1aaa0*/  IMAD.WIDE R12, R13, 0x4, R36.reuse ;  /* 0x000000040d0c7825 */ /* 0x100fe200078e0224 */
[----:B-1----:R-:W-:Y:S02]  /*1aab0*/  MOV R9, UR49 ;  /* 0x0000003100097c02 */ /* 0x002fe40008000f00 */
[----:B------:R1:W4:Y:S01]  /*1aac0*/  @P5 LDG.E R65, desc[UR36][R10.64] ;  /* 0x000000240a415981 */ /* 0x000322000c1e1900 */
[----:B------:R-:W-:-:S03]  /*1aad0*/  IMAD.WIDE R14, R15, 0x4, R36 ;  /* 0x000000040f0e7825 */ /* 0x000fc600078e0224 */
[----:B------:R-:W4:Y:S01]  /*1aae0*/  @P5 LDG.E R36, desc[UR36][R12.64] ;  /* 0x000000240c245981 */ /* 0x000f22000c1e1900 */
[----:B------:R-:W-:-:S03]  /*1aaf0*/  IMAD.U32 R8, RZ, RZ, UR48 ;  /* 0x00000030ff087e24 */ /* 0x000fc6000f8e00ff */
[----:B------:R-:W4:Y:S01]  /*1ab00*/  @P4 LDG.E R76, desc[UR36][R12.64+0x4] ;  /* 0x000004240c4c4981 */ /* 0x000f22000c1e1900 */
[C---:B0-----:R-:W-:Y:S01]  /*1ab10*/  @P2 IMAD.WIDE R4, R23.reuse, 0x4, R8 ;  /* 0x0000000417042825 */ /* 0x041fe200078e0208 */
[----:B-1----:R-:W-:Y:S02]  /*1ab20*/  MOV R11, UR47 ;  /* 0x0000002f000b7c02 */ /* 0x002fe40008000f00 */
[----:B------:R-:W4:Y:S01]  /*1ab30*/  @P3 LDG.E R78, desc[UR36][R12.64+0x8] ;  /* 0x000008240c4e3981 */ /* 0x000f22000c1e1900 */
[----:B------:R-:W-:Y:S01]  /*1ab40*/  IMAD.U32 R10, RZ, RZ, UR46 ;  /* 0x0000002eff0a7e24 */ /* 0x000fe2000f8e00ff */
[----:B------:R-:W-:Y:S01]  /*1ab50*/  MOV R9, UR45 ;  /* 0x0000002d00097c02 */ /* 0x000fe20008000f00 */
[----:B------:R-:W-:Y:S01]  /*1ab60*/  IMAD.U32 R8, RZ, RZ, UR44 ;  /* 0x0000002cff087e24 */ /* 0x000fe2000f8e00ff */
[----:B------:R-:W4:Y:S01]  /*1ab70*/  @P2 LDG.E R4, desc[UR36][R4.64] ;  /* 0x0000002404042981 */ /* 0x000f22000c1e1900 */
[----:B------:R-:W-:-:S03]  /*1ab80*/  @P1 IMAD.WIDE R6, R23, 0x4, R10 ;  /* 0x0000000417061825 */ /* 0x000fc600078e020a */
[----:B------:R-:W4:Y:S01]  /*1ab90*/  @P2 LDG.E R10, desc[UR36][R14.64] ;  /* 0x000000240e0a2981 */ /* 0x000f22000c1e1900 */
[----:B------:R-:W-:-:S03]  /*1aba0*/  @P0 IMAD.WIDE R8, R23, 0x4, R8 ;  /* 0x0000000417080825 */ /* 0x000fc600078e0208 */
        /* <DEDUP_REMOVED lines=8> */
[----:B------:R-:W-:Y:S01]  /*1ac30*/  VIADD R0, R0, 0x1 ;  /* 0x0000000100007836 */ /* 0x000fe20000000000 */
[C---:B------:R-:W-:Y:S01]  /*1ac40*/  IADD3 R39, PT, PT, R34.reuse, R39, RZ ;  /* 0x0000002722277210 */ /* 0x040fe20007ffe0ff */
[C---:B------:R-:W-:Y:S01]  /*1ac50*/  IMAD.IADD R61, R34.reuse, 0x1, R61 ;  /* 0x00000001223d7824 */ /* 0x040fe200078e023d */
[----:B------:R-:W-:Y:S01]  /*1ac60*/  IADD3 R53, PT, PT, R34, R53, RZ ;  /* 0x0000003522357210 */ /* 0x000fe20007ffe0ff */
[----:B------:R-:W-:-:S08]  /*1ac70*/  VIADD R23, R23, 0x9 ;  /* 0x0000000917177836 */ /* 0x000fd00000000000 */
[----:B--2--5:R-:W-:Y:S01]  /*1ac80*/  @P6 FFMA R3, R18, R38, R3 ;  /* 0x0000002612036223 */ /* 0x024fe20000000003 */
[----:B------:R-:W-:-:S13]  /*1ac90*/  ISETP.NE.AND P6, PT, R21, RZ, PT ;  /* 0x000000ff1500720c */ /* 0x000fda0003fc5270 */
[----:B---3--:R-:W-:Y:S01]  /*1aca0*/  @P6 FFMA R3, R54, R62, R3 ;  /* 0x0000003e36036223 */ /* 0x008fe20000000003 */
[----:B------:R-:W-:-:S13]  /*1acb0*/  ISETP.NE.AND P6, PT, R79, RZ, PT ;  /* 0x000000ff4f00720c */ /* 0x000fda0003fc5270 */
[----:B------:R-:W-:Y:S01]  /*1acc0*/  @P6 FFMA R3, R64, R63, R3 ;  /* 0x0000003f40036223 */ /* 0x000fe20000000003 */
[----:B------:R-:W-:-:S03]  /*1acd0*/  ISETP.NE.AND P6, PT, R0, 0x100, PT ;  /* 0x000001000000780c */ /* 0x000fc60003fc5270 */
[----:B----4-:R-:W-:-:S04]  /*1ace0*/  @P5 FFMA R3, R36, R65, R3 ;  /* 0x0000004124035223 */ /* 0x010fc80000000003 */
[----:B------:R-:W-:-:S04]  /*1acf0*/  @P4 FFMA R3, R76, R75, R3 ;  /* 0x0000004b4c034223 */ /* 0x000fc80000000003 */
[----:B------:R-:W-:-:S04]  /*1ad00*/  @P3 FFMA R3, R78, R77, R3 ;  /* 0x0000004d4e033223 */ /* 0x000fc80000000003 */
[----:B------:R-:W-:-:S04]  /*1ad10*/  @P2 FFMA R3, R10, R4, R3 ;  /* 0x000000040a032223 */ /* 0x000fc80000000003 */
[----:B------:R-:W-:-:S04]  /*1ad20*/  @P1 FFMA R3, R12, R6, R3 ;  /* 0x000000060c031223 */ /* 0x000fc80000000003 */
[----:B------:R-:W-:Y:S01]  /*1ad30*/  @P0 FFMA R3, R20, R8, R3 ;  /* 0x0000000814030223 */ /* 0x000fe20000000003 */
[----:B------:R-:W-:Y:S06]  /*1ad40*/  @P6 BRA `(.L_x_293) ;  /* 0xfffffff800bc6947 */ /* 0x000fec000383ffff */
[----:B------:R-:W-:Y:S05]  /*1ad50*/  BSYNC.RECONVERGENT B0 ;  /* 0x0000000000007941 */ /* 0x000fea0003800200 */
.L_x_292:
[----:B------:R0:W-:Y:S02]  /*1ad60*/  STG.E desc[UR36][R24.64], R3 ;  /* 0x0000000318007986 */ /* 0x0001e4000c101924 */
.L_x_291:
[----:B------:R-:W-:Y:S01]  /*1ad70*/  ISETP.GE.AND P0, PT, R17, R58, PT ;  /* 0x0000003a1100720c */ /* 0x000fe20003f06270 */
[----:B------:R-:W-:Y:S05]  /*1ad80*/  WARPSYNC.ALL ;  /* 0x0000000000007948 */ /* 0x000fea0003800000 */
[----:B------:R-:W-:Y:S06]  /*1ad90*/  BAR.SYNC.DEFER_BLOCKING 0x0 ;  /* 0x0000000000007b1d */ /* 0x000fec0000010000 */
[----:B------:R-:W-:Y:S04]  /*1ada0*/  BSSY.RECONVERGENT B2, `(.L_x_294) ;  /* 0x000002b000027945 */ /* 0x000fe80003800200 */
[----:B------:R-:W-:Y:S05]  /*1adb0*/  @P0 BRA `(.L_x_295) ;  /* 0x0000000000a40947 */ /* 0x000fea0003800000 */
[----:B------:R-:W2:Y:S04]  /*1adc0*/  LDG.E R0, desc[UR36][R40.64+0x800] ;  /* 0x0008002428007981 */ /* 0x000ea8000c1e1900 */
[----:B------:R1:W5:Y:S04]  /*1add0*/  LDG.E R6, desc[UR36][R24.64] ;  /* 0x0000002418067981 */ /* 0x000368000c1e1900 */
[----:B------:R1:W5:Y:S04]  /*1ade0*/  LDG.E R8, desc[UR36][R46.64+0x800] ;  /* 0x000800242e087981 */ /* 0x000368000c1e1900 */
[----:B0-----:R1:W5:Y:S04]  /*1adf0*/  LDG.E R7, desc[UR36][R44.64+0x800] ;  /* 0x000800242c077981 */ /* 0x001368000c1e1900 */
[----:B------:R1:W5:Y:S01]  /*1ae00*/  LDG.E R9, desc[UR36][R42.64+0x800] ;  /* 0x000800242a097981 */ /* 0x000362000c1e1900 */
        /* <DEDUP_REMOVED lines=8> */
[----:B---345:R-:W-:Y:S05]  /*1ae90*/  CALL.REL.NOINC `($__internal_0_$__cuda_sm20_sqrt_rn_f32_slowpath) ;  /* 0x0000016400e07944 */ /* 0x038fea0003c00000 */
[----:B------:R-:W-:Y:S05]  /*1aea0*/  BSYNC.RECONVERGENT B0 ;  /* 0x0000000000007941 */ /* 0x000fea0003800200 */
.L_x_297:
[----:B------:R-:W-:Y:S05]  /*1aeb0*/  BRA `(.L_x_298) ;  /* 0x0000000000107947 */ /* 0x000fea0003800000 */
.L_x_296:
[----:B------:R-:W-:Y:S01]  /*1aec0*/  FMUL.FTZ R0, R3, R4 ;  /* 0x0000000403007220 */ /* 0x000fe20000410000 */
[----:B------:R-:W-:-:S03]  /*1aed0*/  FMUL.FTZ R4, R4, 0.5 ;  /* 0x3f00000004047820 */ /* 0x000fc60000410000 */
[----:B------:R-:W-:-:S04]  /*1aee0*/  FFMA R3, -R0, R0, R3 ;  /* 0x0000000000037223 */ /* 0x000fc80000000103 */
[----:B------:R-:W-:-:S07]  /*1aef0*/  FFMA R0, R3, R4, R0 ;  /* 0x0000000403007223 */ /* 0x000fce0000000000 */
.L_x_298:
        /* <DEDUP_REMOVED lines=16> */
[----:B---34-:R-:W-:Y:S05]  /*1b000*/  CALL.REL.NOINC `($__internal_1_$__cuda_sm3x_div_rn_noftz_f32_slowpath) ;  /* 0x0000016400dc7944 */ /* 0x018fea0003c00000 */
[----:B------:R-:W-:-:S07]  /*1b010*/  IMAD.MOV.U32 R3, RZ, RZ, R0 ;  /* 0x000000ffff037224 */ /* 0x000fce00078e0000 */
.L_x_300:
[----:B------:R-:W-:Y:S05]  /*1b020*/  BSYNC.RECONVERGENT B3 ;  /* 0x0000000000037941 */ /* 0x000fea0003800200 */
.L_x_299:
[----:B------:R-:W-:-:S05]  /*1b030*/  FFMA R3, R8, R3, R7 ;  /* 0x0000000308037223 */ /* 0x000fca0000000007 */
[----:B------:R0:W-:Y:S02]  /*1b040*/  STG.E desc[UR36][R26.64], R3 ;  /* 0x000000031a007986 */ /* 0x0001e4000c101924 */
.L_x_295:
[----:B------:R-:W-:Y:S05]  /*1b050*/  BSYNC.RECONVERGENT B2 ;  /* 0x0000000000027941 */ /* 0x000fea0003800200 */
.L_x_294:
[----:B------:R-:W-:Y:S01]  /*1b060*/  BAR.SYNC.DEFER_BLOCKING 0x0 ;  /* 0x0000000000007b1d */ /* 0x000fe20000010000 */
[----:B------:R-:W-:-:S05]  /*1b070*/  ISETP.GE.AND P0, PT, R17, R58, PT ;  /* 0x0000003a1100720c */ /* 0x000fca0003f06270 */
[----:B------:R-:W-:Y:S08]  /*1b080*/  BSSY.RECONVERGENT B2, `(.L_x_301) ;  /* 0x000001b000027945 */ /* 0x000ff00003800200 */
[----:B------:R-:W-:Y:S05]  /*1b090*/  @P0 BRA `(.L_x_302) ;  /* 0x0000000000640947 */ /* 0x000fea0003800000 */
[----:B------:R-:W5:Y:S01]  /*1b0a0*/  LDG.E R0, desc[UR36][R26.64] ;  /* 0x000000241a007981 */ /* 0x000f62000c1e1900 */
[----:B0-----:R-:W-:Y:S02]  /*1b0b0*/  HFMA2 R3, -RZ, RZ, 0.96630859375, -0.0022525787353515625 ;  /* 0x3bbb989dff037431 */ /* 0x001fe400000001ff */
[----:B------:R-:W-:Y:S01]  /*1b0c0*/  IMAD.MOV.U32 R4, RZ, RZ, 0x437c0000 ;  /* 0x437c0000ff047424 */ /* 0x000fe200078e00ff */
[----:B------:R-:W-:Y:S02]  /*1b0d0*/  BSSY.RECONVERGENT B3, `(.L_x_303) ;  /* 0x0000014000037945 */ /* 0x000fe40003800200 */
        /* <DEDUP_REMOVED lines=18> */
[----:B------:R-:W-:-:S07]  /*1b200*/  IMAD.MOV.U32 R7, RZ, RZ, R0 ;  /* 0x000000ffff077224 */ /* 0x000fce00078e0000 */
.L_x_304:
[----:B------:R-:W-:Y:S05]  /*1b210*/  BSYNC.RECONVERGENT B3 ;  /* 0x0000000000037941 */ /* 0x000fea0003800200 */
.L_x_303:
[----:B------:R0:W-:Y:S02]  /*1b220*/  STG.E desc[UR36][R28.64], R7 ;  /* 0x000000071c007986 */ /* 0x0001e4000c101924 */
.L_x_302:
[----:B------:R-:W-:Y:S05]  /*1b230*/  BSYNC.RECONVERGENT B2 ;  /* 0x0000000000027941 */ /* 0x000fea0003800200 */
.L_x_301:
        /* <DEDUP_REMOVED lines=9> */
[----:B------:R-:W-:Y:S01]  /*1b2d0*/  IMAD.MOV.U32 R6, RZ, RZ, R16 ;  /* 0x000000ffff067224 */ /* 0x000fe200078e0010 */
[----:B------:R1:W-:Y:S01]  /*1b2e0*/  STL.64 [R1], R18 ;  /* 0x0000001201007387 */ /* 0x0003e20000100a00 */
[----:B0-----:R1:W0:Y:S01]  /*1b2f0*/  LDC.64 R8, c[0x4][R0] ;  /* 0x0100000000087b82 */ /* 0x0012220000000a00 */
[----:B------:R-:W-:Y:S01]  /*1b300*/  MOV R7, R2 ;  /* 0x0000000200077202 */ /* 0x000fe20000000f00 */
[----:B-----5:R-:W-:Y:S01]  /*1b310*/  IMAD.U32 R4, RZ, RZ, UR4 ;  /* 0x00000004ff047e24 */ /* 0x020fe2000f8e00ff */
[----:B-1----:R-:W-:-:S07]  /*1b320*/  MOV R5, UR5 ;  /* 0x0000000500057c02 */ /* 0x002fce0008000f00 */
[----:B------:R-:W-:-:S07]  /*1b330*/  LEPC R20, `(.L_x_306) ;  /* 0x000000001014794e */ /* 0x000fce0000000000 */
[----:B0-234-:R-:W-:Y:S05]  /*1b340*/  CALL.ABS.NOINC R8 ;  /* 0x0000000008007343 */ /* 0x01dfea0003c00000 */
.L_x_306:
[----:B------:R-:W-:Y:S05]  /*1b350*/  BSYNC.RECONVERGENT B6 ;  /* 0x0000000000067941 */ /* 0x000fea0003800200 */
.L_x_305:
[----:B0-----:R-:W-:-:S04]  /*1b360*/  IMAD R3, R52, R19, RZ ;  /* 0x0000001334037224 */ /* 0x001fc800078e02ff */
[----:B------:R-:W-:-:S05]  /*1b370*/  IMAD R10, R22, R3, RZ ;  /* 0x00000003160a7224 */ /* 0x000fca00078e02ff */
[----:B------:R-:W-:-:S13]  /*1b380*/  ISETP.GE.AND P0, PT, R17, R10, PT ;  /* 0x0000000a1100720c */ /* 0x000fda0003f06270 */
[----:B------:R-:W-:Y:S05]  /*1b390*/  @P0 BRA `(.L_x_307) ;  /* 0x0000000c00480947 */ /* 0x000fea0003800000 */
[----:B------:R-:W-:Y:S01]  /*1b3a0*/  IMAD R8, R19, R22, RZ ;  /* 0x0000001613087224 */ /* 0x000fe200078e02ff */
[----:B------:R-:W-:Y:S02]  /*1b3b0*/  IABS R11, R17 ;  /* 0x00000011000b7213 */ /* 0x000fe40000000000 */
[----:B------:R-:W-:Y:S02]  /*1b3c0*/  R2UR UR5, R35 ;  /* 0x00000000230572ca */ /* 0x000fe400000e0000 */
[-C--:B------:R-:W-:Y:S02]  /*1b3d0*/  IABS R0, R8.reuse ;  /* 0x0000000800007213 */ /* 0x080fe40000000000 */
[----:B------:R-:W-:Y:S02]  /*1b3e0*/  IABS R9, R8 ;  /* 0x0000000800097213 */ /* 0x000fe40000000000 */
[----:B------:R-:W0:Y:S01]  /*1b3f0*/  I2F.RP R3, R0 ;  /* 0x0000000000037306 */ /* 0x000e220000209400 */
[----:B------:R-:W-:-:S07]  /*1b400*/  R2UR UR4, R74 ;  /* 0x000000004a0472ca */ /* 0x000fce00000e0000 */
[----:B0-----:R-:W0:Y:S02]  /*1b410*/  MUFU.RCP R3, R3 ;  /* 0x0000000300037308 */ /* 0x001e240000001000 */
[----:B0-----:R-:W-:Y:S01]  /*1b420*/  VIADD R4, R3, 0xffffffe ;  /* 0x0ffffffe03047836 */ /* 0x001fe20000000000 */
[----:B------:R-:W-:-:S05]  /*1b430*/  IADD3 R3, PT, PT, RZ, -R9, RZ ;  /* 0x80000009ff037210 */ /* 0x000fca0007ffe0ff */
        /* <DEDUP_REMOVED lines=20> */
[----:B------:R-:W-:-:S04]  /*1b580*/  LOP3.LUT R3, R3, 0xffffff00, RZ, 0xc0, !PT ;  /* 0xffffff0003037812 */ /* 0x000fc800078ec0ff */
[----:B------:R-:W-:Y:S02]  /*1b590*/  IADD3 R63, PT, PT, R0, -R3, RZ ;  /* 0x80000003003f7210 */ /* 0x000fe40007ffe0ff */
[----:B------:R-:W-:Y:S01]  /*1b5a0*/  IABS R3, R22 ;  /* 0x0000001600037213 */ /* 0x000fe20000000000 */
[----:B------:R-:W-:Y:S02]  /*1b5b0*/  IMAD.SHL.U32 R8, R8, 0x100, RZ ;  /* 0x0000010008087824 */ /* 0x000fe400078e00ff */
[C---:B------:R-:W-:Y:S01]  /*1b5c0*/  IMAD.WIDE R4, R63.reuse, 0x4, R48 ;  /* 0x000000043f047825 */ /* 0x040fe200078e0230 */
[----:B------:R-:W0:Y:S02]  /*1b5d0*/  I2F.RP R9, R3 ;  /* 0x0000000300097306 */ /* 0x000e240000209400 */
[----:B------:R-:W-:Y:S02]  /*1b5e0*/  IABS R12, R8 ;  /* 0x00000008000c7213 */ /* 0x000fe40000000000 */
[----:B--23--:R1:W5:Y:S01]  /*1b5f0*/  LDG.E R61, desc[UR36][R4.64+0x1000] ;  /* 0x00100024043d7981 */ /* 0x00c362000c1e1900 */
[----:B------:R-:W-:Y:S01]  /*1b600*/  IABS R18, R19 ;  /* 0x0000001300127213 */ /* 0x000fe20000000000 */
[----:B------:R-:W-:Y:S01]  /*1b610*/  BSSY.RECONVERGENT B0, `(.L_x_308) ;  /* 0x00000a9000007945 */ /* 0x000fe20003800200 */
[----:B------:R-:W-:Y:S01]  /*1b620*/  SHF.L.U32 R63, R63, 0x9, RZ ;  /* 0x000000093f3f7819 */ /* 0x000fe200000006ff */
[----:B------:R-:W2:Y:S08]  /*1b630*/  I2F.RP R0, R12 ;  /* 0x0000000c00007306 */ /* 0x000eb00000209400 */
[----:B0-----:R-:W0:Y:S08]  /*1b640*/  MUFU.RCP R9, R9 ;  /* 0x0000000900097308 */ /* 0x001e300000001000 */
[----:B--2---:R-:W-:Y:S08]  /*1b650*/  MUFU.RCP R0, R0 ;  /* 0x0000000000007308 */ /* 0x004ff00000001000 */
[----:B------:R-:W2:Y:S01]  /*1b660*/  I2F.RP R13, R18 ;  /* 0x00000012000d7306 */ /* 0x000ea20000209400 */
[----:B0-----:R-:W-:-:S07]  /*1b670*/  IADD3 R6, PT, PT, R9, 0xffffffe, RZ ;  /* 0x0ffffffe09067810 */ /* 0x001fce0007ffe0ff */
[----:B------:R0:W1:Y:S08]  /*1b680*/  F2I.FTZ.U32.TRUNC.NTZ R7, R6 ;  /* 0x0000000600077305 */ /* 0x000070000021f000 */
[----:B--2---:R-:W2:Y:S01]  /*1b690*/  MUFU.RCP R13, R13 ;  /* 0x0000000d000d7308 */ /* 0x004ea20000001000 */
[----:B0-----:R-:W-:Y:S02]  /*1b6a0*/  HFMA2 R6, -RZ, RZ, 0, 0 ;  /* 0x00000000ff067431 */ /* 0x001fe400000001ff */
[----:B-1----:R-:W-:-:S04]  /*1b6b0*/  IMAD.MOV R4, RZ, RZ, -R7 ;  /* 0x000000ffff047224 */ /* 0x002fc800078e0a07 */
[----:B------:R-:W-:Y:S01]  /*1b6c0*/  IMAD R5, R4, R3, RZ ;  /* 0x0000000304057224 */ /* 0x000fe200078e02ff */
[----:B------:R-:W-:-:S03]  /*1b6d0*/  IABS R4, R22 ;  /* 0x0000001600047213 */ /* 0x000fc60000000000 */
[----:B------:R-:W-:-:S04]  /*1b6e0*/  IMAD.HI.U32 R5, R7, R5, R6 ;  /* 0x0000000507057227 */ /* 0x000fc800078e0006 */
[----:B------:R-:W-:Y:S02]  /*1b6f0*/  IMAD.MOV R6, RZ, RZ, -R4 ;  /* 0x000000ffff067224 */ /* 0x000fe400078e0a04 */
[----:B------:R-:W-:-:S04]  /*1b700*/  IMAD.HI.U32 R4, R5, R11, RZ ;  /* 0x0000000b05047227 */ /* 0x000fc800078e00ff */
[----:B------:R-:W-:Y:S01]  /*1b710*/  IMAD R14, R4, R6, R11 ;  /* 0x00000006040e7224 */ /* 0x000fe200078e020b */
[----:B------:R-:W-:Y:S01]  /*1b720*/  IADD3 R6, PT, PT, R0, 0xffffffe, RZ ;  /* 0x0ffffffe00067810 */ /* 0x000fe20007ffe0ff */
[----:B--2---:R-:W-:Y:S01]  /*1b730*/  VIADD R5, R13, 0xffffffe ;  /* 0x0ffffffe0d057836 */ /* 0x004fe20000000000 */
[----:B------:R-:W-:Y:S02]  /*1b740*/  LOP3.LUT R0, R17, R22, RZ, 0x3c, !PT ;  /* 0x0000001611007212 */ /* 0x000fe400078e3cff */
[----:B------:R-:W-:Y:S01]  /*1b750*/  ISETP.GT.U32.AND P0, PT, R3, R14, PT ;  /* 0x0000000e0300720c */ /* 0x000fe20003f04070 */
[----:B------:R0:W1:Y:S01]  /*1b760*/  F2I.FTZ.U32.TRUNC.NTZ R7, R6 ;  /* 0x0000000600077305 */ /* 0x000062000021f000 */
[----:B------:R-:W-:Y:S02]  /*1b770*/  ISETP.GE.AND P2, PT, R0, RZ, PT ;  /* 0x000000ff0000720c */ /* 0x000fe40003f46270 */
[----:B------:R-:W-:-:S05]  /*1b780*/  IABS R0, R8 ;  /* 0x0000000800007213 */ /* 0x000fca0000000000 */
[----:B------:R-:W2:Y:S01]  /*1b790*/  F2I.FTZ.U32.TRUNC.NTZ R5, R5 ;  /* 0x0000000500057305 */ /* 0x000ea2000021f000 */
[----:B0-----:R-:W-:-:S03]  /*1b7a0*/  IMAD.MOV.U32 R6, RZ, RZ, RZ ;  /* 0x000000ffff067224 */ /* 0x001fc600078e00ff */
[----:B------:R-:W-:Y:S01]  /*1b7b0*/  @!P0 IMAD.IADD R14, R14, 0x1, -R3 ;  /* 0x000000010e0e8824 */ /* 0x000fe200078e0a03 */
[----:B------:R-:W-:Y:S02]  /*1b7c0*/  @!P0 IADD3 R4, PT, PT, R4, 0x1, RZ ;  /* 0x0000000104048810 */ /* 0x000fe40007ffe0ff */
[----:B-1----:R-:W-:Y:S02]  /*1b7d0*/  IADD3 R9, PT, PT, RZ, -R7, RZ ;  /* 0x80000007ff097210 */ /* 0x002fe40007ffe0ff */
[----:B------:R-:W-:Y:S02]  /*1b7e0*/  ISETP.GE.U32.AND P1, PT, R14, R3, PT ;  /* 0x000000030e00720c */ /* 0x000fe40003f26070 */
[----:B------:R-:W-:Y:S02]  /*1b7f0*/  MOV R3, R9 ;  /* 0x0000000900037202 */ /* 0x000fe40000000f00 */
[----:B------:R-:W-:-:S03]  /*1b800*/  ISETP.NE.AND P0, PT, R22, RZ, PT ;  /* 0x000000ff1600720c */ /* 0x000fc60003f05270 */
[----:B------:R-:W-:-:S04]  /*1b810*/  IMAD R3, R3, R12, RZ ;  /* 0x0000000c03037224 */ /* 0x000fc800078e02ff */
[----:B------:R-:W-:Y:S01]  /*1b820*/  IMAD.HI.U32 R6, R7, R3, R6 ;  /* 0x0000000307067227 */ /* 0x000fe200078e0006 */
[----:B--2---:R-:W-:Y:S02]  /*1b830*/  IADD3 R3, PT, PT, RZ, -R5, RZ ;  /* 0x80000005ff037210 */ /* 0x004fe40007ffe0ff */
[----:B------:R-:W-:Y:S01]  /*1b840*/  @P1 IADD3 R4, PT, PT, R4, 0x1, RZ ;  /* 0x0000000104041810 */ /* 0x000fe20007ffe0ff */
[----:B------:R-:W-:Y:S02]  /*1b850*/  IMAD.MOV R7, RZ, RZ, -R0 ;  /* 0x000000ffff077224 */ /* 0x000fe400078e0a00 */
[----:B------:R-:W-:-:S04]  /*1b860*/  IMAD.HI.U32 R6, R6, R11, RZ ;  /* 0x0000000b06067227 */ /* 0x000fc800078e00ff */
[----:B------:R-:W-:Y:S02]  /*1b870*/  IMAD.MOV.U32 R0, RZ, RZ, R4 ;  /* 0x000000ffff007224 */ /* 0x000fe400078e0004 */
[----:B------:R-:W-:Y:S02]  /*1b880*/  HFMA2 R4, -RZ, RZ, 0, 0 ;  /* 0x00000000ff047431 */ /* 0x000fe400000001ff */
[----:B------:R-:W-:Y:S01]  /*1b890*/  IMAD R7, R6, R7, R11 ;  /* 0x0000000706077224 */ /* 0x000fe200078e020b */
[----:B------:R-:W-:Y:S01]  /*1b8a0*/  IABS R11, R19 ;  /* 0x00000013000b7213 */ /* 0x000fe20000000000 */
[----:B------:R-:W-:Y:S01]  /*1b8b0*/  @!P2 IMAD.MOV R0, RZ, RZ, -R0 ;  /* 0x000000ffff00a224 */ /* 0x000fe200078e0a00 */
[----:B------:R-:W-:Y:S01]  /*1b8c0*/  @!P0 LOP3.LUT R0, RZ, R22, RZ, 0x33, !PT ;  /* 0x00000016ff008212 */ /* 0x000fe200078e33ff */
[----:B------:R-:W-:Y:S01]  /*1b8d0*/  IMAD R3, R3, R18, RZ ;  /* 0x0000001203037224 */ /* 0x000fe200078e02ff */
[----:B------:R-:W-:Y:S02]  /*1b8e0*/  ISETP.GT.U32.AND P1, PT, R12, R7, PT ;  /* 0x000000070c00720c */ /* 0x000fe40003f24070 */
[----:B------:R-:W-:Y:S01]  /*1b8f0*/  IABS R9, R0 ;  /* 0x0000000000097213 */ /* 0x000fe20000000000 */
[----:B------:R-:W-:-:S03]  /*1b900*/  IMAD.HI.U32 R3, R5, R3, R4 ;  /* 0x0000000305037227 */ /* 0x000fc600078e0004 */
[----:B------:R-:W-:Y:S01]  /*1b910*/  MOV R4, R9 ;  /* 0x0000000900047202 */ /* 0x000fe20000000f00 */
[----:B------:R-:W-:-:S04]  /*1b920*/  IMAD.MOV R5, RZ, RZ, -R11 ;  /* 0x000000ffff057224 */ /* 0x000fc800078e0a0b */
[----:B------:R-:W-:Y:S02]  /*1b930*/  IMAD.HI.U32 R3, R3, R4, RZ ;  /* 0x0000000403037227 */ /* 0x000fe400078e00ff */
[----:B------:R-:W-:Y:S02]  /*1b940*/  @!P1 IADD3 R6, PT, PT, R6, 0x1, RZ ;  /* 0x0000000106069810 */ /* 0x000fe40007ffe0ff */
[----:B------:R-:W-:Y:S01]  /*1b950*/  IMAD R3, R3, R5, R4 ;  /* 0x0000000503037224 */ /* 0x000fe200078e0204 */
[----:B------:R-:W-:Y:S01]  /*1b960*/  LOP3.LUT R4, R17, R8, RZ, 0x3c, !PT ;  /* 0x0000000811047212 */ /* 0x000fe200078e3cff */
[----:B------:R-:W-:Y:S01]  /*1b970*/  @!P1 IMAD.IADD R7, R7, 0x1, -R12 ;  /* 0x0000000107079824 */ /* 0x000fe200078e0a0c */
[----:B------:R-:W-:Y:S01]  /*1b980*/  ISETP.NE.AND P1, PT, R8, RZ, PT ;  /* 0x000000ff0800720c */ /* 0x000fe20003f25270 */
[----:B------:R-:W-:Y:S01]  /*1b990*/  IMAD.U32 R5, RZ, RZ, UR4 ;  /* 0x00000004ff057e24 */ /* 0x000fe2000f8e00ff */
[----:B------:R-:W-:Y:S02]  /*1b9a0*/  ISETP.GT.U32.AND P2, PT, R18, R3, PT ;  /* 0x000000031200720c */ /* 0x000fe40003f44070 */
[----:B------:R-:W-:-:S02]  /*1b9b0*/  ISETP.GE.U32.AND P0, PT, R7, R12, PT ;  /* 0x0000000c0700720c */ /* 0x000fc40003f06070 */
[----:B------:R-:W-:Y:S02]  /*1b9c0*/  ISETP.GE.AND P3, PT, R4, RZ, PT ;  /* 0x000000ff0400720c */ /* 0x000fe40003f66270 */
[----:B------:R-:W-:-:S05]  /*1b9d0*/  MOV R4, UR5 ;  /* 0x0000000500047c02 */ /* 0x000fca0008000f00 */
[----:B------:R-:W-:Y:S02]  /*1b9e0*/  IMAD.WIDE R4, R63, 0x4, R4 ;  /* 0x000000043f047825 */ /* 0x000fe400078e0204 */
[----:B------:R-:W-:Y:S02]  /*1b9f0*/  @!P2 IADD3 R3, PT, PT, R3, -R18, RZ ;  /* 0x800000120303a210 */ /* 0x000fe40007ffe0ff */
[----:B------:R-:W-:Y:S01]  /*1ba00*/  @P0 VIADD R6, R6, 0x1 ;  /* 0x0000000106060836 */ /* 0x000fe20000000000 */
[----:B------:R-:W-:Y:S01]  /*1ba10*/  ISETP.GE.AND P2, PT, R0, RZ, PT ;  /* 0x000000ff0000720c */ /* 0x000fe20003f46270 */
[----:B------:R-:W-:Y:S01]  /*1ba20*/  IMAD.MOV R0, RZ, RZ, -R0 ;  /* 0x000000ffff007224 */ /* 0x000fe200078e0a00 */
[----:B------:R-:W-:Y:S01]  /*1ba30*/  ISETP.GT.U32.AND P0, PT, R18, R3, PT ;  /* 0x000000031200720c */ /* 0x000fe20003f04070 */
[----:B------:R-:W-:Y:S01]  /*1ba40*/  @!P3 IMAD.MOV R6, RZ, RZ, -R6 ;  /* 0x000000ffff06b224 */ /* 0x000fe200078e0a06 */
[----:B------:R-:W-:Y:S01]  /*1ba50*/  @!P1 LOP3.LUT R6, RZ, R8, RZ, 0x33, !PT ;  /* 0x00000008ff069212 */ /* 0x000fe200078e33ff */
[----:B------:R-:W-:Y:S01]  /*1ba60*/  IMAD.MOV.U32 R83, RZ, RZ, R5 ;  /* 0x000000ffff537224 */ /* 0x000fe200078e0005 */
[----:B------:R-:W-:Y:S01]  /*1ba70*/  MOV R64, R4 ;  /* 0x0000000400407202 */ /* 0x000fe20000000f00 */
[----:B------:R-:W-:-:S02]  /*1ba80*/  IMAD R34, R22, R0, R17 ;  /* 0x0000000016227224 */ /* 0x000fc400078e0211 */
[----:B------:R-:W-:Y:S02]  /*1ba90*/  IMAD.SHL.U32 R0, R6, 0x200, RZ ;  /* 0x0000020006007824 */ /* 0x000fe400078e00ff */
[C---:B------:R-:W-:Y:S01]  /*1baa0*/  IMAD R6, R19.reuse, R6, RZ ;  /* 0x0000000613067224 */ /* 0x040fe200078e02ff */
[----:B------:R-:W-:Y:S01]  /*1bab0*/  ISETP.GT.AND P1, PT, R34, R57, PT ;  /* 0x000000392200720c */ /* 0x000fe20003f24270 */
[----:B------:R-:W-:Y:S01]  /*1bac0*/  IMAD R4, R19, R0, R19 ;  /* 0x0000000013047224 */ /* 0x000fe200078e0213 */
[C---:B------:R-:W-:Y:S01]  /*1bad0*/  IADD3 R8, PT, PT, R0.reuse, 0x2, RZ ;  /* 0x0000000200087810 */ /* 0x040fe20007ffe0ff */
[C---:B------:R-:W-:Y:S01]  /*1bae0*/  VIADD R12, R0.reuse, 0x3 ;  /* 0x00000003000c7836 */ /* 0x040fe20000000000 */
[----:B------:R-:W-:Y:S01]  /*1baf0*/  @!P0 IADD3 R3, PT, PT, R3, -R18, RZ ;  /* 0x8000001203038210 */ /* 0x000fe20007ffe0ff */
[----:B------:R-:W-:Y:S01]  /*1bb00*/  VIADD R18, R0, 0x7 ;  /* 0x0000000700127836 */ /* 0x000fe20000000000 */
[----:B------:R-:W-:Y:S02]  /*1bb10*/  ISETP.NE.AND P0, PT, R19, RZ, PT ;  /* 0x000000ff1300720c */ /* 0x000fe40003f05270 */
[----:B------:R-:W-:-:S02]  /*1bb20*/  MOV R5, R3 ;  /* 0x0000000300057202 */ /* 0x000fc40000000f00 */
[C---:B------:R-:W-:Y:S02]  /*1bb30*/  IADD3 R14, PT, PT, R0.reuse, 0x4, RZ ;  /* 0x00000004000e7810 */ /* 0x040fe40007ffe0ff */
[----:B------:R-:W-:Y:S01]  /*1bb40*/  IADD3 R20, PT, PT, R0, 0x6, RZ ;  /* 0x0000000600147810 */ /* 0x000fe20007ffe0ff */
[----:B------:R-:W-:Y:S01]  /*1bb50*/  @!P2 IMAD.MOV R5, RZ, RZ, -R5 ;  /* 0x000000ffff05a224 */ /* 0x000fe200078e0a05 */
[----:B------:R-:W-:Y:S01]  /*1bb60*/  ISETP.GT.AND P1, PT, R34, -0x1, !P1 ;  /* 0xffffffff2200780c */ /* 0x000fe20004f24270 */
[----:B------:R-:W-:-:S04]  /*1bb70*/  VIADD R0, R0, 0x5 ;  /* 0x0000000500007836 */ /* 0x000fc80000000000 */
[----:B------:R-:W-:-:S04]  /*1bb80*/  @!P0 LOP3.LUT R5, RZ, R19, RZ, 0x33, !PT ;  /* 0x00000013ff058212 */ /* 0x000fc800078e33ff */
[C---:B------:R-:W-:Y:S01]  /*1bb90*/  ISETP.GT.AND P0, PT, R5.reuse, R55, PT ;  /* 0x000000370500720c */ /* 0x040fe20003f04270 */
[----:B------:R-:W-:Y:S01]  /*1bba0*/  IMAD.IADD R7, R5, 0x1, R4 ;  /* 0x0000000105077824 */ /* 0x000fe200078e0204 */
[----:B------:R-:W-:Y:S01]  /*1bbb0*/  LEA R3, R6, R5, 0x9 ;  /* 0x0000000506037211 */ /* 0x000fe200078e48ff */
[--C-:B------:R-:W-:Y:S01]  /*1bbc0*/  IMAD R9, R19, R8, R5.reuse ;  /* 0x0000000813097224 */ /* 0x100fe200078e0205 */
[----:B------:R-:W-:Y:S01]  /*1bbd0*/  ISETP.GT.AND P0, PT, R5, -0x1, !P0 ;  /* 0xffffffff0500780c */ /* 0x000fe20004704270 */
[C-C-:B------:R-:W-:Y:S02]  /*1bbe0*/  IMAD R11, R19.reuse, R12, R5.reuse ;  /* 0x0000000c130b7224 */ /* 0x140fe400078e0205 */
[C-C-:B------:R-:W-:Y:S01]  /*1bbf0*/  IMAD R13, R19.reuse, R14, R5.reuse ;  /* 0x0000000e130d7224 */ /* 0x140fe200078e0205 */
[----:B------:R-:W-:Y:S01]  /*1bc00*/  PLOP3.LUT P0, PT, P1, P0, PT, 0x80, 0x8 ;  /* 0x000000000008781c */ /* 0x000fe20000f01070 */
[----:B------:R-:W-:Y:S02]  /*1bc10*/  IMAD R15, R19, R18, R5 ;  /* 0x00000012130f7224 */ /* 0x000fe400078e0205 */
[----:B------:R-:W-:-:S02]  /*1bc20*/  HFMA2 R18, -RZ, RZ, 0, 0 ;  /* 0x00000000ff127431 */ /* 0x000fc400000001ff */
[C-C-:B------:R-:W-:Y:S02]  /*1bc30*/  IMAD R21, R19.reuse, R20, R5.reuse ;  /* 0x0000001413157224 */ /* 0x140fe400078e0205 */
[----:B------:R-:W-:Y:S01]  /*1bc40*/  IMAD R23, R19, R0, R5 ;  /* 0x0000000013177224 */ /* 0x000fe200078e0205 */
[----:B------:R-:W-:Y:S01]  /*1bc50*/  LEA R5, R55, 0x8, 0x3 ;  /* 0x0000000837057811 */ /* 0x000fe200078e18ff */
[C-C-:B------:R-:W-:Y:S02]  /*1bc60*/  IMAD R3, R22.reuse, R3, R34.reuse ;  /* 0x0000000316037224 */ /* 0x140fe400078e0222 */
[C-C-:B------:R-:W-:Y:S02]  /*1bc70*/  IMAD R65, R22.reuse, R7, R34.reuse ;  /* 0x0000000716417224 */ /* 0x140fe400078e0222 */
[C-C-:B----4-:R-:W-:Y:S02]  /*1bc80*/  IMAD R75, R22.reuse, R9, R34.reuse ;  /* 0x00000009164b7224 */ /* 0x150fe400078e0222 */
[----:B------:R-:W-:-:S02]  /*1bc90*/  IMAD R11, R22, R11, R34 ;  /* 0x0000000b160b7224 */ /* 0x000fc400078e0222 */
[C-C-:B------:R-:W-:Y:S02]  /*1bca0*/  IMAD R77, R22.reuse, R13, R34.reuse ;  /* 0x0000000d164d7224 */ /* 0x140fe400078e0222 */
[C-C-:B------:R-:W-:Y:S02]  /*1bcb0*/  IMAD R79, R22.reuse, R15, R34.reuse ;  /* 0x0000000f164f7224 */ /* 0x140fe400078e0222 */
[C-C-:B------:R-:W-:Y:S02]  /*1bcc0*/  IMAD R81, R22.reuse, R21, R34.reuse ;  /* 0x0000001516517224 */ /* 0x140fe400078e0222 */
[C---:B------:R-:W-:Y:S02]  /*1bcd0*/  IMAD R23, R22.reuse, R23, R34 ;  /* 0x0000001716177224 */ /* 0x040fe400078e0222 */
[----:B------:R-:W-:-:S07]  /*1bce0*/  IMAD R0, R22, R5, RZ ;  /* 0x0000000516007224 */ /* 0x000fce00078e02ff */
.L_x_309:
[----:B------:R-:W0:Y:S01]  /*1bcf0*/  @P0 LDC.64 R12, c[0x0][0x3d0] ;  /* 0x0000f400ff0c0b82 */ /* 0x000e220000000a00 */
[----:B------:R-:W-:Y:S01]  /*1bd00*/  MOV R7, UR41 ;  /* 0x0000002900077c02 */ /* 0x000fe20008000f00 */
[----:B------:R-:W-:-:S04]  /*1bd10*/  IMAD.U32 R6, RZ, RZ, UR40 ;  /* 0x00000028ff067e24 */ /* 0x000fc8000f8e00ff */
[----:B------:R-:W-:Y:S02]  /*1bd20*/  @P0 IMAD.WIDE R6, R63, 0x4, R6 ;  /* 0x000000043f060825 */ /* 0x000fe400078e0206 */
[----:B------:R-:W1:Y:S03]  /*1bd30*/  @P0 LDC.64 R4, c[0x0][0x3d0] ;  /* 0x0000f400ff040b82 */ /* 0x000e660000000a00 */
[----:B------:R-:W2:Y:S05]  /*1bd40*/  @P0 LDG.E R54, desc[UR36][R6.64] ;  /* 0x0000002406360981 */ /* 0x000eaa000c1e1900 */
[----:B------:R-:W3:Y:S08]  /*1bd50*/  @P0 LDC.64 R8, c[0x0][0x3d0] ;  /* 0x0000f400ff080b82 */ /* 0x000ef00000000a00 */
[----:B------:R-:W4:Y:S01]  /*1bd60*/  @P0 LDC.64 R14, c[0x0][0x3d0] ;  /* 0x0000f400ff0e0b82 */ /* 0x000f220000000a00 */
[----:B0-----:R-:W-:-:S05]  /*1bd70*/  @P0 IMAD.WIDE R12, R75, 0x4, R12 ;  /* 0x000000044b0c0825 */ /* 0x001fca00078e020c */
[----:B------:R0:W2:Y:S02]  /*1bd80*/  @P0 LDG.E R76, desc[UR36][R12.64] ;  /* 0x000000240c4c0981 */ /* 0x0000a4000c1e1900 */
[----:B------:R-:W4:Y:S01]  /*1bd90*/  @P0 LDC.64 R20, c[0x0][0x3d0] ;  /* 0x0000f400ff140b82 */ /* 0x000f220000000a00 */
[----:B-1----:R-:W-:-:S05]  /*1bda0*/  @P0 IMAD.WIDE R4, R3, 0x4, R4 ;  /* 0x0000000403040825 */ /* 0x002fca00078e0204 */
[----:B------:R1:W2:Y:S02]  /*1bdb0*/  @P0 LDG.E R34, desc[UR36][R4.64] ;  /* 0x0000002404220981 */ /* 0x0002a4000c1e1900 */
[----:B------:R-:W1:Y:S01]  /*1bdc0*/  @P0 LDC.64 R36, c[0x0][0x3d0] ;  /* 0x0000f400ff240b82 */ /* 0x000e620000000a00 */
[----:B---3--:R-:W-:Y:S01]  /*1bdd0*/  @P0 IMAD.WIDE R8, R65, 0x4, R8 ;  /* 0x0000000441080825 */ /* 0x008fe200078e0208 */
[----:B0-----:R-:W-:-:S06]  /*1bde0*/  MOV R13, R83 ;  /* 0x00000053000d7202 */ /* 0x001fcc0000000f00 */
[----:B------:R-:W0:Y:S01]  /*1bdf0*/  @P0 LDC.64 R38, c[0x0][0x3d0] ;  /* 0x0000f400ff260b82 */ /* 0x000e220000000a00 */
[----:B------:R-:W-:Y:S01]  /*1be00*/  IMAD.MOV.U32 R12, RZ, RZ, R64 ;  /* 0x000000ffff0c7224 */ /* 0x000fe200078e0040 */
[----:B------:R3:W2:Y:S06]  /*1be10*/  @P0 LDG.E R62, desc[UR36][R8.64] ;  /* 0x00000024083e0981 */ /* 0x0006ac000c1e1900 */
[----:B------:R-:W3:Y:S01]  /*1be20*/  @P0 LDC.64 R52, c[0x0][0x3d0] ;  /* 0x0000f400ff340b82 */ /* 0x000ee20000000a00 */
[----:B------:R-:W2:Y:S01]  /*1be30*/  @P0 LDG.E R64, desc[UR36][R12.64] ;  /* 0x000000240c400981 */ /* 0x000ea2000c1e1900 */
[----:B----4-:R-:W-:-:S03]  /*1be40*/  @P0 IMAD.WIDE R14, R11, 0x4, R14 ;  /* 0x000000040b0e0825 */ /* 0x010fc600078e020e */
[----:B------:R-:W4:Y:S01]  /*1be50*/  @P0 LDG.E R78, desc[UR36][R12.64+0x4] ;  /* 0x000004240c4e0981 */ /* 0x000f22000c1e1900 */
[----:B------:R-:W-:-:S03]  /*1be60*/  @P0 IMAD.WIDE R20, R77, 0x4, R20 ;  /* 0x000000044d140825 */ /* 0x000fc600078e0214 */
[----:B------:R-:W4:Y:S01]  /*1be70*/  @P0 LDG.E R14, desc[UR36][R14.64] ;  /* 0x000000240e0e0981 */ /* 0x000f22000c1e1900 */
[----:B-1----:R-:W-:-:S03]  /*1be80*/  @P0 IMAD.WIDE R4, R23, 0x4, R36 ;  /* 0x0000000417040825 */ /* 0x002fc600078e0224 */
[----:B------:R-:W4:Y:S04]  /*1be90*/  @P0 LDG.E R36, desc[UR36][R12.64+0x8] ;  /* 0x000008240c240981 */ /* 0x000f28000c1e1900 */
[----:B------:R-:W4:Y:S01]  /*1bea0*/  @P0 LDG.E R20, desc[UR36][R20.64] ;  /* 0x0000002414140981 */ /* 0x000f22000c1e1900 */
[----:B0-----:R-:W-:-:S03]  /*1beb0*/  @P0 IMAD.WIDE R6, R81, 0x4, R38 ;  /* 0x0000000451060825 */ /* 0x001fc600078e0226 */
[----:B------:R-:W4:Y:S04]  /*1bec0*/  @P0 LDG.E R37, desc[UR36][R12.64+0xc] ;  /* 0x00000c240c250981 */ /* 0x000f28000c1e1900 */
[----:B------:R-:W4:Y:S01]  /*1bed0*/  @P0 LDG.E R4, desc[UR36][R4.64] ;  /* 0x0000002404040981 */ /* 0x000f22000c1e1900 */
[----:B---3--:R-:W-:-:S03]  /*1bee0*/  @P0 IMAD.WIDE R8, R79, 0x4, R52 ;  /* 0x000000044f080825 */ /* 0x008fc600078e0234 */
[----:B------:R-:W3:Y:S04]  /*1bef0*/  @P0 LDG.E R38, desc[UR36][R12.64+0x10] ;  /* 0x000010240c260981 */ /* 0x000ee8000c1e1900 */
[----:B------:R-:W3:Y:S04]  /*1bf00*/  @P0 LDG.E R6, desc[UR36][R6.64] ;  /* 0x0000002406060981 */ /* 0x000ee8000c1e1900 */
[----:B------:R-:W3:Y:S04]  /*1bf10*/  @P0 LDG.E R15, desc[UR36][R12.64+0x14] ;  /* 0x000014240c0f0981 */ /* 0x000ee8000c1e1900 */
[----:B------:R-:W3:Y:S04]  /*1bf20*/  @P0 LDG.E R8, desc[UR36][R8.64] ;  /* 0x0000002408080981 */ /* 0x000ee8000c1e1900 */
[----:B------:R-:W3:Y:S01]  /*1bf30*/  @P0 LDG.E R21, desc[UR36][R12.64+0x18] ;  /* 0x000018240c150981 */ /* 0x000ee2000c1e1900 */
[----:B------:R-:W-:Y:S01]  /*1bf40*/  VIADD R18, R18, 0x8 ;  /* 0x0000000812127836 */ /* 0x000fe20000000000 */
[C---:B------:R-:W-:Y:S01]  /*1bf50*/  IADD3 R65, PT, PT, R0.reuse, R65, RZ ;  /* 0x0000004100417210 */ /* 0x040fe20007ffe0ff */
[C---:B------:R-:W-:Y:S01]  /*1bf60*/  IMAD.IADD R3, R0.reuse, 0x1, R3 ;  /* 0x0000000100037824 */ /* 0x040fe200078e0203 */
[C---:B------:R-:W-:Y:S01]  /*1bf70*/  IADD3 R11, PT, PT, R0.reuse, R11, RZ ;  /* 0x0000000b000b7210 */ /* 0x040fe20007ffe0ff */
[C---:B------:R-:W-:Y:S01]  /*1bf80*/  IMAD.IADD R75, R0.reuse, 0x1, R75 ;  /* 0x00000001004b7824 */ /* 0x040fe200078e024b */
[C---:B------:R-:W-:Y:S01]  /*1bf90*/  IADD3 R23, PT, PT, R0.reuse, R23, RZ ;  /* 0x0000001700177210 */ /* 0x040fe20007ffe0ff */
[C---:B------:R-:W-:Y:S01]  /*1bfa0*/  IMAD.IADD R77, R0.reuse, 0x1, R77 ;  /* 0x00000001004d7824 */ /* 0x040fe200078e024d */
[C---:B------:R-:W-:Y:S01]  /*1bfb0*/  IADD3 R79, PT, PT, R0.reuse, R79, RZ ;  /* 0x0000004f004f7210 */ /* 0x040fe20007ffe0ff */
[----:B------:R-:W-:-:S02]  /*1bfc0*/  IMAD.IADD R81, R0, 0x1, R81 ;  /* 0x0000000100517824 */ /* 0x000fc400078e0251 */
[----:B------:R-:W-:Y:S02]  /*1bfd0*/  VIADD R63, R63, 0x8 ;  /* 0x000000083f3f7836 */ /* 0x000fe40000000000 */
[----:B--2--5:R-:W-:-:S04]  /*1bfe0*/  @P0 FFMA R61, R34, R54, R61 ;  /* 0x00000036223d0223 */ /* 0x024fc8000000003d */
[----:B------:R-:W-:Y:S01]  /*1bff0*/  @P0 FFMA R61, R62, R64, R61 ;  /* 0x000000403e3d0223 */ /* 0x000fe2000000003d */
[----:B------:R-:W-:-:S03]  /*1c000*/  IADD3 R64, P1, PT, R12, 0x20, RZ ;  /* 0x000000200c407810 */ /* 0x000fc60007f3e0ff */
[----:B----4-:R-:W-:Y:S01]  /*1c010*/  @P0 FFMA R61, R76, R78, R61 ;  /* 0x0000004e4c3d0223 */ /* 0x010fe2000000003d */
[----:B------:R-:W-:Y:S02]  /*1c020*/  IADD3.X R83, PT, PT, RZ, R13, RZ, P1, !PT ;  /* 0x0000000dff537210 */ /* 0x000fe40000ffe4ff */
[----:B------:R-:W-:Y:S01]  /*1c030*/  ISETP.NE.AND P1, PT, R18, 0x200, PT ;  /* 0x000002001200780c */ /* 0x000fe20003f25270 */
[----:B------:R-:W-:-:S04]  /*1c040*/  @P0 FFMA R61, R14, R36, R61 ;  /* 0x000000240e3d0223 */ /* 0x000fc8000000003d */
[----:B------:R-:W-:-:S04]  /*1c050*/  @P0 FFMA R61, R20, R37, R61 ;  /* 0x00000025143d0223 */ /* 0x000fc8000000003d */
[----:B---3--:R-:W-:-:S04]  /*1c060*/  @P0 FFMA R61, R4, R38, R61 ;  /* 0x00000026043d0223 */ /* 0x008fc8000000003d */
[----:B------:R-:W-:-:S04]  /*1c070*/  @P0 FFMA R61, R6, R15, R61 ;  /* 0x0000000f063d0223 */ /* 0x000fc8000000003d */
[----:B------:R-:W-:Y:S01]  /*1c080*/  @P0 FFMA R61, R8, R21, R61 ;  /* 0x00000015083d0223 */ /* 0x000fe2000000003d */
[----:B------:R-:W-:Y:S06]  /*1c090*/  @P1 BRA `(.L_x_309) ;  /* 0xfffffffc00141947 */ /* 0x000fec000383ffff */
[----:B------:R-:W-:Y:S05]  /*1c0a0*/  BSYNC.RECONVERGENT B0 ;  /* 0x0000000000007941 */ /* 0x000fea0003800200 */
.L_x_308:
[----:B------:R0:W-:Y:S02]  /*1c0b0*/  STG.E desc[UR36][R24.64], R61 ;  /* 0x0000003d18007986 */ /* 0x0001e4000c101924 */
.L_x_307:
        /* <DEDUP_REMOVED lines=14> */
[----:B0-2---:R-:W-:Y:S05]  /*1c1a0*/  @!P0 BRA `(.L_x_312) ;  /* 0x0000000000188947 */ /* 0x005fea0003800000 */
[----:B------:R-:W-:Y:S01]  /*1c1b0*/  BSSY.RECONVERGENT B0, `(.L_x_313) ;  /* 0x0000004000007945 */ /* 0x000fe20003800200 */
[----:B------:R-:W-:Y:S01]  /*1c1c0*/  IMAD.MOV.U32 R0, RZ, RZ, R3 ;  /* 0x000000ffff007224 */ /* 0x000fe200078e0003 */
[----:B------:R-:W-:-:S07]  /*1c1d0*/  MOV R4, 0x1c1f0 ;  /* 0x0001c1f000047802 */ /* 0x000fce0000000f00 */
[----:B-1-345:R-:W-:Y:S05]  /*1c1e0*/  CALL.REL.NOINC `($__internal_0_$__cuda_sm20_sqrt_rn_f32_slowpath) ;  /* 0x00000154000c7944 */ /* 0x03afea0003c00000 */
[----:B------:R-:W-:Y:S05]  /*1c1f0*/  BSYNC.RECONVERGENT B0 ;  /* 0x0000000000007941 */ /* 0x000fea0003800200 */
.L_x_313:
[----:B------:R-:W-:Y:S05]  /*1c200*/  BRA `(.L_x_314) ;  /* 0x0000000000107947 */ /* 0x000fea0003800000 */
.L_x_312:
[----:B------:R-:W-:Y:S01]  /*1c210*/  FMUL.FTZ R0, R3, R4 ;  /* 0x0000000403007220 */ /* 0x000fe20000410000 */
[----:B------:R-:W-:-:S03]  /*1c220*/  FMUL.FTZ R4, R4, 0.5 ;  /* 0x3f00000004047820 */ /* 0x000fc60000410000 */
[----:B------:R-:W-:-:S04]  /*1c230*/  FFMA R3, -R0, R0, R3 ;  /* 0x0000000000037223 */ /* 0x000fc80000000103 */
[----:B------:R-:W-:-:S07]  /*1c240*/  FFMA R0, R3, R4, R0 ;  /* 0x0000000403007223 */ /* 0x000fce0000000000 */
.L_x_314:
        /* <DEDUP_REMOVED lines=16> */
[----:B-1-34-:R-:W-:Y:S05]  /*1c350*/  CALL.REL.NOINC `($__internal_1_$__cuda_sm3x_div_rn_noftz_f32_slowpath) ;  /* 0x0000015400087944 */ /* 0x01afea0003c00000 */
[----:B------:R-:W-:-:S07]  /*1c360*/  IMAD.MOV.U32 R3, RZ, RZ, R0 ;  /* 0x000000ffff037224 */ /* 0x000fce00078e0000 */
.L_x_316:
[----:B------:R-:W-:Y:S05]  /*1c370*/  BSYNC.RECONVERGENT B3 ;  /* 0x0000000000037941 */ /* 0x000fea0003800200 */
.L_x_315:
[----:B------:R-:W-:-:S05]  /*1c380*/  FFMA R3, R8, R3, R7 ;  /* 0x0000000308037223 */ /* 0x000fca0000000007 */
[----:B------:R0:W-:Y:S02]  /*1c390*/  STG.E desc[UR36][R26.64], R3 ;  /* 0x000000031a007986 */ /* 0x0001e4000c101924 */
.L_x_311:
[----:B------:R-:W-:Y:S05]  /*1c3a0*/  BSYNC.RECONVERGENT B2 ;  /* 0x0000000000027941 */ /* 0x000fea0003800200 */
.L_x_310:
[----:B------:R-:W5:Y:S08]  /*1c3b0*/  LDC.64 R34, c[0x0][0x3f0] ;  /* 0x0000fc00ff227b82 */ /* 0x000f700000000a00 */
[----:B------:R-:W-:Y:S01]  /*1c3c0*/  BAR.SYNC.DEFER_BLOCKING 0x0 ;  /* 0x0000000000007b1d */ /* 0x000fe20000010000 */
[----:B------:R-:W-:-:S05]  /*1c3d0*/  ISETP.GE.AND P0, PT, R17, R10, PT ;  /* 0x0000000a1100720c */ /* 0x000fca0003f06270 */
[----:B------:R-:W-:Y:S01]  /*1c3e0*/  BSSY.RECONVERGENT B2, `(.L_x_317) ;  /* 0x000001c000027945 */ /* 0x000fe20003800200 */
[----:B-----5:R-:W-:-:S07]  /*1c3f0*/  IMAD.WIDE R34, R17, 0x4, R34 ;  /* 0x0000000411227825 */ /* 0x020fce00078e0222 */
        /* <DEDUP_REMOVED lines=24> */
.L_x_320:
[----:B------:R-:W-:Y:S05]  /*1c580*/  BSYNC.RECONVERGENT B3 ;  /* 0x0000000000037941 */ /* 0x000fea0003800200 */
.L_x_319:
[----:B------:R0:W-:Y:S02]  /*1c590*/  STG.E desc[UR36][R34.64], R7 ;  /* 0x0000000722007986 */ /* 0x0001e4000c101924 */
.L_x_318:
[----:B------:R-:W-:Y:S05]  /*1c5a0*/  BSYNC.RECONVERGENT B2 ;  /* 0x0000000000027941 */ /* 0x000fea0003800200 */
.L_x_317:
[----:B------:R-:W-:Y:S08]  /*1c5b0*/  BAR.SYNC.DEFER_BLOCKING 0x0 ;  /* 0x0000000000007b1d */ /* 0x000ff00000010000 */
[----:B------:R-:W-:Y:S01]  /*1c5c0*/  BAR.SYNC.DEFER_BLOCKING 0x0 ;  /* 0x0000000000007b1d */ /* 0x000fe20000010000 */
[----:B------:R-:W-:-:S05]  /*1c5d0*/  ISETP.GE.AND P0, PT, R17, R10, PT ;  /* 0x0000000a1100720c */ /* 0x000fca0003f06270 */
[----:B------:R-:W-:Y:S08]  /*1c5e0*/  BSSY.RECONVERGENT B0, `(.L_x_321) ;  /* 0x00000d5000007945 */ /* 0x000ff00003800200 */
[----:B------:R-:W-:Y:S05]  /*1c5f0*/  @P0 BRA `(.L_x_322) ;  /* 0x0000000c004c0947 */ /* 0x000fea0003800000 */
[----:B------:R-:W-:Y:S01]  /*1c600*/  IMAD R14, R19, R22, RZ ;  /* 0x00000016130e7224 */ /* 0x000fe200078e02ff */
[----:B------:R-:W-:-:S04]  /*1c610*/  IABS R8, R17 ;  /* 0x0000001100087213 */ /* 0x000fc80000000000 */
[-C--:B------:R-:W-:Y:S02]  /*1c620*/  IABS R0, R14.reuse ;  /* 0x0000000e00007213 */ /* 0x080fe40000000000 */
[----:B------:R-:W-:Y:S02]  /*1c630*/  IABS R6, R14 ;  /* 0x0000000e00067213 */ /* 0x000fe40000000000 */
[----:B0-----:R-:W0:Y:S08]  /*1c640*/  I2F.RP R3, R0 ;  /* 0x0000000000037306 */ /* 0x001e300000209400 */
[----:B0-----:R-:W0:Y:S02]  /*1c650*/  MUFU.RCP R3, R3 ;  /* 0x0000000300037308 */ /* 0x001e240000001000 */
[----:B0-----:R-:W-:Y:S01]  /*1c660*/  IADD3 R4, PT, PT, R3, 0xffffffe, RZ ;  /* 0x0ffffffe03047810 */ /* 0x001fe20007ffe0ff */
[----:B------:R-:W-:-:S05]  /*1c670*/  IMAD.MOV R3, RZ, RZ, -R6 ;  /* 0x000000ffff037224 */ /* 0x000fca00078e0a06 */
[----:B------:R0:W1:Y:S02]  /*1c680*/  F2I.FTZ.U32.TRUNC.NTZ R5, R4 ;  /* 0x0000000400057305 */ /* 0x000064000021f000 */
[----:B0-----:R-:W-:Y:S01]  /*1c690*/  MOV R4, RZ ;  /* 0x000000ff00047202 */ /* 0x001fe20000000f00 */
[----:B-1----:R-:W-:-:S04]  /*1c6a0*/  IMAD.MOV R7, RZ, RZ, -R5 ;  /* 0x000000ffff077224 */ /* 0x002fc800078e0a05 */
        /* <DEDUP_REMOVED lines=11> */
[----:B------:R-:W-:-:S05]  /*1c760*/  @P1 IADD3 R7, PT, PT, R7, 0x1, RZ ;  /* 0x0000000107071810 */ /* 0x000fca0007ffe0ff */
        /* <DEDUP_REMOVED lines=12> */
[----:B------:R-:W-:Y:S01]  /*1c830*/  UMOV UR4, URZ ;  /* 0x000000ff00047c82 */ /* 0x000fe20008000000 */
[----:B------:R-:W-:Y:S02]  /*1c840*/  SHF.L.U32 R14, R14, 0x8, RZ ;  /* 0x000000080e0e7819 */ /* 0x000fe400000006ff */
[----:B------:R-:W-:-:S02]  /*1c850*/  ISETP.NE.AND P3, PT, R19, RZ, PT ;  /* 0x000000ff1300720c */ /* 0x000fc40003f65270 */
[----:B------:R-:W-:Y:S02]  /*1c860*/  IABS R15, R14 ;  /* 0x0000000e000f7213 */ /* 0x000fe40000000000 */
[----:B----4-:R-:W-:Y:S01]  /*1c870*/  SHF.L.U32 R75, R9, 0x9, RZ ;  /* 0x00000009094b7819 */ /* 0x010fe200000006ff */
[----:B0-----:R-:W0:Y:S01]  /*1c880*/  MUFU.RCP R3, R3 ;  /* 0x0000000300037308 */ /* 0x001e220000001000 */
[----:B-1----:R-:W-:Y:S02]  /*1c890*/  IABS R4, R22 ;  /* 0x0000001600047213 */ /* 0x002fe40000000000 */
[----:B------:R-:W-:Y:S02]  /*1c8a0*/  SHF.R.S32.HI R76, RZ, 0x1f, R75 ;  /* 0x0000001fff4c7819 */ /* 0x000fe4000001144b */
[----:B------:R-:W-:Y:S02]  /*1c8b0*/  IADD3 R4, PT, PT, RZ, -R4, RZ ;  /* 0x80000004ff047210 */ /* 0x000fe40007ffe0ff */
[----:B0-----:R-:W-:-:S04]  /*1c8c0*/  IADD3 R6, PT, PT, R3, 0xffffffe, RZ ;  /* 0x0ffffffe03067810 */ /* 0x001fc80007ffe0ff */
[----:B------:R0:W1:Y:S02]  /*1c8d0*/  F2I.FTZ.U32.TRUNC.NTZ R7, R6 ;  /* 0x0000000600077305 */ /* 0x000064000021f000 */
[----:B0-----:R-:W-:Y:S02]  /*1c8e0*/  IMAD.MOV.U32 R6, RZ, RZ, RZ ;  /* 0x000000ffff067224 */ /* 0x001fe400078e00ff */
[----:B-1----:R-:W-:-:S04]  /*1c8f0*/  IMAD.MOV R13, RZ, RZ, -R7 ;  /* 0x000000ffff0d7224 */ /* 0x002fc800078e0a07 */
[----:B------:R-:W-:Y:S02]  /*1c900*/  IMAD R5, R13, R0, RZ ;  /* 0x000000000d057224 */ /* 0x000fe400078e02ff */
[----:B------:R-:W0:Y:S02]  /*1c910*/  I2F.RP R13, R12 ;  /* 0x0000000c000d7306 */ /* 0x000e240000209400 */
[----:B------:R-:W-:-:S06]  /*1c920*/  IMAD.HI.U32 R5, R7, R5, R6 ;  /* 0x0000000507057227 */ /* 0x000fcc00078e0006 */
[----:B------:R-:W-:Y:S01]  /*1c930*/  IMAD.HI.U32 R3, R5, R8, RZ ;  /* 0x0000000805037227 */ /* 0x000fe200078e00ff */
[----:B------:R-:W1:Y:S03]  /*1c940*/  I2F.RP R6, R15 ;  /* 0x0000000f00067306 */ /* 0x000e660000209400 */
[----:B------:R-:W-:-:S05]  /*1c950*/  IMAD R5, R3, R4, R8 ;  /* 0x0000000403057224 */ /* 0x000fca00078e0208 */
[----:B------:R-:W-:Y:S01]  /*1c960*/  ISETP.GT.U32.AND P0, PT, R0, R5, PT ;  /* 0x000000050000720c */ /* 0x000fe20003f04070 */
[----:B0-----:R-:W0:Y:S08]  /*1c970*/  MUFU.RCP R13, R13 ;  /* 0x0000000d000d7308 */ /* 0x001e300000001000 */
[----:B-1----:R-:W1:Y:S04]  /*1c980*/  MUFU.RCP R6, R6 ;  /* 0x0000000600067308 */ /* 0x002e680000001000 */
[----:B------:R-:W-:-:S02]  /*1c990*/  @!P0 IMAD.IADD R5, R5, 0x1, -R0 ;  /* 0x0000000105058824 */ /* 0x000fc400078e0a00 */
[----:B------:R-:W-:Y:S01]  /*1c9a0*/  @!P0 VIADD R3, R3, 0x1 ;  /* 0x0000000103038836 */ /* 0x000fe20000000000 */
[----:B------:R-:W-:Y:S02]  /*1c9b0*/  ISETP.NE.AND P0, PT, R22, RZ, PT ;  /* 0x000000ff1600720c */ /* 0x000fe40003f05270 */
[----:B------:R-:W-:Y:S02]  /*1c9c0*/  ISETP.GE.U32.AND P1, PT, R5, R0, PT ;  /* 0x000000000500720c */ /* 0x000fe40003f26070 */
[----:B0-----:R-:W-:Y:S02]  /*1c9d0*/  IADD3 R4, PT, PT, R13, 0xffffffe, RZ ;  /* 0x0ffffffe0d047810 */ /* 0x001fe40007ffe0ff */
[----:B------:R-:W-:Y:S02]  /*1c9e0*/  LOP3.LUT R0, R17, R22, RZ, 0x3c, !PT ;  /* 0x0000001611007212 */ /* 0x000fe400078e3cff */
[----:B------:R0:W4:Y:S01]  /*1c9f0*/  F2I.FTZ.U32.TRUNC.NTZ R5, R4 ;  /* 0x0000000400057305 */ /* 0x000122000021f000 */
[----:B------:R-:W-:Y:S01]  /*1ca00*/  IABS R13, R19 ;  /* 0x00000013000d7213 */ /* 0x000fe20000000000 */
[----:B-1----:R-:W-:Y:S01]  /*1ca10*/  VIADD R7, R6, 0xffffffe ;  /* 0x0ffffffe06077836 */ /* 0x002fe20000000000 */
[----:B------:R-:W-:-:S04]  /*1ca20*/  ISETP.GE.AND P2, PT, R0, RZ, PT ;  /* 0x000000ff0000720c */ /* 0x000fc80003f46270 */
[----:B------:R-:W-:Y:S01]  /*1ca30*/  @P1 IADD3 R3, PT, PT, R3, 0x1, RZ ;  /* 0x0000000103031810 */ /* 0x000fe20007ffe0ff */
[----:B------:R-:W1:Y:S01]  /*1ca40*/  F2I.FTZ.U32.TRUNC.NTZ R7, R7 ;  /* 0x0000000700077305 */ /* 0x000e62000021f000 */
[----:B0-----:R-:W-:Y:S02]  /*1ca50*/  IMAD.MOV.U32 R4, RZ, RZ, RZ ;  /* 0x000000ffff047224 */ /* 0x001fe400078e00ff */
[----:B------:R-:W-:Y:S01]  /*1ca60*/  MOV R0, R3 ;  /* 0x0000000300007202 */ /* 0x000fe20000000f00 */
[----:B----4-:R-:W-:-:S04]  /*1ca70*/  IMAD.MOV R3, RZ, RZ, -R5 ;  /* 0x000000ffff037224 */ /* 0x010fc800078e0a05 */
[----:B------:R-:W-:Y:S02]  /*1ca80*/  @!P2 IADD3 R0, PT, PT, -R0, RZ, RZ ;  /* 0x000000ff0000a210 */ /* 0x000fe40007ffe1ff */
[----:B------:R-:W-:Y:S01]  /*1ca90*/  @!P0 LOP3.LUT R0, RZ, R22, RZ, 0x33, !PT ;  /* 0x00000016ff008212 */ /* 0x000fe200078e33ff */
[----:B------:R-:W-:-:S03]  /*1caa0*/  IMAD R3, R3, R12, RZ ;  /* 0x0000000c03037224 */ /* 0x000fc600078e02ff */
[----:B------:R-:W-:Y:S01]  /*1cab0*/  IABS R6, R0 ;  /* 0x0000000000067213 */ /* 0x000fe20000000000 */
[----:B------:R-:W-:Y:S01]  /*1cac0*/  IMAD.HI.U32 R3, R5, R3, R4 ;  /* 0x0000000305037227 */ /* 0x000fe200078e0004 */
[----:B------:R-:W-:Y:S02]  /*1cad0*/  IADD3 R5, PT, PT, RZ, -R13, RZ ;  /* 0x8000000dff057210 */ /* 0x000fe40007ffe0ff */
[----:B------:R-:W-:Y:S01]  /*1cae0*/  ISETP.GE.AND P1, PT, R0, RZ, PT ;  /* 0x000000ff0000720c */ /* 0x000fe20003f26270 */
[----:B------:R-:W-:Y:S01]  /*1caf0*/  IMAD.MOV.U32 R4, RZ, RZ, R6 ;  /* 0x000000ffff047224 */ /* 0x000fe200078e0006 */
[----:B-1----:R-:W-:Y:S01]  /*1cb00*/  IADD3 R6, PT, PT, RZ, -R7, RZ ;  /* 0x80000007ff067210 */ /* 0x002fe20007ffe0ff */
[----:B------:R-:W-:Y:S02]  /*1cb10*/  IMAD.MOV R0, RZ, RZ, -R0 ;  /* 0x000000ffff007224 */ /* 0x000fe400078e0a00 */
[----:B------:R-:W-:-:S04]  /*1cb20*/  IMAD.HI.U32 R3, R3, R4, RZ ;  /* 0x0000000403037227 */ /* 0x000fc800078e00ff */
[----:B------:R-:W-:Y:S01]  /*1cb30*/  IMAD R3, R3, R5, R4 ;  /* 0x0000000503037224 */ /* 0x000fe200078e0204 */
[----:B------:R-:W-:Y:S01]  /*1cb40*/  IABS R4, R14 ;  /* 0x0000000e00047213 */ /* 0x000fe20000000000 */
[----:B------:R-:W-:Y:S02]  /*1cb50*/  IMAD R5, R6, R15, RZ ;  /* 0x0000000f06057224 */ /* 0x000fe400078e02ff */
[----:B------:R-:W-:Y:S01]  /*1cb60*/  IMAD.MOV.U32 R6, RZ, RZ, RZ ;  /* 0x000000ffff067224 */ /* 0x000fe200078e00ff */
[----:B------:R-:W-:Y:S01]  /*1cb70*/  ISETP.GT.U32.AND P0, PT, R12, R3, PT ;  /* 0x000000030c00720c */ /* 0x000fe20003f04070 */
[----:B------:R-:W-:Y:S02]  /*1cb80*/  IMAD R64, R22, R0, R17 ;  /* 0x0000000016407224 */ /* 0x000fe400078e0211 */
[----:B------:R-:W-:Y:S01]  /*1cb90*/  IMAD.HI.U32 R5, R7, R5, R6 ;  /* 0x0000000507057227 */ /* 0x000fe200078e0006 */
[----:B------:R-:W-:-:S05]  /*1cba0*/  IADD3 R7, PT, PT, RZ, -R4, RZ ;  /* 0x80000004ff077210 */ /* 0x000fca0007ffe0ff */
[----:B------:R-:W-:-:S04]  /*1cbb0*/  IMAD.HI.U32 R74, R5, R8, RZ ;  /* 0x00000008054a7227 */ /* 0x000fc800078e00ff */
[----:B------:R-:W-:Y:S02]  /*1cbc0*/  @!P0 IMAD.IADD R3, R3, 0x1, -R12 ;  /* 0x0000000103038824 */ /* 0x000fe400078e0a0c */
[----:B------:R-:W-:-:S03]  /*1cbd0*/  IMAD R8, R74, R7, R8 ;  /* 0x000000074a087224 */ /* 0x000fc600078e0208 */
[----:B------:R-:W-:Y:S02]  /*1cbe0*/  ISETP.GT.U32.AND P0, PT, R12, R3, PT ;  /* 0x000000030c00720c */ /* 0x000fe40003f04070 */
[----:B------:R-:W-:-:S11]  /*1cbf0*/  ISETP.GT.U32.AND P5, PT, R15, R8, PT ;  /* 0x000000080f00720c */ /* 0x000fd60003fa4070 */
[----:B------:R-:W-:Y:S02]  /*1cc00*/  @!P0 IMAD.IADD R3, R3, 0x1, -R12 ;  /* 0x0000000103038824 */ /* 0x000fe400078e0a0c */
[----:B------:R-:W-:Y:S01]  /*1cc10*/  @!P5 IADD3 R8, PT, PT, R8, -R15, RZ ;  /* 0x8000000f0808d210 */ /* 0x000fe20007ffe0ff */
[----:B------:R-:W-:Y:S02]  /*1cc20*/  @!P5 VIADD R74, R74, 0x1 ;  /* 0x000000014a4ad836 */ /* 0x000fe40000000000 */
[----:B------:R-:W-:Y:S02]  /*1cc30*/  MOV R65, R3 ;  /* 0x0000000300417202 */ /* 0x000fe40000000f00 */
[----:B------:R-:W-:Y:S02]  /*1cc40*/  ISETP.GE.U32.AND P4, PT, R8, R15, PT ;  /* 0x0000000f0800720c */ /* 0x000fe40003f86070 */
[----:B------:R-:W-:Y:S02]  /*1cc50*/  LOP3.LUT R3, R17, R14, RZ, 0x3c, !PT ;  /* 0x0000000e11037212 */ /* 0x000fe400078e3cff */
[----:B------:R-:W-:-:S02]  /*1cc60*/  @!P1 IADD3 R65, PT, PT, -R65, RZ, RZ ;  /* 0x000000ff41419210 */ /* 0x000fc40007ffe1ff */
        /* <DEDUP_REMOVED lines=11> */
.L_x_323:
[C---:B------:R-:W-:Y:S01]  /*1cd20*/  IADD3 R3, P1, PT, R75.reuse, UR4, RZ ;  /* 0x000000044b037c10 */ /* 0x040fe2000ff3e0ff */
[----:B------:R-:W-:Y:S01]  /*1cd30*/  @P0 VIADD R5, R75, UR4 ;  /* 0x000000044b050c36 */ /* 0x000fe20008000000 */
[----:B------:R-:W0:Y:S02]  /*1cd40*/  @P0 LDC.64 R8, c[0x0][0x3d0] ;  /* 0x0000f400ff080b82 */ /* 0x000e240000000a00 */
[----:B------:R-:W-:Y:S01]  /*1cd50*/  IADD3.X R0, PT, PT, RZ, R76, RZ, P1, !PT ;  /* 0x0000004cff007210 */ /* 0x000fe20000ffe4ff */
[----:B------:R-:W-:Y:S01]  /*1cd60*/  @P0 IMAD.WIDE R4, R5, 0x4, R50 ;  /* 0x0000000405040825 */ /* 0x000fe200078e0232 */
[----:B------:R-:W-:-:S04]  /*1cd70*/  LEA R78, P1, R3, R50, 0x2 ;  /* 0x00000032034e7211 */ /* 0x000fc800078210ff */
[----:B------:R-:W-:Y:S01]  /*1cd80*/  LEA.HI.X R79, R3, R51, R0, 0x2, P1 ;  /* 0x00000033034f7211 */ /* 0x000fe200008f1400 */
[----:B------:R-:W1:Y:S01]  /*1cd90*/  @P0 LDC.64 R12, c[0x0][0x3d0] ;  /* 0x0000f400ff0c0b82 */ /* 0x000e620000000a00 */
[----:B------:R-:W-:Y:S02]  /*1cda0*/  @P0 IADD3 R4, P1, PT, R4, 0x1000000, RZ ;  /* 0x0100000004040810 */ /* 0x000fe40007f3e0ff */
[----:B------:R-:W-:-:S03]  /*1cdb0*/  @P0 IADD3 R20, P2, PT, R78, 0x1000000, RZ ;  /* 0x010000004e140810 */ /* 0x000fc60007f5e0ff */
[----:B------:R-:W-:Y:S01]  /*1cdc0*/  @P0 IMAD.X R5, RZ, RZ, R5, P1 ;  /* 0x000000ffff050224 */ /* 0x000fe200008e0605 */
[----:B------:R-:W-:Y:S01]  /*1cdd0*/  @P0 IADD3 R6, P1, PT, R78, 0x1000000, RZ ;  /* 0x010000004e060810 */ /* 0x000fe20007f3e0ff */
[----:B------:R-:W4:Y:S01]  /*1cde0*/  @P0 LDC.64 R14, c[0x0][0x3d0] ;  /* 0x0000f400ff0e0b82 */ /* 0x000f220000000a00 */
[----:B------:R-:W-:Y:S02]  /*1cdf0*/  @P0 LEA R0, R74, UR4, 0x9 ;  /* 0x000000044a000c11 */ /* 0x000fe4000f8e48ff */
[----:B------:R2:W4:Y:S01]  /*1ce00*/  @P0 LDG.E R18, desc[UR36][R4.64+-0x5a0000] ;  /* 0xa600002404120981 */ /* 0x000522000c1e1900 */
[----:B------:R-:W-:Y:S02]  /*1ce10*/  @P0 IADD3.X R7, PT, PT, RZ, R79, RZ, P1, !PT ;  /* 0x0000004fff070210 */ /* 0x000fe40000ffe4ff */
[----:B------:R-:W-:-:S03]  /*1ce20*/  @P0 IMAD R3, R19, R0, R65 ;  /* 0x0000000013030224 */ /* 0x000fc600078e0241 */
[----:B------:R3:W4:Y:S01]  /*1ce30*/  @P0 LDG.E R23, desc[UR36][R6.64+-0x59fffc] ;  /* 0xa600042406170981 */ /* 0x000722000c1e1900 */
[----:B--2---:R-:W-:-:S05]  /*1ce40*/  @P0 LEA R4, R74, UR4, 0x9 ;  /* 0x000000044a040c11 */ /* 0x004fca000f8e48ff */
[----:B------:R-:W-:Y:S01]  /*1ce50*/  @P0 IMAD R4, R19, R4, R19 ;  /* 0x0000000413040224 */ /* 0x000fe200078e0213 */
[----:B---3--:R-:W-:Y:S01]  /*1ce60*/  @P0 LEA R6, R74, UR4, 0x9 ;  /* 0x000000044a060c11 */ /* 0x008fe2000f8e48ff */
[----:B------:R-:W-:Y:S02]  /*1ce70*/  @P0 IMAD R3, R22, R3, R64 ;  /* 0x0000000316030224 */ /* 0x000fe400078e0240 */
[----:B------:R-:W-:Y:S01]  /*1ce80*/  @P0 IMAD.IADD R5, R65, 0x1, R4 ;  /* 0x0000000141050824 */ /* 0x000fe200078e0204 */
[C---:B------:R-:W-:Y:S01]  /*1ce90*/  @P0 IADD3 R36, P1, PT, R78.reuse, 0x1000000, RZ ;  /* 0x010000004e240810 */ /* 0x040fe20007f3e0ff */
[----:B------:R-:W-:Y:S01]  /*1cea0*/  @P0 IMAD.X R21, RZ, RZ, R79, P2 ;  /* 0x000000ffff150224 */ /* 0x000fe200010e064f */
[----:B------:R-:W-:Y:S01]  /*1ceb0*/  @P0 IADD3 R38, P2, PT, R78, 0x1000000, RZ ;  /* 0x010000004e260810 */ /* 0x000fe20007f5e0ff */
[----:B------:R-:W-:Y:S02]  /*1cec0*/  @P0 VIADD R0, R6, 0x2 ;  /* 0x0000000206000836 */ /* 0x000fe40000000000 */
[----:B------:R-:W-:Y:S01]  /*1ced0*/  @P0 IMAD R7, R22, R5, R64 ;  /* 0x0000000516070224 */ /* 0x000fe200078e0240 */
[----:B------:R-:W-:Y:S01]  /*1cee0*/  @P0 IADD3.X R37, PT, PT, RZ, R79, RZ, P1, !PT ;  /* 0x0000004fff250210 */ /* 0x000fe20000ffe4ff */
[----:B0-----:R-:W-:Y:S01]  /*1cef0*/  @P0 IMAD.WIDE R4, R3, 0x4, R8 ;  /* 0x0000000403040825 */ /* 0x001fe200078e0208 */
[----:B------:R-:W-:Y:S01]  /*1cf00*/  @P0 IADD3 R52, P1, PT, R78, 0x1000000, RZ ;  /* 0x010000004e340810 */ /* 0x000fe20007f3e0ff */
[----:B------:R-:W2:Y:S02]  /*1cf10*/  @P0 LDG.E R54, desc[UR36][R20.64+-0x59fff8] ;  /* 0xa600082414360981 */ /* 0x000ea4000c1e1900 */
[----:B------:R-:W-:-:S02]  /*1cf20*/  @P0 IMAD R3, R19, R0, R65 ;  /* 0x0000000013030224 */ /* 0x000fc400078e0241 */
[----:B------:R-:W-:Y:S01]  /*1cf30*/  @P0 IMAD.X R39, RZ, RZ, R79, P2 ;  /* 0x000000ffff270224 */ /* 0x000fe200010e064f */
[----:B------:R-:W-:Y:S01]  /*1cf40*/  @P0 IADD3 R62, P2, PT, R78, 0x1000000, RZ ;  /* 0x010000004e3e0810 */ /* 0x000fe20007f5e0ff */
[----:B-1----:R-:W-:Y:S01]  /*1cf50*/  @P0 IMAD.WIDE R6, R7, 0x4, R12 ;  /* 0x0000000407060825 */ /* 0x002fe200078e020c */
[----:B------:R-:W-:Y:S01]  /*1cf60*/  @P0 IADD3.X R53, PT, PT, RZ, R79, RZ, P1, !PT ;  /* 0x0000004fff350210 */ /* 0x000fe20000ffe4ff */
[----:B------:R-:W0:Y:S01]  /*1cf70*/  @P0 LDC.64 R12, c[0x0][0x3d0] ;  /* 0x0000f400ff0c0b82 */ /* 0x000e220000000a00 */
[----:B------:R-:W3:Y:S01]  /*1cf80*/  @P0 LDG.E R0, desc[UR36][R4.64] ;  /* 0x0000002404000981 */ /* 0x000ee2000c1e1900 */
[----:B------:R-:W-:Y:S01]  /*1cf90*/  @P0 IMAD R3, R22, R3, R64 ;  /* 0x0000000316030224 */ /* 0x000fe200078e0240 */
[----:B------:R-:W-:Y:S02]  /*1cfa0*/  @P0 IADD3.X R63, PT, PT, RZ, R79, RZ, P2, !PT ;  /* 0x0000004fff3f0210 */ /* 0x000fe400017fe4ff */
[----:B------:R1:W2:Y:S01]  /*1cfb0*/  @P0 LDG.E R61, desc[UR36][R52.64+-0x59ffec] ;  /* 0xa6001424343d0981 */ /* 0x0002a2000c1e1900 */
[----:B----4-:R-:W-:-:S02]  /*1cfc0*/  @P0 IMAD.WIDE R8, R3, 0x4, R14 ;  /* 0x0000000403080825 */ /* 0x010fc400078e020e */
[----:B------:R-:W4:Y:S01]  /*1cfd0*/  @P0 LDC.64 R14, c[0x0][0x3d0] ;  /* 0x0000f400ff0e0b82 */ /* 0x000f220000000a00 */
[----:B------:R1:W2:Y:S04]  /*1cfe0*/  @P0 LDG.E R63, desc[UR36][R62.64+-0x59ffe8] ;  /* 0xa60018243e3f0981 */ /* 0x0002a8000c1e1900 */
[----:B------:R-:W2:Y:S01]  /*1cff0*/  @P0 LDG.E R37, desc[UR36][R36.64+-0x59fff4] ;  /* 0xa6000c2424250981 */ /* 0x000ea2000c1e1900 */
[C---:B-1----:R-:W-:Y:S02]  /*1d000*/  @P0 LEA R52, R74.reuse, UR4, 0x9 ;  /* 0x000000044a340c11 */ /* 0x042fe4000f8e48ff */
[----:B------:R-:W1:Y:S01]  /*1d010*/  @P0 LDC.64 R20, c[0x0][0x3d0] ;  /* 0x0000f400ff140b82 */ /* 0x000e620000000a00 */
[C---:B------:R-:W-:Y:S01]  /*1d020*/  @P0 LEA R53, R74.reuse, UR4, 0x9 ;  /* 0x000000044a350c11 */ /* 0x040fe2000f8e48ff */
[----:B------:R-:W2:Y:S01]  /*1d030*/  @P0 LDG.E R39, desc[UR36][R38.64+-0x59fff0] ;  /* 0xa600102426270981 */ /* 0x000ea2000c1e1900 */
[----:B------:R-:W-:-:S02]  /*1d040*/  @P0 LEA R62, R74, UR4, 0x9 ;  /* 0x000000044a3e0c11 */ /* 0x000fc4000f8e48ff */
[----:B------:R-:W-:Y:S02]  /*1d050*/  @P0 IADD3 R52, PT, PT, R52, 0x3, RZ ;  /* 0x0000000334340810 */ /* 0x000fe40007ffe0ff */
[----:B------:R-:W-:Y:S01]  /*1d060*/  @P0 IADD3 R4, PT, PT, R53, 0x5, RZ ;  /* 0x0000000535040810 */ /* 0x000fe20007ffe0ff */
[----:B------:R-:W-:Y:S01]  /*1d070*/  @P0 VIADD R62, R62, 0x4 ;  /* 0x000000043e3e0836 */ /* 0x000fe20000000000 */
[----:B------:R0:W2:Y:S01]  /*1d080*/  @P0 LDG.E R36, desc[UR36][R6.64] ;  /* 0x0000002406240981 */ /* 0x0000a2000c1e1900 */
[C-C-:B------:R-:W-:Y:S02]  /*1d090*/  @P0 IMAD R3, R19.reuse, R52, R65.reuse ;  /* 0x0000003413030224 */ /* 0x140fe400078e0241 */
[C-C-:B------:R-:W-:Y:S01]  /*1d0a0*/  @P0 IMAD R5, R19.reuse, R62, R65.reuse ;  /* 0x0000003e13050224 */ /* 0x140fe200078e0241 */
[----:B------:R0:W2:Y:S01]  /*1d0b0*/  @P0 LDG.E R38, desc[UR36][R8.64] ;  /* 0x0000002408260981 */ /* 0x0000a2000c1e1900 */
[----:B------:R-:W-:Y:S02]  /*1d0c0*/  @P0 IMAD R3, R22, R3, R64 ;  /* 0x0000000316030224 */ /* 0x000fe400078e0240 */
[----:B------:R-:W-:-:S02]  /*1d0d0*/  @P0 IMAD R53, R19, R4, R65 ;  /* 0x0000000413350224 */ /* 0x000fc400078e0241 */
[C---:B0-----:R-:W-:Y:S02]  /*1d0e0*/  @P0 IMAD R7, R22.reuse, R5, R64 ;  /* 0x0000000516070224 */ /* 0x041fe400078e0240 */
[----:B------:R-:W-:Y:S02]  /*1d0f0*/  @P0 IMAD.WIDE R4, R3, 0x4, R12 ;  /* 0x0000000403040825 */ /* 0x000fe400078e020c */
[----:B------:R-:W0:Y:S02]  /*1d100*/  @P0 LDC.64 R12, c[0x0][0x3d0] ;  /* 0x0000f400ff0c0b82 */ /* 0x000e240000000a00 */
[----:B------:R-:W-:Y:S01]  /*1d110*/  @P0 IMAD R9, R22, R53, R64 ;  /* 0x0000003516090224 */ /* 0x000fe200078e0240 */
[----:B------:R-:W-:-:S03]  /*1d120*/  @P0 LEA R62, R74, UR4, 0x9 ;  /* 0x000000044a3e0c11 */ /* 0x000fc6000f8e48ff */
[----:B----4-:R-:W-:Y:S02]  /*1d130*/  @P0 IMAD.WIDE R8, R9, 0x4, R14 ;  /* 0x0000000409080825 */ /* 0x010fe400078e020e */
[----:B------:R-:W4:Y:S02]  /*1d140*/  @P0 LDC.64 R14, c[0x0][0x3d0] ;  /* 0x0000f400ff0e0b82 */ /* 0x000f240000000a00 */
[----:B-1----:R-:W-:Y:S01]  /*1d150*/  @P0 IMAD.WIDE R6, R7, 0x4, R20 ;  /* 0x0000000407060825 */ /* 0x002fe200078e0214 */
[----:B------:R-:W-:Y:S01]  /*1d160*/  @P0 LEA R21, R74, UR4, 0x9 ;  /* 0x000000044a150c11 */ /* 0x000fe2000f8e48ff */
[----:B------:R0:W2:Y:S02]  /*1d170*/  @P0 LDG.E R20, desc[UR36][R4.64] ;  /* 0x0000002404140981 */ /* 0x0000a4000c1e1900 */
[----:B------:R-:W-:Y:S02]  /*1d180*/  @P0 VIADD R62, R62, 0x6 ;  /* 0x000000063e3e0836 */ /* 0x000fe40000000000 */
[----:B------:R1:W2:Y:S02]  /*1d190*/  @P0 LDG.E R52, desc[UR36][R6.64] ;  /* 0x0000002406340981 */ /* 0x0002a4000c1e1900 */
[----:B------:R-:W-:Y:S01]  /*1d1a0*/  @P0 IMAD R3, R19, R62, R65 ;  /* 0x0000003e13030224 */ /* 0x000fe200078e0241 */
[----:B------:R-:W-:Y:S01]  /*1d1b0*/  @P0 IADD3 R62, PT, PT, R21, 0x7, RZ ;  /* 0x00000007153e0810 */ /* 0x000fe20007ffe0ff */
[----:B------:R-:W2:Y:S02]  /*1d1c0*/  @P0 LDG.E R8, desc[UR36][R8.64] ;  /* 0x0000002408080981 */ /* 0x000ea4000c1e1900 */
[----:B------:R-:W-:-:S02]  /*1d1d0*/  @P0 IMAD R3, R22, R3, R64 ;  /* 0x0000000316030224 */ /* 0x000fc400078e0240 */
[----:B------:R-:W-:Y:S02]  /*1d1e0*/  @P0 IMAD R21, R19, R62, R65 ;  /* 0x0000003e13150224 */ /* 0x000fe400078e0241 */
[----:B0-----:R-:W-:Y:S01]  /*1d1f0*/  @P0 IMAD.WIDE R4, R3, 0x4, R12 ;  /* 0x0000000403040825 */ /* 0x001fe200078e020c */
[----:B------:R-:W-:-:S03]  /*1d200*/  @P0 IADD3 R12, P1, PT, R78, 0x1000000, RZ ;  /* 0x010000004e0c0810 */ /* 0x000fc60007f3e0ff */
[----:B-1----:R-:W-:Y:S02]  /*1d210*/  @P0 IMAD R7, R22, R21, R64 ;  /* 0x0000001516070224 */ /* 0x002fe400078e0240 */
[----:B------:R-:W-:Y:S01]  /*1d220*/  @P0 IMAD.X R13, RZ, RZ, R79, P1 ;  /* 0x000000ffff0d0224 */ /* 0x000fe200008e064f */
[----:B------:R-:W2:Y:S01]  /*1d230*/  @P0 LDG.E R4, desc[UR36][R4.64] ;  /* 0x0000002404040981 */ /* 0x000ea2000c1e1900 */
[----:B----4-:R-:W-:-:S03]  /*1d240*/  @P0 IMAD.WIDE R6, R7, 0x4, R14 ;  /* 0x0000000407060825 */ /* 0x010fc600078e020e */
[----:B------:R-:W4:Y:S04]  /*1d250*/  @P0 LDG.E R12, desc[UR36][R12.64+-0x59ffe4] ;  /* 0xa6001c240c0c0981 */ /* 0x000f28000c1e1900 */
[----:B------:R-:W4:Y:S01]  /*1d260*/  @P0 LDG.E R6, desc[UR36][R6.64] ;  /* 0x0000002406060981 */ /* 0x000f22000c1e1900 */
[----:B------:R-:W-:-:S04]  /*1d270*/  UIADD3 UR4, UPT, UPT, UR4, 0x8, URZ ;  /* 0x0000000804047890 */ /* 0x000fc8000fffe0ff */
[----:B------:R-:W-:Y:S01]  /*1d280*/  UISETP.NE.AND UP0, UPT, UR4, 0x200, UPT ;  /* 0x000002000400788c */ /* 0x000fe2000bf05270 */
[----:B---3-5:R-:W-:-:S04]  /*1d290*/  @P0 FFMA R11, R0, R18, R11 ;  /* 0x00000012000b0223 */ /* 0x028fc8000000000b */
[----:B--2---:R-:W-:-:S04]  /*1d2a0*/  @P0 FFMA R11, R36, R23, R11 ;  /* 0x00000017240b0223 */ /* 0x004fc8000000000b */
[----:B------:R-:W-:-:S04]  /*1d2b0*/  @P0 FFMA R11, R38, R54, R11 ;  /* 0x00000036260b0223 */ /* 0x000fc8000000000b */
[----:B------:R-:W-:-:S04]  /*1d2c0*/  @P0 FFMA R11, R20, R37, R11 ;  /* 0x00000025140b0223 */ /* 0x000fc8000000000b */
[----:B------:R-:W-:-:S04]  /*1d2d0*/  @P0 FFMA R11, R52, R39, R11 ;  /* 0x00000027340b0223 */ /* 0x000fc8000000000b */
[----:B------:R-:W-:-:S04]  /*1d2e0*/  @P0 FFMA R11, R8, R61, R11 ;  /* 0x0000003d080b0223 */ /* 0x000fc8000000000b */
[----:B------:R-:W-:-:S04]  /*1d2f0*/  @P0 FFMA R11, R4, R63, R11 ;  /* 0x0000003f040b0223 */ /* 0x000fc8000000000b */
[----:B----4-:R-:W-:Y:S01]  /*1d300*/  @P0 FFMA R11, R6, R12, R11 ;  /* 0x0000000c060b0223 */ /* 0x010fe2000000000b */
[----:B------:R-:W-:Y:S06]  /*1d310*/  BRA.U UP0, `(.L_x_323) ;  /* 0xfffffff900807547 */ /* 0x000fec000b83ffff */
[----:B------:R0:W-:Y:S02]  /*1d320*/  STG.E desc[UR36][R24.64], R11 ;  /* 0x0000000b18007986 */ /* 0x0001e4000c101924 */
.L_x_322:
[----:B------:R-:W-:Y:S05]  /*1d330*/  BSYNC.RECONVERGENT B0 ;  /* 0x0000000000007941 */ /* 0x000fea0003800200 */
.L_x_321:
[----:B------:R-:W-:Y:S01]  /*1d340*/  BAR.SYNC.DEFER_BLOCKING 0x0 ;  /* 0x0000000000007b1d */ /* 0x000fe20000010000 */
[----:B------:R-:W-:-:S05]  /*1d350*/  ISETP.GE.AND P0, PT, R17, R10, PT ;  /* 0x0000000a1100720c */ /* 0x000fca0003f06270 */
[----:B------:R-:W-:Y:S08]  /*1d360*/  BSSY.RECONVERGENT B2, `(.L_x_324) ;  /* 0x000002b000027945 */ /* 0x000ff00003800200 */
        /* <DEDUP_REMOVED lines=16> */
.L_x_327:
[----:B------:R-:W-:Y:S05]  /*1d470*/  BRA `(.L_x_328) ;  /* 0x0000000000107947 */ /* 0x000fea0003800000 */
.L_x_326:
[----:B------:R-:W-:Y:S01]  /*1d480*/  FMUL.FTZ R0, R3, R4 ;  /* 0x0000000403007220 */ /* 0x000fe20000410000 */
[----:B------:R-:W-:-:S03]  /*1d490*/  FMUL.FTZ R4, R4, 0.5 ;  /* 0x3f00000004047820 */ /* 0x000fc60000410000 */
[----:B------:R-:W-:-:S04]  /*1d4a0*/  FFMA R3, -R0, R0, R3 ;  /* 0x0000000000037223 */ /* 0x000fc80000000103 */
[----:B------:R-:W-:-:S07]  /*1d4b0*/  FFMA R0, R3, R4, R0 ;  /* 0x0000000403007223 */ /* 0x000fce0000000000 */
.L_x_328:
        /* <DEDUP_REMOVED lines=18> */
.L_x_330:
[----:B------:R-:W-:Y:S05]  /*1d5e0*/  BSYNC.RECONVERGENT B3 ;  /* 0x0000000000037941 */ /* 0x000fea0003800200 */
.L_x_329:
[----:B------:R-:W-:-:S05]  /*1d5f0*/  FFMA R3, R8, R3, R7 ;  /* 0x0000000308037223 */ /* 0x000fca0000000007 */
[----:B------:R0:W-:Y:S02]  /*1d600*/  STG.E desc[UR36][R26.64], R3 ;  /* 0x000000031a007986 */ /* 0x0001e4000c101924 */
.L_x_325:
[----:B------:R-:W-:Y:S05]  /*1d610*/  BSYNC.RECONVERGENT B2 ;  /* 0x0000000000027941 */ /* 0x000fea0003800200 */
.L_x_324:
        /* <DEDUP_REMOVED lines=29> */
.L_x_334:
[----:B------:R-:W-:Y:S05]  /*1d7f0*/  BSYNC.RECONVERGENT B3 ;  /* 0x0000000000037941 */ /* 0x000fea0003800200 */
.L_x_333:
[----:B------:R0:W-:Y:S02]  /*1d800*/  STG.E desc[UR36][R36.64], R7 ;  /* 0x0000000724007986 */ /* 0x0001e4000c101924 */
.L_x_332:
[----:B------:R-:W-:Y:S05]  /*1d810*/  BSYNC.RECONVERGENT B2 ;  /* 0x0000000000027941 */ /* 0x000fea0003800200 */
.L_x_331:
[----:B------:R-:W-:Y:S01]  /*1d820*/  BAR.SYNC.DEFER_BLOCKING 0x0 ;  /* 0x0000000000007b1d */ /* 0x000fe20000010000 */
[----:B------:R-:W-:-:S07]  /*1d830*/  ISETP.GE.AND P2, PT, R17, R32, PT ;  /* 0x000000201100720c */ /* 0x000fce0003f46270 */
[----:B------:R-:W5:Y:S08]  /*1d840*/  LDC.64 R38, c[0x0][0x400] ;  /* 0x00010000ff267b82 */ /* 0x000f700000000a00 */
[----:B------:R-:W-:Y:S06]  /*1d850*/  BAR.SYNC.DEFER_BLOCKING 0x0 ;  /* 0x0000000000007b1d */ /* 0x000fec0000010000 */
[----:B0-----:R-:W2:Y:S01]  /*1d860*/  @!P2 LDG.E R7, desc[UR36][R34.64] ;  /* 0x000000242207a981 */ /* 0x001ea2000c1e1900 */
[----:B-----5:R-:W-:Y:S01]  /*1d870*/  IMAD.WIDE R38, R17, 0x4, R38 ;  /* 0x0000000411267825 */ /* 0x020fe200078e0226 */
[----:B------:R-:W-:Y:S01]  /*1d880*/  IADD3 R0, P1, PT, R42, 0x1800, RZ ;  /* 0x000018002a007810 */ /* 0x000fe20007f3e0ff */
[----:B------:R-:W-:Y:S01]  /*1d890*/  UMOV UR4, URZ ;  /* 0x000000ff00047c82 */ /* 0x000fe20008000000 */
[----:B------:R-:W-:Y:S01]  /*1d8a0*/  IADD3 R4, P0, PT, R40, 0x1800, RZ ;  /* 0x0000180028047810 */ /* 0x000fe20007f1e0ff */
[----:B------:R-:W-:Y:S01]  /*1d8b0*/  IMAD R14, R19, R22, RZ ;  /* 0x00000016130e7224 */ /* 0x000fe200078e02ff */
[----:B------:R-:W-:Y:S01]  /*1d8c0*/  IADD3 R21, P3, PT, R50, 0xae0000, RZ ;  /* 0x00ae000032157810 */ /* 0x000fe20007f7e0ff */
[----:B------:R-:W-:Y:S01]  /*1d8d0*/  IMAD.X R3, RZ, RZ, R43, P1 ;  /* 0x000000ffff037224 */ /* 0x000fe200008e062b */
[----:B------:R-:W-:Y:S01]  /*1d8e0*/  IADD3.X R15, PT, PT, RZ, R41, RZ, P0, !PT ;  /* 0x00000029ff0f7210 */ /* 0x000fe200007fe4ff */
[----:B------:R-:W-:Y:S01]  /*1d8f0*/  IMAD.WIDE R8, R10, 0x4, R26 ;  /* 0x000000040a087825 */ /* 0x000fe200078e021a */
[----:B------:R-:W-:-:S02]  /*1d900*/  IADD3 R20, P1, PT, R46, 0x1800, RZ ;  /* 0x000018002e147810 */ /* 0x000fc40007f3e0ff */
[----:B------:R-:W-:Y:S01]  /*1d910*/  LEA R13, R55, 0x8, 0x3 ;  /* 0x00000008370d7811 */ /* 0x000fe200078e18ff */
[----:B------:R-:W-:Y:S01]  /*1d920*/  IMAD.X R52, RZ, RZ, R51, P3 ;  /* 0x000000ffff347224 */ /* 0x000fe200018e0633 */
[----:B------:R-:W-:Y:S01]  /*1d930*/  SHF.L.U32 R11, R19, 0x8, RZ ;  /* 0x00000008130b7819 */ /* 0x000fe200000006ff */
[----:B------:R-:W-:Y:S01]  /*1d940*/  IMAD.X R23, RZ, RZ, R47, P1 ;  /* 0x000000ffff177224 */ /* 0x000fe200008e062f */
[----:B------:R-:W-:Y:S01]  /*1d950*/  IADD3 R12, P0, PT, R44, 0x1800, RZ ;  /* 0x000018002c0c7810 */ /* 0x000fe20007f1e0ff */
[C---:B------:R-:W-:Y:S02]  /*1d960*/  IMAD R13, R22.reuse, R13, RZ ;  /* 0x0000000d160d7224 */ /* 0x040fe400078e02ff */
[----:B------:R-:W-:Y:S01]  /*1d970*/  IMAD R18, R22, R11, RZ ;  /* 0x0000000b16127224 */ /* 0x000fe200078e02ff */
[----:B------:R-:W-:Y:S01]  /*1d980*/  IADD3.X R5, PT, PT, RZ, R45, RZ, P0, !PT ;  /* 0x0000002dff057210 */ /* 0x000fe200007fe4ff */
[----:B--2---:R0:W-:Y:S01]  /*1d990*/  @!P2 STG.E desc[UR36][R38.64], R7 ;  /* 0x000000072600a986 */ /* 0x0041e2000c101924 */
[----:B------:R-:W-:Y:S01]  /*1d9a0*/  BAR.SYNC.DEFER_BLOCKING 0x0 ;  /* 0x0000000000007b1d */ /* 0x000fe20000010000 */
[----:B------:R-:W-:-:S04]  /*1d9b0*/  IADD3 R53, P2, PT, R48, 0x1800, RZ ;  /* 0x0000180030357810 */ /* 0x000fc80007f5e0ff */
[----:B------:R-:W-:Y:S01]  /*1d9c0*/  IADD3.X R54, PT, PT, RZ, R49, RZ, P2, !PT ;  /* 0x00000031ff367210 */ /* 0x000fe200017fe4ff */
[----:B0-----:R-:W-:-:S08]  /*1d9d0*/  IMAD.WIDE R6, R10, 0x4, R24 ;  /* 0x000000040a067825 */ /* 0x001fd000078e0218 */
.L_x_363:
[----:B------:R-:W-:Y:S01]  /*1d9e0*/  ISETP.GE.AND P3, PT, R17, R10, PT ;  /* 0x0000000a1100720c */ /* 0x000fe20003f66270 */
[----:B------:R-:W-:Y:S01]  /*1d9f0*/  UMOV UR49, UR39 ;  /* 0x0000002700317c82 */ /* 0x000fe20008000000 */
[----:B------:R-:W-:Y:S01]  /*1da00*/  UMOV UR48, UR38 ;  /* 0x0000002600307c82 */ /* 0x000fe20008000000 */
[----:B------:R-:W-:Y:S01]  /*1da10*/  R2UR UR47, R66 ;  /* 0x00000000422f72ca */ /* 0x000fe200000e0000 */
[----:B------:R-:W-:Y:S01]  /*1da20*/  BSSY.RECONVERGENT B0, `(.L_x_335) ;  /* 0x00000da000007945 */ /* 0x000fe20003800200 */
        /* <DEDUP_REMOVED lines=12> */
[----:B------:R-:W-:-:S02]  /*1daf0*/  R2UR UR40, R73 ;  /* 0x00000000492872ca */ /* 0x000fc400000e0000 */
[----:B------:R-:W-:Y:S02]  /*1db00*/  MOV R41, R15 ;  /* 0x0000000f00297202 */ /* 0x000fe40000000f00 */
[----:B------:R-:W-:Y:S02]  /*1db10*/  MOV R43, R3 ;  /* 0x00000003002b7202 */ /* 0x000fe40000000f00 */
[----:B------:R-:W-:Y:S02]  /*1db20*/  MOV R45, R5 ;  /* 0x00000005002d7202 */ /* 0x000fe40000000f00 */
[----:B------:R-:W-:Y:S02]  /*1db30*/  MOV R47, R23 ;  /* 0x00000017002f7202 */ /* 0x000fe40000000f00 */
        /* <DEDUP_REMOVED lines=8> */
[----:B0-----:R-:W-:Y:S01]  /*1dbc0*/  VIADD R4, R3, 0xffffffe ;  /* 0x0ffffffe03047836 */ /* 0x001fe20000000000 */
[----:B------:R-:W-:-:S05]  /*1dbd0*/  IADD3 R3, PT, PT, RZ, -R20, RZ ;  /* 0x80000014ff037210 */ /* 0x000fca0007ffe0ff */
        /* <DEDUP_REMOVED lines=22> */
[----:B------:R-:W-:Y:S02]  /*1dd40*/  IABS R3, R22 ;  /* 0x0000001600037213 */ /* 0x000fe40000000000 */
[----:B------:R-:W-:Y:S01]  /*1dd50*/  IABS R15, R18 ;  /* 0x00000012000f7213 */ /* 0x000fe20000000000 */
[----:B------:R-:W-:Y:S01]  /*1dd60*/  IMAD.WIDE R4, R73, 0x4, R48 ;  /* 0x0000000449047825 */ /* 0x000fe200078e0230 */
[----:B------:R-:W0:Y:S01]  /*1dd70*/  I2F.RP R12, R3 ;  /* 0x00000003000c7306 */ /* 0x000e220000209400 */
[----:B------:R-:W-:-:S03]  /*1dd80*/  IABS R52, R19 ;  /* 0x0000001300347213 */ /* 0x000fc60000000000 */
[----:B------:R2:W5:Y:S01]  /*1dd90*/  LDG.E R71, desc[UR36][R4.64] ;  /* 0x0000002404477981 */ /* 0x000562000c1e1900 */
[----:B------:R-:W-:Y:S01]  /*1dda0*/  SHF.L.U32 R73, R73, 0x8, RZ ;  /* 0x0000000849497819 */ /* 0x000fe200000006ff */
[----:B------:R-:W-:Y:S02]  /*1ddb0*/  UMOV UR5, URZ ;  /* 0x000000ff00057c82 */ /* 0x000fe40008000000 */
[----:B------:R-:W1:Y:S08]  /*1ddc0*/  I2F.RP R0, R15 ;  /* 0x0000000f00007306 */ /* 0x000e700000209400 */
[----:B0-----:R-:W0:Y:S08]  /*1ddd0*/  MUFU.RCP R12, R12 ;  /* 0x0000000c000c7308 */ /* 0x001e300000001000 */
[----:B------:R-:W3:Y:S08]  /*1dde0*/  I2F.RP R53, R52 ;  /* 0x0000003400357306 */ /* 0x000ef00000209400 */
[----:B-1----:R-:W-:Y:S01]  /*1ddf0*/  MUFU.RCP R0, R0 ;  /* 0x0000000000007308 */ /* 0x002fe20000001000 */
[----:B0-----:R-:W-:-:S07]  /*1de00*/  VIADD R20, R12, 0xffffffe ;  /* 0x0ffffffe0c147836 */ /* 0x001fce0000000000 */
[----:B------:R0:W2:Y:S08]  /*1de10*/  F2I.FTZ.U32.TRUNC.NTZ R21, R20 ;  /* 0x0000001400157305 */ /* 0x0000b0000021f000 */
[----:B---3--:R-:W1:Y:S01]  /*1de20*/  MUFU.RCP R53, R53 ;  /* 0x0000003500357308 */ /* 0x008e620000001000 */
[----:B0-----:R-:W-:Y:S01]  /*1de30*/  IMAD.MOV.U32 R20, RZ, RZ, RZ ;  /* 0x000000ffff147224 */ /* 0x001fe200078e00ff */
[----:B--2---:R-:W-:-:S05]  /*1de40*/  IADD3 R4, PT, PT, RZ, -R21, RZ ;  /* 0x80000015ff047210 */ /* 0x004fca0007ffe0ff */
[----:B------:R-:W-:Y:S01]  /*1de50*/  IMAD R5, R4, R3, RZ ;  /* 0x0000000304057224 */ /* 0x000fe200078e02ff */
[----:B------:R-:W-:-:S03]  /*1de60*/  IABS R4, R22 ;  /* 0x0000001600047213 */ /* 0x000fc60000000000 */
[----:B------:R-:W-:Y:S01]  /*1de70*/  IMAD.HI.U32 R5, R21, R5, R20 ;  /* 0x0000000515057227 */ /* 0x000fe200078e0014 */
[----:B------:R-:W-:-:S03]  /*1de80*/  IADD3 R12, PT, PT, RZ, -R4, RZ ;  /* 0x80000004ff0c7210 */ /* 0x000fc60007ffe0ff */
[----:B------:R-:W-:Y:S01]  /*1de90*/  VIADD R20, R0, 0xffffffe ;  /* 0x0ffffffe00147836 */ /* 0x000fe20000000000 */
[----:B------:R-:W-:Y:S01]  /*1dea0*/  LOP3.LUT R0, R17, R22, RZ, 0x3c, !PT ;  /* 0x0000001611007212 */ /* 0x000fe200078e3cff */
[----:B------:R-:W-:Y:S02]  /*1deb0*/  IMAD.HI.U32 R4, R5, R23, RZ ;  /* 0x0000001705047227 */ /* 0x000fe400078e00ff */
[----:B------:R0:W2:Y:S01]  /*1dec0*/  F2I.FTZ.U32.TRUNC.NTZ R21, R20 ;  /* 0x0000001400157305 */ /* 0x0000a2000021f000 */
[----:B------:R-:W-:Y:S01]  /*1ded0*/  ISETP.GE.AND P2, PT, R0, RZ, PT ;  /* 0x000000ff0000720c */ /* 0x000fe20003f46270 */
[----:B------:R-:W-:Y:S02]  /*1dee0*/  IMAD R12, R4, R12, R23 ;  /* 0x0000000c040c7224 */ /* 0x000fe400078e0217 */
[----:B-1----:R-:W-:Y:S01]  /*1def0*/  VIADD R5, R53, 0xffffffe ;  /* 0x0ffffffe35057836 */ /* 0x002fe20000000000 */
[----:B------:R-:W-:Y:S02]  /*1df00*/  IABS R53, R18 ;  /* 0x0000001200357213 */ /* 0x000fe40000000000 */
[----:B------:R-:W-:Y:S01]  /*1df10*/  ISETP.GT.U32.AND P0, PT, R3, R12, PT ;  /* 0x0000000c0300720c */ /* 0x000fe20003f04070 */
[----:B0-----:R-:W-:-:S02]  /*1df20*/  IMAD.MOV.U32 R20, RZ, RZ, RZ ;  /* 0x000000ffff147224 */ /* 0x001fc400078e00ff */
[----:B------:R-:W0:Y:S10]  /*1df30*/  F2I.FTZ.U32.TRUNC.NTZ R5, R5 ;  /* 0x0000000500057305 */ /* 0x000e34000021f000 */
[----:B------:R-:W-:-:S02]  /*1df40*/  @!P0 IADD3 R12, PT, PT, R12, -R3, RZ ;  /* 0x800000030c0c8210 */ /* 0x000fc40007ffe0ff */
[----:B------:R-:W-:Y:S02]  /*1df50*/  @!P0 IADD3 R4, PT, PT, R4, 0x1, RZ ;  /* 0x0000000104048810 */ /* 0x000fe40007ffe0ff */
[----:B------:R-:W-:Y:S02]  /*1df60*/  ISETP.GE.U32.AND P1, PT, R12, R3, PT ;  /* 0x000000030c00720c */ /* 0x000fe40003f26070 */
[----:B--2---:R-:W-:Y:S02]  /*1df70*/  IADD3 R3, PT, PT, RZ, -R21, RZ ;  /* 0x80000015ff037210 */ /* 0x004fe40007ffe0ff */
[----:B------:R-:W-:Y:S02]  /*1df80*/  ISETP.NE.AND P0, PT, R22, RZ, PT ;  /* 0x000000ff1600720c */ /* 0x000fe40003f05270 */
[----:B0-----:R-:W-:Y:S01]  /*1df90*/  IADD3 R12, PT, PT, RZ, -R5, RZ ;  /* 0x80000005ff0c7210 */ /* 0x001fe20007ffe0ff */
[----:B------:R-:W-:-:S04]  /*1dfa0*/  IMAD.MOV.U32 R0, RZ, RZ, R3 ;  /* 0x000000ffff007224 */ /* 0x000fc800078e0003 */
[----:B------:R-:W-:Y:S02]  /*1dfb0*/  IMAD R3, R0, R15, RZ ;  /* 0x0000000f00037224 */ /* 0x000fe400078e02ff */
[----:B------:R-:W-:Y:S02]  /*1dfc0*/  @P1 VIADD R4, R4, 0x1 ;  /* 0x0000000104041836 */ /* 0x000fe40000000000 */
[----:B------:R-:W-:Y:S01]  /*1dfd0*/  IMAD.HI.U32 R20, R21, R3, R20 ;  /* 0x0000000315147227 */ /* 0x000fe200078e0014 */
[----:B------:R-:W-:Y:S02]  /*1dfe0*/  MOV R21, R12 ;  /* 0x0000000c00157202 */ /* 0x000fe40000000f00 */
[----:B------:R-:W-:Y:S01]  /*1dff0*/  MOV R0, R4 ;  /* 0x0000000400007202 */ /* 0x000fe20000000f00 */
[----:B------:R-:W-:Y:S02]  /*1e000*/  HFMA2 R4, -RZ, RZ, 0, 0 ;  /* 0x00000000ff047431 */ /* 0x000fe400000001ff */
[----:B------:R-:W-:Y:S01]  /*1e010*/  IMAD.MOV R3, RZ, RZ, -R53 ;  /* 0x000000ffff037224 */ /* 0x000fe200078e0a35 */
[----:B------:R-:W-:Y:S01]  /*1e020*/  IABS R53, R19 ;  /* 0x0000001300357213 */ /* 0x000fe20000000000 */
[----:B------:R-:W-:-:S02]  /*1e030*/  IMAD R21, R21, R52, RZ ;  /* 0x0000003415157224 */ /* 0x000fc400078e02ff */
[----:B------:R-:W-:Y:S01]  /*1e040*/  @!P2 IMAD.MOV R0, RZ, RZ, -R0 ;  /* 0x000000ffff00a224 */ /* 0x000fe200078e0a00 */
[----:B------:R-:W-:Y:S01]  /*1e050*/  @!P0 LOP3.LUT R0, RZ, R22, RZ, 0x33, !PT ;  /* 0x00000016ff008212 */ /* 0x000fe200078e33ff */
[----:B------:R-:W-:-:S03]  /*1e060*/  IMAD.HI.U32 R20, R20, R23, RZ ;  /* 0x0000001714147227 */ /* 0x000fc600078e00ff */
[----:B------:R-:W-:Y:S01]  /*1e070*/  IABS R12, R0 ;  /* 0x00000000000c7213 */ /* 0x000fe20000000000 */
[----:B------:R-:W-:-:S04]  /*1e080*/  IMAD.HI.U32 R21, R5, R21, R4 ;  /* 0x0000001505157227 */ /* 0x000fc800078e0004 */
        /* <DEDUP_REMOVED lines=8> */
[-C--:B------:R-:W-:Y:S02]  /*1e110*/  @!P2 IADD3 R4, PT, PT, R4, -R15.reuse, RZ ;  /* 0x8000000f0404a210 */ /* 0x080fe40007ffe0ff */
[----:B------:R-:W-:Y:S02]  /*1e120*/  @!P2 IADD3 R20, PT, PT, R20, 0x1, RZ ;  /* 0x000000011414a810 */ /* 0x000fe40007ffe0ff */
[----:B------:R-:W-:Y:S02]  /*1e130*/  ISETP.GE.U32.AND P0, PT, R4, R15, PT ;  /* 0x0000000f0400720c */ /* 0x000fe40003f06070 */
[----:B------:R-:W-:Y:S02]  /*1e140*/  LOP3.LUT R4, R17, R18, RZ, 0x3c, !PT ;  /* 0x0000001211047212 */ /* 0x000fe400078e3cff */
[----:B------:R-:W-:Y:S01]  /*1e150*/  @!P1 IMAD.IADD R3, R3, 0x1, -R52 ;  /* 0x0000000103039824 */ /* 0x000fe200078e0a34 */
[----:B------:R-:W-:Y:S02]  /*1e160*/  ISETP.NE.AND P1, PT, R18, RZ, PT ;  /* 0x000000ff1200720c */ /* 0x000fe40003f25270 */
[----:B------:R-:W-:Y:S01]  /*1e170*/  ISETP.GE.AND P4, PT, R4, RZ, PT ;  /* 0x000000ff0400720c */ /* 0x000fe20003f86270 */
[----:B------:R-:W-:Y:S01]  /*1e180*/  IMAD.WIDE R4, R73, 0x4, R50 ;  /* 0x0000000449047825 */ /* 0x000fe200078e0232 */
[----:B------:R-:W-:-:S04]  /*1e190*/  ISETP.GT.U32.AND P2, PT, R52, R3, PT ;  /* 0x000000033400720c */ /* 0x000fc80003f44070 */
[----:B------:R-:W-:Y:S01]  /*1e1a0*/  @P0 VIADD R20, R20, 0x1 ;  /* 0x0000000114140836 */ /* 0x000fe20000000000 */
[----:B------:R-:W-:-:S06]  /*1e1b0*/  ISETP.GE.AND P0, PT, R0, RZ, PT ;  /* 0x000000ff0000720c */ /* 0x000fcc0003f06270 */
[----:B------:R-:W-:Y:S01]  /*1e1c0*/  @!P4 IMAD.MOV R20, RZ, RZ, -R20 ;  /* 0x000000ffff14c224 */ /* 0x000fe200078e0a14 */
[----:B------:R-:W-:Y:S02]  /*1e1d0*/  @!P1 LOP3.LUT R20, RZ, R18, RZ, 0x33, !PT ;  /* 0x00000012ff149212 */ /* 0x000fe400078e33ff */
[----:B------:R-:W-:Y:S02]  /*1e1e0*/  @!P2 IADD3 R3, PT, PT, R3, -R52, RZ ;  /* 0x800000340303a210 */ /* 0x000fe40007ffe0ff */
[C---:B------:R-:W-:Y:S02]  /*1e1f0*/  ISETP.NE.AND P2, PT, R19.reuse, RZ, PT ;  /* 0x000000ff1300720c */ /* 0x040fe40003f45270 */
[----:B------:R-:W-:Y:S02]  /*1e200*/  MOV R63, R3 ;  /* 0x00000003003f7202 */ /* 0x000fe40000000f00 */
[----:B------:R-:W-:Y:S02]  /*1e210*/  SHF.L.U32 R0, R20, 0x8, RZ ;  /* 0x0000000814007819 */ /* 0x000fe400000006ff */
[----:B------:R-:W-:Y:S01]  /*1e220*/  IADD3 R65, P1, PT, R4, 0x10, RZ ;  /* 0x0000001004417810 */ /* 0x000fe20007f3e0ff */
[----:B------:R-:W-:Y:S01]  /*1e230*/  @!P0 IMAD.MOV R63, RZ, RZ, -R63 ;  /* 0x000000ffff3f8224 */ /* 0x000fe200078e0a3f */
[C---:B------:R-:W-:Y:S01]  /*1e240*/  IADD3 R52, PT, PT, R0.reuse, 0x3, RZ ;  /* 0x0000000300347810 */ /* 0x040fe20007ffe0ff */
[----:B------:R-:W-:Y:S01]  /*1e250*/  IMAD R4, R19, R0, R19 ;  /* 0x0000000013047224 */ /* 0x000fe200078e0213 */
[C---:B------:R-:W-:Y:S01]  /*1e260*/  IADD3 R54, PT, PT, R0.reuse, 0x4, RZ ;  /* 0x0000000400367810 */ /* 0x040fe20007ffe0ff */
[----:B------:R-:W-:Y:S01]  /*1e270*/  IMAD.X R68, RZ, RZ, R5, P1 ;  /* 0x000000ffff447224 */ /* 0x000fe200008e0605 */
[C---:B------:R-:W-:Y:S01]  /*1e280*/  IADD3 R64, PT, PT, R0.reuse, 0x6, RZ ;  /* 0x0000000600407810 */ /* 0x040fe20007ffe0ff */
[C---:B------:R-:W-:Y:S01]  /*1e290*/  VIADD R12, R0.reuse, 0x2 ;  /* 0x00000002000c7836 */ /* 0x040fe20000000000 */
[----:B------:R-:W-:Y:S01]  /*1e2a0*/  @!P2 LOP3.LUT R63, RZ, R19, RZ, 0x33, !PT ;  /* 0x00000013ff3fa212 */ /* 0x000fe200078e33ff */
[----:B------:R-:W-:Y:S01]  /*1e2b0*/  VIADD R62, R0, 0x7 ;  /* 0x00000007003e7836 */ /* 0x000fe20000000000 */
[----:B------:R-:W-:Y:S01]  /*1e2c0*/  ISETP.GT.AND P1, PT, R70, R57, PT ;  /* 0x000000394600720c */ /* 0x000fe20003f24270 */
[----:B------:R-:W-:Y:S01]  /*1e2d0*/  VIADD R0, R0, 0x5 ;  /* 0x0000000500007836 */ /* 0x000fe20000000000 */
[----:B------:R-:W-:Y:S01]  /*1e2e0*/  ISETP.GT.AND P0, PT, R63, R55, PT ;  /* 0x000000373f00720c */ /* 0x000fe20003f04270 */
[--C-:B------:R-:W-:Y:S01]  /*1e2f0*/  IMAD R3, R11, R20, R63.reuse ;  /* 0x000000140b037224 */ /* 0x100fe200078e023f */
[----:B------:R-:W-:Y:S01]  /*1e300*/  IADD3 R5, PT, PT, R63, R4, RZ ;  /* 0x000000043f057210 */ /* 0x000fe20007ffe0ff */
[--C-:B------:R-:W-:Y:S01]  /*1e310*/  IMAD R15, R19, R12, R63.reuse ;  /* 0x0000000c130f7224 */ /* 0x100fe200078e023f */
[----:B------:R-:W-:Y:S01]  /*1e320*/  ISETP.GT.AND P0, PT, R63, -0x1, !P0 ;  /* 0xffffffff3f00780c */ /* 0x000fe20004704270 */
[C-C-:B------:R-:W-:Y:S01]  /*1e330*/  IMAD R21, R19.reuse, R52, R63.reuse ;  /* 0x0000003413157224 */ /* 0x140fe200078e023f */
[----:B------:R-:W-:Y:S01]  /*1e340*/  ISETP.GT.AND P1, PT, R70, -0x1, !P1 ;  /* 0xffffffff4600780c */ /* 0x000fe20004f24270 */
[----:B------:R-:W-:-:S02]  /*1e350*/  IMAD R23, R19, R54, R63 ;  /* 0x0000003613177224 */ /* 0x000fc400078e023f */
[C-C-:B------:R-:W-:Y:S01]  /*1e360*/  IMAD R53, R19.reuse, R62, R63.reuse ;  /* 0x0000003e13357224 */ /* 0x140fe200078e023f */
[----:B------:R-:W-:Y:S01]  /*1e370*/  PLOP3.LUT P0, PT, P1, P0, PT, 0x80, 0x8 ;  /* 0x000000000008781c */ /* 0x000fe20000f01070 */
[C-C-:B------:R-:W-:Y:S02]  /*1e380*/  IMAD R61, R19.reuse, R64, R63.reuse ;  /* 0x00000040133d7224 */ /* 0x140fe400078e023f */
[----:B------:R-:W-:Y:S02]  /*1e390*/  IMAD R63, R19, R0, R63 ;  /* 0x00000000133f7224 */ /* 0x000fe400078e023f */
[C-C-:B------:R-:W-:Y:S02]  /*1e3a0*/  IMAD R3, R22.reuse, R3, R70.reuse ;  /* 0x0000000316037224 */ /* 0x140fe400078e0246 */
[C-C-:B------:R-:W-:Y:S02]  /*1e3b0*/  IMAD R0, R22.reuse, R5, R70.reuse ;  /* 0x0000000516007224 */ /* 0x140fe400078e0246 */
[----:B------:R-:W-:-:S02]  /*1e3c0*/  IMAD R15, R22, R15, R70 ;  /* 0x0000000f160f7224 */ /* 0x000fc400078e0246 */
[C-C-:B------:R-:W-:Y:S02]  /*1e3d0*/  IMAD R12, R22.reuse, R21, R70.reuse ;  /* 0x00000015160c7224 */ /* 0x140fe400078e0246 */
[C-C-:B------:R-:W-:Y:S02]  /*1e3e0*/  IMAD R23, R22.reuse, R23, R70.reuse ;  /* 0x0000001716177224 */ /* 0x140fe400078e0246 */
[C-C-:B------:R-:W-:Y:S02]  /*1e3f0*/  IMAD R54, R22.reuse, R53, R70.reuse ;  /* 0x0000003516367224 */ /* 0x140fe400078e0246 */
[C-C-:B------:R-:W-:Y:S02]  /*1e400*/  IMAD R61, R22.reuse, R61, R70.reuse ;  /* 0x0000003d163d7224 */ /* 0x140fe400078e0246 */
[----:B------:R-:W-:-:S07]  /*1e410*/  IMAD R70, R22, R63, R70 ;  /* 0x0000003f16467224 */ /* 0x000fce00078e0246 */
.L_x_337:
[----:B------:R-:W0:Y:S08]  /*1e420*/  @P0 LDC.64 R4, c[0x0][0x400] ;  /* 0x00010000ff040b82 */ /* 0x000e300000000a00 */
[----:B------:R-:W1:Y:S01]  /*1e430*/  @P0 LDC.64 R52, c[0x0][0x400] ;  /* 0x00010000ff340b82 */ /* 0x000e620000000a00 */
[----:B------:R-:W-:Y:S01]  /*1e440*/  @P0 IMAD.WIDE R20, R73, 0x4, R50 ;  /* 0x0000000449140825 */ /* 0x000fe200078e0232 */
[----:B------:R-:W-:-:S03]  /*1e450*/  MOV R63, R68 ;  /* 0x00000044003f7202 */ /* 0x000fc60000000f00 */
[----:B------:R-:W-:Y:S02]  /*1e460*/  IMAD.MOV.U32 R62, RZ, RZ, R65 ;  /* 0x000000ffff3e7224 */ /* 0x000fe400078e0041 */
[----:B------:R-:W2:Y:S01]  /*1e470*/  @P0 LDG.E R20, desc[UR36][R20.64] ;  /* 0x0000002414140981 */ /* 0x000ea2000c1e1900 */
[----:B------:R-:W3:Y:S03]  /*1e480*/  @P0 LDC.64 R64, c[0x0][0x400] ;  /* 0x00010000ff400b82 */ /* 0x000ee60000000a00 */
[----:B------:R-:W4:Y:S01]  /*1e490*/  @P0 LDG.E R68, desc[UR36][R62.64+-0xc] ;  /* 0xfffff4243e440981 */ /* 0x000f22000c1e1900 */
[----:B0-----:R-:W-:-:S04]  /*1e4a0*/  @P0 IMAD.WIDE R4, R3, 0x4, R4 ;  /* 0x0000000403040825 */ /* 0x001fc800078e0204 */
[----:B------:R-:W0:Y:S02]  /*1e4b0*/  @P0 LDC.64 R66, c[0x0][0x400] ;  /* 0x00010000ff420b82 */ /* 0x000e240000000a00 */
[----:B------:R-:W2:Y:S01]  /*1e4c0*/  @P0 LDG.E R4, desc[UR36][R4.64] ;  /* 0x0000002404040981 */ /* 0x000ea2000c1e1900 */
[----:B-1----:R-:W-:-:S06]  /*1e4d0*/  @P0 IMAD.WIDE R52, R0, 0x4, R52 ;  /* 0x0000000400340825 */ /* 0x002fcc00078e0234 */
[----:B------:R-:W4:Y:S01]  /*1e4e0*/  @P0 LDG.E R52, desc[UR36][R52.64] ;  /* 0x0000002434340981 */ /* 0x000f22000c1e1900 */
[----:B--2--5:R-:W-:-:S04]  /*1e4f0*/  @P0 FFMA R71, R4, R20, R71 ;  /* 0x0000001404470223 */ /* 0x024fc80000000047 */
[----:B----4-:R-:W-:Y:S02]  /*1e500*/  @P0 FFMA R71, R52, R68, R71 ;  /* 0x0000004434470223 */ /* 0x010fe40000000047 */
[----:B------:R-:W1:Y:S01]  /*1e510*/  @P0 LDC.64 R68, c[0x0][0x400] ;  /* 0x00010000ff440b82 */ /* 0x000e620000000a00 */
[----:B---3--:R-:W-:Y:S02]  /*1e520*/  @P0 IMAD.WIDE R4, R15, 0x4, R64 ;  /* 0x000000040f040825 */ /* 0x008fe400078e0240 */
[----:B------:R-:W2:Y:S02]  /*1e530*/  @P0 LDG.E R64, desc[UR36][R62.64+-0x8] ;  /* 0xfffff8243e400981 */ /* 0x000ea4000c1e1900 */
[----:B0-----:R-:W-:Y:S02]  /*1e540*/  @P0 IMAD.WIDE R20, R12, 0x4, R66 ;  /* 0x000000040c140825 */ /* 0x001fe400078e0242 */
[----:B------:R-:W2:Y:S01]  /*1e550*/  @P0 LDG.E R4, desc[UR36][R4.64] ;  /* 0x0000002404040981 */ /* 0x000ea2000c1e1900 */
[----:B------:R-:W0:Y:S03]  /*1e560*/  @P0 LDC.64 R66, c[0x0][0x400] ;  /* 0x00010000ff420b82 */ /* 0x000e260000000a00 */
[----:B------:R-:W3:Y:S04]  /*1e570*/  @P0 LDG.E R20, desc[UR36][R20.64] ;  /* 0x0000002414140981 */ /* 0x000ee8000c1e1900 */
[----:B------:R-:W3:Y:S01]  /*1e580*/  @P0 LDG.E R65, desc[UR36][R62.64+-0x4] ;  /* 0xfffffc243e410981 */ /* 0x000ee2000c1e1900 */
[----:B-1----:R-:W-:-:S03]  /*1e590*/  @P0 IMAD.WIDE R52, R23, 0x4, R68 ;  /* 0x0000000417340825 */ /* 0x002fc600078e0244 */
[----:B------:R-:W4:Y:S04]  /*1e5a0*/  @P0 LDG.E R68, desc[UR36][R62.64] ;  /* 0x000000243e440981 */ /* 0x000f28000c1e1900 */
[----:B------:R-:W4:Y:S01]  /*1e5b0*/  @P0 LDG.E R52, desc[UR36][R52.64] ;  /* 0x0000002434340981 */ /* 0x000f22000c1e1900 */
[----:B--2---:R-:W-:-:S04]  /*1e5c0*/  @P0 FFMA R71, R4, R64, R71 ;  /* 0x0000004004470223 */ /* 0x004fc80000000047 */
[----:B---3--:R-:W-:Y:S02]  /*1e5d0*/  @P0 FFMA R71, R20, R65, R71 ;  /* 0x0000004114470223 */ /* 0x008fe40000000047 */
[----:B------:R-:W1:Y:S02]  /*1e5e0*/  @P0 LDC.64 R64, c[0x0][0x400] ;  /* 0x00010000ff400b82 */ /* 0x000e640000000a00 */
[----:B----4-:R-:W-:-:S06]  /*1e5f0*/  @P0 FFMA R71, R52, R68, R71 ;  /* 0x0000004434470223 */ /* 0x010fcc0000000047 */
[----:B------:R-:W2:Y:S01]  /*1e600*/  @P0 LDC.64 R68, c[0x0][0x400] ;  /* 0x00010000ff440b82 */ /* 0x000ea20000000a00 */
[----:B0-----:R-:W-:Y:S02]  /*1e610*/  @P0 IMAD.WIDE R20, R61, 0x4, R66 ;  /* 0x000000043d140825 */ /* 0x001fe400078e0242 */
[----:B------:R-:W3:Y:S04]  /*1e620*/  @P0 LDG.E R66, desc[UR36][R62.64+0xc] ;  /* 0x00000c243e420981 */ /* 0x000ee8000c1e1900 */
[----:B------:R-:W4:Y:S01]  /*1e630*/  @P0 LDG.E R20, desc[UR36][R20.64] ;  /* 0x0000002414140981 */ /* 0x000f22000c1e1900 */
[----:B-1----:R-:W-:-:S03]  /*1e640*/  @P0 IMAD.WIDE R4, R70, 0x4, R64 ;  /* 0x0000000446040825 */ /* 0x002fc600078e0240 */
[----:B------:R-:W3:Y:S04]  /*1e650*/  @P0 LDG.E R64, desc[UR36][R62.64+0x4] ;  /* 0x000004243e400981 */ /* 0x000ee8000c1e1900 */
[----:B------:R-:W3:Y:S04]  /*1e660*/  @P0 LDG.E R4, desc[UR36][R4.64] ;  /* 0x0000002404040981 */ /* 0x000ee8000c1e1900 */
[----:B------:R-:W4:Y:S01]  /*1e670*/  @P0 LDG.E R65, desc[UR36][R62.64+0x8] ;  /* 0x000008243e410981 */ /* 0x000f22000c1e1900 */
[----:B--2---:R-:W-:-:S06]  /*1e680*/  @P0 IMAD.WIDE R52, R54, 0x4, R68 ;  /* 0x0000000436340825 */ /* 0x004fcc00078e0244 */
[----:B------:R-:W2:Y:S01]  /*1e690*/  @P0 LDG.E R52, desc[UR36][R52.64] ;  /* 0x0000002434340981 */ /* 0x000ea2000c1e1900 */
[----:B------:R-:W-:-:S04]  /*1e6a0*/  UIADD3 UR5, UPT, UPT, UR5, 0x8, URZ ;  /* 0x0000000805057890 */ /* 0x000fc8000fffe0ff */
[----:B------:R-:W-:Y:S01]  /*1e6b0*/  UISETP.NE.AND UP0, UPT, UR5, 0x100, UPT ;  /* 0x000001000500788c */ /* 0x000fe2000bf05270 */
[----:B------:R-:W-:Y:S01]  /*1e6c0*/  IADD3 R73, PT, PT, R73, 0x8, RZ ;  /* 0x0000000849497810 */ /* 0x000fe20007ffe0ff */
[C---:B------:R-:W-:Y:S01]  /*1e6d0*/  IMAD.IADD R3, R13.reuse, 0x1, R3 ;  /* 0x000000010d037824 */ /* 0x040fe200078e0203 */
[C---:B------:R-:W-:Y:S01]  /*1e6e0*/  IADD3 R0, PT, PT, R13.reuse, R0, RZ ;  /* 0x000000000d007210 */ /* 0x040fe20007ffe0ff */
[C---:B------:R-:W-:Y:S01]  /*1e6f0*/  IMAD.IADD R15, R13.reuse, 0x1, R15 ;  /* 0x000000010d0f7824 */ /* 0x040fe200078e020f */
[C---:B------:R-:W-:Y:S01]  /*1e700*/  IADD3 R12, PT, PT, R13.reuse, R12, RZ ;  /* 0x0000000c0d0c7210 */ /* 0x040fe20007ffe0ff */
[C---:B------:R-:W-:Y:S01]  /*1e710*/  IMAD.IADD R23, R13.reuse, 0x1, R23 ;  /* 0x000000010d177824 */ /* 0x040fe200078e0217 */
[C---:B------:R-:W-:Y:S01]  /*1e720*/  IADD3 R70, PT, PT, R13.reuse, R70, RZ ;  /* 0x000000460d467210 */ /* 0x040fe20007ffe0ff */
[C---:B------:R-:W-:Y:S01]  /*1e730*/  IMAD.IADD R61, R13.reuse, 0x1, R61 ;  /* 0x000000010d3d7824 */ /* 0x040fe200078e023d */
[----:B------:R-:W-:Y:S01]  /*1e740*/  IADD3 R54, PT, PT, R13, R54, RZ ;  /* 0x000000360d367210 */ /* 0x000fe20007ffe0ff */
[----:B---3--:R-:W-:-:S04]  /*1e750*/  @P0 FFMA R71, R4, R64, R71 ;  /* 0x0000004004470223 */ /* 0x008fc80000000047 */
[----:B----4-:R-:W-:Y:S01]  /*1e760*/  @P0 FFMA R71, R20, R65, R71 ;  /* 0x0000004114470223 */ /* 0x010fe20000000047 */
[----:B------:R-:W-:-:S05]  /*1e770*/  IADD3 R65, P1, PT, R62, 0x20, RZ ;  /* 0x000000203e417810 */ /* 0x000fca0007f3e0ff */
[----:B------:R-:W-:Y:S02]  /*1e780*/  IMAD.X R68, RZ, RZ, R63, P1 ;  /* 0x000000ffff447224 */ /* 0x000fe400008e063f */
[----:B--2---:R-:W-:Y:S01]  /*1e790*/  @P0 FFMA R71, R52, R66, R71 ;  /* 0x0000004234470223 */ /* 0x004fe20000000047 */
[----:B------:R-:W-:Y:S06]  /*1e7a0*/  BRA.U UP0, `(.L_x_337) ;  /* 0xfffffffd001c7547 */ /* 0x000fec000b83ffff */
[----:B------:R0:W-:Y:S02]  /*1e7b0*/  STG.E desc[UR36][R24.64], R71 ;  /* 0x0000004718007986 */ /* 0x0001e4000c101924 */
.L_x_336:
[----:B------:R-:W-:Y:S05]  /*1e7c0*/  BSYNC.RECONVERGENT B0 ;  /* 0x0000000000007941 */ /* 0x000fea0003800200 */
.L_x_335:
        /* <DEDUP_REMOVED lines=18> */
.L_x_341:
[----:B------:R-:W-:Y:S05]  /*1e8f0*/  BRA `(.L_x_342) ;  /* 0x0000000000107947 */ /* 0x000fea0003800000 */
.L_x_340:
[----:B------:R-:W-:Y:S01]  /*1e900*/  FMUL.FTZ R0, R3, R4 ;  /* 0x0000000403007220 */ /* 0x000fe20000410000 */
[----:B------:R-:W-:-:S03]  /*1e910*/  FMUL.FTZ R4, R4, 0.5 ;  /* 0x3f00000004047820 */ /* 0x000fc60000410000 */
[----:B------:R-:W-:-:S04]  /*1e920*/  FFMA R3, -R0, R0, R3 ;  /* 0x0000000000037223 */ /* 0x000fc80000000103 */
[----:B------:R-:W-:-:S07]  /*1e930*/  FFMA R0, R3, R4, R0 ;  /* 0x0000000403007223 */ /* 0x000fce0000000000 */
.L_x_342:
        /* <DEDUP_REMOVED lines=18> */
.L_x_344:
[----:B------:R-:W-:Y:S05]  /*1ea60*/  BSYNC.RECONVERGENT B3 ;  /* 0x0000000000037941 */ /* 0x000fea0003800200 */
.L_x_343:
[----:B------:R-:W-:-:S05]  /*1ea70*/  FFMA R3, R52, R3, R23 ;  /* 0x0000000334037223 */ /* 0x000fca0000000017 */
[----:B------:R2:W-:Y:S02]  /*1ea80*/  STG.E desc[UR36][R6.64], R3 ;  /* 0x0000000306007986 */ /* 0x0005e4000c101924 */
.L_x_339:
[----:B------:R-:W-:Y:S05]  /*1ea90*/  BSYNC.RECONVERGENT B2 ;  /* 0x0000000000027941 */ /* 0x000fea0003800200 */
.L_x_338:
[----:B------:R-:W-:Y:S06]  /*1eaa0*/  BAR.SYNC.DEFER_BLOCKING 0x0 ;  /* 0x0000000000007b1d */ /* 0x000fec0000010000 */
[----:B------:R-:W-:Y:S04]  /*1eab0*/  BSSY.RECONVERGENT B2, `(.L_x_345) ;  /* 0x000001b000027945 */ /* 0x000fe80003800200 */
[----:B------:R-:W-:Y:S05]  /*1eac0*/  @P3 BRA `(.L_x_346) ;  /* 0x0000000000643947 */ /* 0x000fea0003800000 */
[----:B------:R-:W5:Y:S01]  /*1ead0*/  LDG.E R0, desc[UR36][R6.64] ;  /* 0x0000002406007981 */ /* 0x000f62000c1e1900 */
[----:B------:R-:W-:Y:S02]  /*1eae0*/  HFMA2 R4, -RZ, RZ, 3.7421875, 0 ;  /* 0x437c0000ff047431 */ /* 0x000fe400000001ff */
[----:B--2---:R-:W-:Y:S01]  /*1eaf0*/  IMAD.MOV.U32 R3, RZ, RZ, 0x3bbb989d ;  /* 0x3bbb989dff037424 */ /* 0x004fe200078e00ff */
[----:B------:R-:W-:Y:S03]  /*1eb00*/  BSSY.RECONVERGENT B3, `(.L_x_347) ;  /* 0x0000014000037945 */ /* 0x000fe60003800200 */
[----:B-----5:R-:W-:-:S04]  /*1eb10*/  FFMA.SAT R3, R0, -R3, 0.5 ;  /* 0x3f00000000037423 */ /* 0x020fc80000002803 */
        /* <DEDUP_REMOVED lines=8> */
[----:B------:R-:W5:Y:S01]  /*1eba0*/  FCHK P0, R0, R3 ;  /* 0x0000000300007302 */ /* 0x000f620000000000 */
[----:B--2---:R-:W-:-:S04]  /*1ebb0*/  FFMA R15, -R3, R4, 1 ;  /* 0x3f800000030f7423 */ /* 0x004fc80000000104 */
[----:B------:R-:W-:-:S04]  /*1ebc0*/  FFMA R15, R4, R15, R4 ;  /* 0x0000000f040f7223 */ /* 0x000fc80000000004 */
[----:B------:R-:W-:-:S04]  /*1ebd0*/  FFMA R4, R0, R15, RZ ;  /* 0x0000000f00047223 */ /* 0x000fc800000000ff */
[----:B------:R-:W-:-:S04]  /*1ebe0*/  FFMA R12, -R3, R4, R0 ;  /* 0x00000004030c7223 */ /* 0x000fc80000000100 */
[----:B------:R-:W-:Y:S01]  /*1ebf0*/  FFMA R15, R15, R12, R4 ;  /* 0x0000000c0f0f7223 */ /* 0x000fe20000000004 */
[----:B-----5:R-:W-:Y:S06]  /*1ec00*/  @!P0 BRA `(.L_x_348) ;  /* 0x00000000000c8947 */ /* 0x020fec0003800000 */
[----:B------:R-:W-:-:S07]  /*1ec10*/  MOV R4, 0x1ec30 ;  /* 0x0001ec3000047802 */ /* 0x000fce0000000f00 */
[----:B01-34-:R-:W-:Y:S05]  /*1ec20*/  CALL.REL.NOINC `($__internal_1_$__cuda_sm3x_div_rn_noftz_f32_slowpath) ;  /* 0x0000012800d47944 */ /* 0x01bfea0003c00000 */
[----:B------:R-:W-:-:S07]  /*1ec30*/  MOV R15, R0 ;  /* 0x00000000000f7202 */ /* 0x000fce0000000f00 */
.L_x_348:
[----:B------:R-:W-:Y:S05]  /*1ec40*/  BSYNC.RECONVERGENT B3 ;  /* 0x0000000000037941 */ /* 0x000fea0003800200 */
.L_x_347:
[----:B------:R2:W-:Y:S02]  /*1ec50*/  STG.E desc[UR36][R28.64], R15 ;  /* 0x0000000f1c007986 */ /* 0x0005e4000c101924 */
.L_x_346:
[----:B------:R-:W-:Y:S05]  /*1ec60*/  BSYNC.RECONVERGENT B2 ;  /* 0x0000000000027941 */ /* 0x000fea0003800200 */
.L_x_345:
[----:B------:R-:W-:Y:S06]  /*1ec70*/  BAR.SYNC.DEFER_BLOCKING 0x0 ;  /* 0x0000000000007b1d */ /* 0x000fec0000010000 */
[----:B------:R-:W-:Y:S02]  /*1ec80*/  BSSY.RECONVERGENT B0, `(.L_x_349) ;  /* 0x00000ce000007945 */ /* 0x000fe40003800200 */
[----:B------:R-:W-:Y:S06]  /*1ec90*/  BAR.SYNC.DEFER_BLOCKING 0x0 ;  /* 0x0000000000007b1d */ /* 0x000fec0000010000 */
[----:B------:R-:W-:Y:S05]  /*1eca0*/  @P3 BRA `(.L_x_350) ;  /* 0x0000000c002c3947 */ /* 0x000fea0003800000 */
[----:B------:R-:W-:Y:S02]  /*1ecb0*/  IABS R0, R22 ;  /* 0x0000001600007213 */ /* 0x000fe40000000000 */
[----:B------:R-:W-:Y:S02]  /*1ecc0*/  IABS R54, R19 ;  /* 0x0000001300367213 */ /* 0x000fe40000000000 */
[----:B--2---:R-:W2:Y:S01]  /*1ecd0*/  I2F.RP R3, R0 ;  /* 0x0000000000037306 */ /* 0x004ea20000209400 */
[----:B------:R-:W-:Y:S02]  /*1ece0*/  IABS R23, R14 ;  /* 0x0000000e00177213 */ /* 0x000fe40000000000 */
[----:B------:R-:W-:Y:S02]  /*1ecf0*/  IABS R12, R17 ;  /* 0x00000011000c7213 */ /* 0x000fe40000000000 */
[----:B------:R-:W-:Y:S02]  /*1ed00*/  IABS R15, R22 ;  /* 0x00000016000f7213 */ /* 0x000fe40000000000 */
[----:B-1-3--:R-:W-:Y:S01]  /*1ed10*/  IABS R61, R18 ;  /* 0x00000012003d7213 */ /* 0x00afe20000000000 */
[----:B------:R-:W1:Y:S01]  /*1ed20*/  I2F.RP R20, R54 ;  /* 0x0000003600147306 */ /* 0x000e620000209400 */
[----:B------:R-:W-:-:S02]  /*1ed30*/  ISETP.NE.AND P6, PT, R19, RZ, PT ;  /* 0x000000ff1300720c */ /* 0x000fc40003fc5270 */
[----:B------:R-:W-:-:S05]  /*1ed40*/  LOP3.LUT R59, R59, 0xfffffffe, RZ, 0xc0, !PT ;  /* 0xfffffffe3b3b7812 */ /* 0x000fca00078ec0ff */
[----:B--2---:R-:W2:Y:S08]  /*1ed50*/  MUFU.RCP R3, R3 ;  /* 0x0000000300037308 */ /* 0x004eb00000001000 */
[----:B------:R-:W3:Y:S08]  /*1ed60*/  I2F.RP R52, R23 ;  /* 0x0000001700347306 */ /* 0x000ef00000209400 */
[----:B-1----:R-:W-:Y:S01]  /*1ed70*/  MUFU.RCP R20, R20 ;  /* 0x0000001400147308 */ /* 0x002fe20000001000 */
[----:B--2---:R-:W-:-:S07]  /*1ed80*/  VIADD R4, R3, 0xffffffe ;  /* 0x0ffffffe03047836 */ /* 0x004fce0000000000 */
[----:B------:R1:W2:Y:S08]  /*1ed90*/  F2I.FTZ.U32.TRUNC.NTZ R5, R4 ;  /* 0x0000000400057305 */ /* 0x0002b0000021f000 */
[----:B---3--:R-:W3:Y:S01]  /*1eda0*/  MUFU.RCP R52, R52 ;  /* 0x0000003400347308 */ /* 0x008ee20000001000 */
[----:B-1----:R-:W-:Y:S01]  /*1edb0*/  IMAD.MOV.U32 R4, RZ, RZ, RZ ;  /* 0x000000ffff047224 */ /* 0x002fe200078e00ff */
[----:B--2---:R-:W-:-:S06]  /*1edc0*/  IADD3 R3, PT, PT, RZ, -R5, RZ ;  /* 0x80000005ff037210 */ /* 0x004fcc0007ffe0ff */
[----:B------:R-:W1:Y:S01]  /*1edd0*/  I2F.RP R53, R61 ;  /* 0x0000003d00357306 */ /* 0x000e620000209400 */
[----:B------:R-:W-:-:S04]  /*1ede0*/  IMAD R3, R3, R0, RZ ;  /* 0x0000000003037224 */ /* 0x000fc800078e02ff */
[----:B------:R-:W-:Y:S01]  /*1edf0*/  IMAD.HI.U32 R3, R5, R3, R4 ;  /* 0x0000000305037227 */ /* 0x000fe200078e0004 */
[----:B------:R-:W-:-:S03]  /*1ee00*/  IADD3 R4, PT, PT, RZ, -R15, RZ ;  /* 0x8000000fff047210 */ /* 0x000fc60007ffe0ff */
[----:B---3--:R-:W-:Y:S02]  /*1ee10*/  VIADD R21, R52, 0xffffffe ;  /* 0x0ffffffe34157836 */ /* 0x008fe40000000000 */
[----:B------:R-:W-:Y:S01]  /*1ee20*/  IMAD.HI.U32 R3, R3, R12, RZ ;  /* 0x0000000c03037227 */ /* 0x000fe200078e00ff */
[----:B-1----:R-:W1:Y:S03]  /*1ee30*/  MUFU.RCP R53, R53 ;  /* 0x0000003500357308 */ /* 0x002e660000001000 */
[----:B------:R-:W-:Y:S02]  /*1ee40*/  IMAD R15, R3, R4, R12 ;  /* 0x00000004030f7224 */ /* 0x000fe400078e020c */
[----:B------:R-:W-:-:S03]  /*1ee50*/  VIADD R4, R20, 0xffffffe ;  /* 0x0ffffffe14047836 */ /* 0x000fc60000000000 */
[----:B------:R-:W-:Y:S01]  /*1ee60*/  ISETP.GT.U32.AND P0, PT, R0, R15, PT ;  /* 0x0000000f0000720c */ /* 0x000fe20003f04070 */
[----:B------:R2:W-:Y:S08]  /*1ee70*/  F2I.FTZ.U32.TRUNC.NTZ R5, R4 ;  /* 0x0000000400057305 */ /* 0x0005f0000021f000 */
[----:B------:R-:W3:Y:S01]  /*1ee80*/  F2I.FTZ.U32.TRUNC.NTZ R21, R21 ;  /* 0x0000001500157305 */ /* 0x000ee2000021f000 */
[----:B--2---:R-:W-:-:S02]  /*1ee90*/  HFMA2 R4, -RZ, RZ, 0, 0 ;  /* 0x00000000ff047431 */ /* 0x004fc400000001ff */
[----:B-1----:R-:W-:Y:S01]  /*1eea0*/  VIADD R53, R53, 0xffffffe ;  /* 0x0ffffffe35357836 */ /* 0x002fe20000000000 */
[-C--:B------:R-:W-:Y:S02]  /*1eeb0*/  @!P0 IADD3 R15, PT, PT, R15, -R0.reuse, RZ ;  /* 0x800000000f0f8210 */ /* 0x080fe40007ffe0ff */
[----:B------:R-:W-:Y:S02]  /*1eec0*/  @!P0 IADD3 R3, PT, PT, R3, 0x1, RZ ;  /* 0x0000000103038810 */ /* 0x000fe40007ffe0ff */
[----:B------:R-:W-:Y:S01]  /*1eed0*/  ISETP.GE.U32.AND P1, PT, R15, R0, PT ;  /* 0x000000000f00720c */ /* 0x000fe20003f26070 */
[----:B------:R-:W1:Y:S01]  /*1eee0*/  F2I.FTZ.U32.TRUNC.NTZ R53, R53 ;  /* 0x0000003500357305 */ /* 0x000e62000021f000 */
[----:B------:R-:W-:Y:S02]  /*1eef0*/  LOP3.LUT R0, R17, R22, RZ, 0x3c, !PT ;  /* 0x0000001611007212 */ /* 0x000fe400078e3cff */
[----:B------:R-:W-:Y:S02]  /*1ef00*/  ISETP.NE.AND P0, PT, R22, RZ, PT ;  /* 0x000000ff1600720c */ /* 0x000fe40003f05270 */
[----:B------:R-:W-:Y:S01]  /*1ef10*/  ISETP.GE.AND P2, PT, R0, RZ, PT ;  /* 0x000000ff0000720c */ /* 0x000fe20003f46270 */
[----:B---3--:R-:W-:Y:S01]  /*1ef20*/  IMAD.MOV R20, RZ, RZ, -R21 ;  /* 0x000000ffff147224 */ /* 0x008fe200078e0a15 */
[----:B------:R-:W-:-:S05]  /*1ef30*/  IADD3 R15, PT, PT, RZ, -R5, RZ ;  /* 0x80000005ff0f7210 */ /* 0x000fca0007ffe0ff */
[----:B------:R-:W-:Y:S02]  /*1ef40*/  @P1 VIADD R3, R3, 0x1 ;  /* 0x0000000103031836 */ /* 0x000fe40000000000 */
[----:B-1----:R-:W-:-:S03]  /*1ef50*/  IMAD.MOV R52, RZ, RZ, -R53 ;  /* 0x000000ffff347224 */ /* 0x002fc600078e0a35 */
[----:B------:R-:W-:Y:S02]  /*1ef60*/  MOV R0, R3 ;  /* 0x0000000300007202 */ /* 0x000fe40000000f00 */
[----:B------:R-:W-:Y:S02]  /*1ef70*/  MOV R3, R15 ;  /* 0x0000000f00037202 */ /* 0x000fe40000000f00 */
[----:B------:R-:W-:Y:S01]  /*1ef80*/  IABS R15, R19 ;  /* 0x00000013000f7213 */ /* 0x000fe20000000000 */
[----:B------:R-:W-:Y:S01]  /*1ef90*/  @!P2 IMAD.MOV R0, RZ, RZ, -R0 ;  /* 0x000000ffff00a224 */ /* 0x000fe200078e0a00 */
[----:B------:R-:W-:Y:S01]  /*1efa0*/  @!P0 LOP3.LUT R0, RZ, R22, RZ, 0x33, !PT ;  /* 0x00000016ff008212 */ /* 0x000fe200078e33ff */
[----:B------:R-:W-:Y:S02]  /*1efb0*/  IMAD R3, R3, R54, RZ ;  /* 0x0000003603037224 */ /* 0x000fe400078e02ff */
[----:B------:R-:W-:Y:S02]  /*1efc0*/  IMAD.MOV R15, RZ, RZ, -R15 ;  /* 0x000000ffff0f7224 */ /* 0x000fe400078e0a0f */
[----:B------:R-:W-:Y:S01]  /*1efd0*/  IMAD.HI.U32 R3, R5, R3, R4 ;  /* 0x0000000305037227 */ /* 0x000fe200078e0004 */
[----:B------:R-:W-:-:S03]  /*1efe0*/  IABS R4, R0 ;  /* 0x0000000000047213 */ /* 0x000fc60000000000 */
[----:B------:R-:W-:Y:S01]  /*1eff0*/  IMAD R5, R20, R23, RZ ;  /* 0x0000001714057224 */ /* 0x000fe200078e02ff */
[----:B------:R-:W-:Y:S01]  /*1f000*/  MOV R20, RZ ;  /* 0x000000ff00147202 */ /* 0x000fe20000000f00 */
[----:B------:R-:W-:-:S04]  /*1f010*/  IMAD.HI.U32 R3, R3, R4, RZ ;  /* 0x0000000403037227 */ /* 0x000fc800078e00ff */
[----:B------:R-:W-:Y:S01]  /*1f020*/  IMAD.HI.U32 R21, R21, R5, R20 ;  /* 0x0000000515157227 */ /* 0x000fe200078e0014 */
[----:B------:R-:W-:Y:S02]  /*1f030*/  MOV R5, R15 ;  /* 0x0000000f00057202 */ /* 0x000fe40000000f00 */
[----:B------:R-:W-:Y:S02]  /*1f040*/  IABS R20, R14 ;  /* 0x0000000e00147213 */ /* 0x000fe40000000000 */
[----:B------:R-:W-:Y:S01]  /*1f050*/  IABS R15, R18 ;  /* 0x00000012000f7213 */ /* 0x000fe20000000000 */
[----:B------:R-:W-:Y:S02]  /*1f060*/  IMAD R3, R3, R5, R4 ;  /* 0x0000000503037224 */ /* 0x000fe400078e0204 */
[----:B------:R-:W-:Y:S01]  /*1f070*/  IMAD.MOV R20, RZ, RZ, -R20 ;  /* 0x000000ffff147224 */ /* 0x000fe200078e0a14 */
[----:B------:R-:W-:Y:S01]  /*1f080*/  IADD3 R15, PT, PT, RZ, -R15, RZ ;  /* 0x8000000fff0f7210 */ /* 0x000fe20007ffe0ff */
[----:B------:R-:W-:Y:S01]  /*1f090*/  IMAD.HI.U32 R21, R21, R12, RZ ;  /* 0x0000000c15157227 */ /* 0x000fe200078e00ff */
[----:B------:R-:W-:-:S02]  /*1f0a0*/  ISETP.GT.U32.AND P0, PT, R54, R3, PT ;  /* 0x000000033600720c */ /* 0x000fc40003f04070 */
[----:B------:R-:W-:Y:S01]  /*1f0b0*/  MOV R4, R20 ;  /* 0x0000001400047202 */ /* 0x000fe20000000f00 */
[----:B------:R-:W-:Y:S02]  /*1f0c0*/  IMAD R5, R52, R61, RZ ;  /* 0x0000003d34057224 */ /* 0x000fe400078e02ff */
[----:B------:R-:W-:Y:S02]  /*1f0d0*/  IMAD.MOV.U32 R52, RZ, RZ, RZ ;  /* 0x000000ffff347224 */ /* 0x000fe400078e00ff */
[----:B------:R-:W-:Y:S02]  /*1f0e0*/  IMAD R4, R21, R4, R12 ;  /* 0x0000000415047224 */ /* 0x000fe400078e020c */
[----:B------:R-:W-:-:S03]  /*1f0f0*/  IMAD.HI.U32 R5, R53, R5, R52 ;  /* 0x0000000535057227 */ /* 0x000fc600078e0034 */
[----:B------:R-:W-:Y:S01]  /*1f100*/  ISETP.GT.U32.AND P3, PT, R23, R4, PT ;  /* 0x000000041700720c */ /* 0x000fe20003f64070 */
[----:B------:R-:W-:Y:S02]  /*1f110*/  @!P0 IMAD.IADD R3, R3, 0x1, -R54 ;  /* 0x0000000103038824 */ /* 0x000fe400078e0a36 */
[----:B------:R-:W-:-:S03]  /*1f120*/  IMAD.HI.U32 R69, R5, R12, RZ ;  /* 0x0000000c05457227 */ /* 0x000fc600078e00ff */
[----:B------:R-:W-:Y:S01]  /*1f130*/  ISETP.GT.U32.AND P5, PT, R54, R3, PT ;  /* 0x000000033600720c */ /* 0x000fe20003fa4070 */
[----:B------:R-:W-:-:S05]  /*1f140*/  IMAD R12, R69, R15, R12 ;  /* 0x0000000f450c7224 */ /* 0x000fca00078e020c */
[----:B------:R-:W-:Y:S01]  /*1f150*/  ISETP.GT.U32.AND P2, PT, R61, R12, PT ;  /* 0x0000000c3d00720c */ /* 0x000fe20003f44070 */
[----:B------:R-:W-:Y:S01]  /*1f160*/  @!P3 VIADD R21, R21, 0x1 ;  /* 0x000000011515b836 */ /* 0x000fe20000000000 */
[----:B------:R-:W-:-:S04]  /*1f170*/  @!P3 IADD3 R4, PT, PT, R4, -R23, RZ ;  /* 0x800000170404b210 */ /* 0x000fc80007ffe0ff */
[----:B------:R-:W-:Y:S02]  /*1f180*/  ISETP.GE.U32.AND P0, PT, R4, R23, PT ;  /* 0x000000170400720c */ /* 0x000fe40003f06070 */
[----:B------:R-:W-:Y:S02]  /*1f190*/  LOP3.LUT R4, R17, R14, RZ, 0x3c, !PT ;  /* 0x0000000e11047212 */ /* 0x000fe400078e3cff */
[----:B------:R-:W-:Y:S02]  /*1f1a0*/  @!P5 IADD3 R3, PT, PT, R3, -R54, RZ ;  /* 0x800000360303d210 */ /* 0x000fe40007ffe0ff */
[----:B------:R-:W-:Y:S01]  /*1f1b0*/  ISETP.GE.AND P5, PT, R0, RZ, PT ;  /* 0x000000ff0000720c */ /* 0x000fe20003fa6270 */
[----:B------:R-:W-:Y:S01]  /*1f1c0*/  @!P2 IMAD.IADD R12, R12, 0x1, -R61 ;  /* 0x000000010c0ca824 */ /* 0x000fe200078e0a3d */
[----:B------:R-:W-:Y:S01]  /*1f1d0*/  ISETP.GE.AND P1, PT, R4, RZ, PT ;  /* 0x000000ff0400720c */ /* 0x000fe20003f26270 */
[----:B------:R-:W-:Y:S01]  /*1f1e0*/  IMAD.MOV.U32 R68, RZ, RZ, R3 ;  /* 0x000000ffff447224 */ /* 0x000fe200078e0003 */
[----:B------:R-:W-:-:S02]  /*1f1f0*/  LOP3.LUT R4, R17, R18, RZ, 0x3c, !PT ;  /* 0x0000001211047212 */ /* 0x000fc400078e3cff */
[----:B------:R-:W-:Y:S01]  /*1f200*/  IADD3 R0, PT, PT, -R0, RZ, RZ ;  /* 0x000000ff00007210 */ /* 0x000fe20007ffe1ff */
[----:B------:R-:W-:Y:S01]  /*1f210*/  @P0 VIADD R21, R21, 0x1 ;  /* 0x0000000115150836 */ /* 0x000fe20000000000 */
[----:B------:R-:W-:Y:S02]  /*1f220*/  ISETP.GE.AND P3, PT, R4, RZ, PT ;  /* 0x000000ff0400720c */ /* 0x000fe40003f66270 */
[----:B------:R-:W-:Y:S01]  /*1f230*/  ISETP.GE.U32.AND P4, PT, R12, R61, PT ;  /* 0x0000003d0c00720c */ /* 0x000fe20003f86070 */
[----:B------:R-:W-:Y:S01]  /*1f240*/  IMAD R4, R22, R0, R17 ;  /* 0x0000000016047224 */ /* 0x000fe200078e0211 */
[----:B------:R-:W-:Y:S01]  /*1f250*/  @!P2 IADD3 R69, PT, PT, R69, 0x1, RZ ;  /* 0x000000014545a810 */ /* 0x000fe20007ffe0ff */
[----:B------:R-:W-:Y:S01]  /*1f260*/  IMAD.MOV.U32 R0, RZ, RZ, R21 ;  /* 0x000000ffff007224 */ /* 0x000fe200078e0015 */
[----:B------:R-:W-:Y:S01]  /*1f270*/  @!P5 IADD3 R68, PT, PT, -R68, RZ, RZ ;  /* 0x000000ff4444d210 */ /* 0x000fe20007ffe1ff */
[C---:B0-----:R-:W-:Y:S01]  /*1f280*/  VIADD R71, R4.reuse, 0xffffffff ;  /* 0xffffffff04477836 */ /* 0x041fe20000000000 */
[----:B------:R-:W-:-:S02]  /*1f290*/  ISETP.GT.AND P5, PT, R4, R57, PT ;  /* 0x000000390400720c */ /* 0x000fc40003fa4270 */
[----:B------:R-:W-:Y:S02]  /*1f2a0*/  @!P6 LOP3.LUT R68, RZ, R19, RZ, 0x33, !PT ;  /* 0x00000013ff44e212 */ /* 0x000fe400078e33ff */
[----:B------:R-:W-:Y:S02]  /*1f2b0*/  ISETP.GT.AND P5, PT, R4, -0x1, !P5 ;  /* 0xffffffff0400780c */ /* 0x000fe40006fa4270 */
[----:B------:R-:W-:Y:S02]  /*1f2c0*/  IADD3 R70, PT, PT, R68, -0x1, RZ ;  /* 0xffffffff44467810 */ /* 0x000fe40007ffe0ff */
[----:B------:R-:W-:Y:S02]  /*1f2d0*/  @P4 IADD3 R69, PT, PT, R69, 0x1, RZ ;  /* 0x0000000145454810 */ /* 0x000fe40007ffe0ff */
[----:B------:R-:W-:Y:S02]  /*1f2e0*/  ISETP.GE.AND P4, PT, R4, R57, PT ;  /* 0x000000390400720c */ /* 0x000fe40003f86270 */
[----:B------:R-:W-:Y:S01]  /*1f2f0*/  @!P1 IADD3 R0, PT, PT, -R0, RZ, RZ ;  /* 0x000000ff00009210 */ /* 0x000fe20007ffe1ff */
[----:B------:R-:W-:Y:S01]  /*1f300*/  @!P3 IMAD.MOV R69, RZ, RZ, -R69 ;  /* 0x000000ffff45b224 */ /* 0x000fe200078e0a45 */
[----:B------:R-:W-:-:S02]  /*1f310*/  ISETP.GT.AND P1, PT, R70, R55, PT ;  /* 0x000000374600720c */ /* 0x000fc40003f24270 */
[----:B------:R-:W-:Y:S02]  /*1f320*/  ISETP.GT.AND P6, PT, R71, R57, PT ;  /* 0x000000394700720c */ /* 0x000fe40003fc4270 */
[----:B------:R-:W-:Y:S02]  /*1f330*/  @P5 LOP3.LUT R59, R59, 0x1, RZ, 0xfc, !PT ;  /* 0x000000013b3b5812 */ /* 0x000fe400078efcff */
[----:B------:R-:W-:Y:S02]  /*1f340*/  ISETP.GT.AND P5, PT, R4, -0x2, !P4 ;  /* 0xfffffffe0400780c */ /* 0x000fe400067a4270 */
[C---:B------:R-:W-:Y:S02]  /*1f350*/  LOP3.LUT P4, RZ, R59.reuse, 0x1, RZ, 0xc0, !PT ;  /* 0x000000013bff7812 */ /* 0x040fe4000788c0ff */
[----:B------:R-:W-:Y:S02]  /*1f360*/  ISETP.GT.AND P1, PT, R68, RZ, !P1 ;  /* 0x000000ff4400720c */ /* 0x000fe40004f24270 */
[----:B------:R-:W-:-:S02]  /*1f370*/  LOP3.LUT R59, R59, 0xfffffffb, RZ, 0xc0, !PT ;  /* 0xfffffffb3b3b7812 */ /* 0x000fc400078ec0ff */
[----:B------:R-:W-:Y:S02]  /*1f380*/  ISETP.GT.AND P3, PT, R68, R55, PT ;  /* 0x000000374400720c */ /* 0x000fe40003f64270 */
[----:B------:R-:W-:Y:S02]  /*1f390*/  ISETP.NE.AND P0, PT, R14, RZ, PT ;  /* 0x000000ff0e00720c */ /* 0x000fe40003f05270 */
[----:B------:R-:W-:Y:S02]  /*1f3a0*/  ISETP.GT.AND P6, PT, R4, RZ, !P6 ;  /* 0x000000ff0400720c */ /* 0x000fe400077c4270 */
[----:B------:R-:W-:Y:S02]  /*1f3b0*/  @P5 LOP3.LUT R59, R59, 0x4, RZ, 0xfc, !PT ;  /* 0x000000043b3b5812 */ /* 0x000fe400078efcff */
[----:B------:R-:W-:Y:S02]  /*1f3c0*/  ISETP.GT.AND P3, PT, R68, -0x1, !P3 ;  /* 0xffffffff4400780c */ /* 0x000fe40005f64270 */
[----:B------:R-:W-:-:S02]  /*1f3d0*/  LOP3.LUT R59, R59, 0xfffffff7, RZ, 0xc0, !PT ;  /* 0xfffffff73b3b7812 */ /* 0x000fc400078ec0ff */
[----:B------:R-:W-:Y:S02]  /*1f3e0*/  PLOP3.LUT P5, PT, P3, P6, PT, 0x80, 0x8 ;  /* 0x000000000008781c */ /* 0x000fe40001fad070 */
[----:B------:R-:W-:Y:S02]  /*1f3f0*/  @P1 LOP3.LUT R59, R59, 0x8, RZ, 0xfc, !PT ;  /* 0x000000083b3b1812 */ /* 0x000fe400078efcff */
[----:B------:R-:W-:Y:S02]  /*1f400*/  ISETP.NE.AND P2, PT, R18, RZ, PT ;  /* 0x000000ff1200720c */ /* 0x000fe40003f45270 */
[----:B------:R-:W-:Y:S02]  /*1f410*/  P2R R5, PR, RZ, 0x20 ;  /* 0x00000020ff057803 */ /* 0x000fe40000000000 */
[----:B------:R-:W-:Y:S02]  /*1f420*/  LOP3.LUT P5, RZ, R59, 0x4, RZ, 0xc0, !PT ;  /* 0x000000043bff7812 */ /* 0x000fe400078ac0ff */
[----:B------:R-:W-:-:S02]  /*1f430*/  @!P0 LOP3.LUT R0, RZ, R14, RZ, 0x33, !PT ;  /* 0x0000000eff008212 */ /* 0x000fc400078e33ff */
[----:B------:R-:W-:Y:S02]  /*1f440*/  PLOP3.LUT P4, PT, P3, P4, PT, 0x80, 0x8 ;  /* 0x000000000008781c */ /* 0x000fe40001f89070 */
[C---:B------:R-:W-:Y:S02]  /*1f450*/  ISETP.GE.AND P0, PT, R68.reuse, R55, PT ;  /* 0x000000374400720c */ /* 0x040fe40003f06270 */
[----:B------:R-:W-:Y:S02]  /*1f460*/  PLOP3.LUT P3, PT, P3, P5, PT, 0x80, 0x8 ;  /* 0x000000000008781c */ /* 0x000fe40001f6b070 */
[----:B------:R-:W-:Y:S02]  /*1f470*/  ISETP.GT.AND P0, PT, R68, -0x2, !P0 ;  /* 0xfffffffe4400780c */ /* 0x000fe40004704270 */
[----:B------:R-:W-:Y:S02]  /*1f480*/  P2R R3, PR, RZ, 0x8 ;  /* 0x00000008ff037803 */ /* 0x000fe40000000000 */
[----:B------:R-:W-:-:S02]  /*1f490*/  LOP3.LUT P3, RZ, R59, 0x8, RZ, 0xc0, !PT ;  /* 0x000000083bff7812 */ /* 0x000fc4000786c0ff */
[----:B------:R-:W-:Y:S02]  /*1f4a0*/  @!P2 LOP3.LUT R69, RZ, R18, RZ, 0x33, !PT ;  /* 0x00000012ff45a212 */ /* 0x000fe400078e33ff */
[----:B------:R-:W-:Y:S02]  /*1f4b0*/  PLOP3.LUT P2, PT, P0, P6, PT, 0x80, 0x8 ;  /* 0x000000000008781c */ /* 0x000fe4000074d070 */
[----:B------:R-:W-:Y:S02]  /*1f4c0*/  PLOP3.LUT P6, PT, P3, P6, PT, 0x80, 0x8 ;  /* 0x000000000008781c */ /* 0x000fe40001fcd070 */
[----:B------:R-:W-:Y:S02]  /*1f4d0*/  P2R R4, PR, RZ, 0x10 ;  /* 0x00000010ff047803 */ /* 0x000fe40000000000 */
[C---:B------:R-:W-:Y:S02]  /*1f4e0*/  LOP3.LUT P4, RZ, R59.reuse, 0x1, RZ, 0xc0, !PT ;  /* 0x000000013bff7812 */ /* 0x040fe4000788c0ff */
[----:B------:R-:W-:-:S02]  /*1f4f0*/  LOP3.LUT R59, R59, 0xfffffffd, RZ, 0xc0, !PT ;  /* 0xfffffffd3b3b7812 */ /* 0x000fc400078ec0ff */
[----:B------:R-:W-:Y:S02]  /*1f500*/  ISETP.NE.AND P3, PT, R3, RZ, PT ;  /* 0x000000ff0300720c */ /* 0x000fe40003f65270 */
[----:B------:R-:W-:Y:S02]  /*1f510*/  SHF.R.S32.HI R3, RZ, 0x1f, R0 ;  /* 0x0000001fff037819 */ /* 0x000fe40000011400 */
[----:B------:R-:W-:Y:S02]  /*1f520*/  PLOP3.LUT P1, PT, P0, P4, PT, 0x80, 0x8 ;  /* 0x000000000008781c */ /* 0x000fe40000729070 */
[----:B------:R-:W-:Y:S02]  /*1f530*/  @P6 LOP3.LUT R59, R59, 0x2, RZ, 0xfc, !PT ;  /* 0x000000023b3b6812 */ /* 0x000fe400078efcff */
[----:B------:R-:W-:Y:S02]  /*1f540*/  LEA.HI R3, R3, R0, RZ, 0x8 ;  /* 0x0000000003037211 */ /* 0x000fe400078f40ff */
[----:B------:R-:W-:-:S02]  /*1f550*/  LOP3.LUT P6, RZ, R59, 0x8, RZ, 0xc0, !PT ;  /* 0x000000083bff7812 */ /* 0x000fc400078cc0ff */
[----:B------:R-:W-:Y:S02]  /*1f560*/  LOP3.LUT R3, R3, 0xffffff00, RZ, 0xc0, !PT ;  /* 0xffffff0003037812 */ /* 0x000fe400078ec0ff */
[----:B------:R-:W-:Y:S02]  /*1f570*/  PLOP3.LUT P4, PT, P6, P4, PT, 0x80, 0x8 ;  /* 0x000000000008781c */ /* 0x000fe40003789070 */
[----:B------:R-:W-:Y:S01]  /*1f580*/  LOP3.LUT R59, R59, 0xfffffffe, RZ, 0xc0, !PT ;  /* 0xfffffffe3b3b7812 */ /* 0x000fe200078ec0ff */
[----:B------:R-:W-:Y:S01]  /*1f590*/  IMAD.IADD R67, R0, 0x1, -R3 ;  /* 0x0000000100437824 */ /* 0x000fe200078e0a03 */
[----:B------:R-:W-:Y:S02]  /*1f5a0*/  PLOP3.LUT P0, PT, P0, P5, PT, 0x80, 0x8 ;  /* 0x000000000008781c */ /* 0x000fe4000070b070 */
[----:B------:R-:W-:Y:S02]  /*1f5b0*/  PLOP3.LUT P6, PT, P6, P5, PT, 0x80, 0x8 ;  /* 0x000000000008781c */ /* 0x000fe400037cb070 */
[----:B------:R-:W-:-:S05]  /*1f5c0*/  ISETP.NE.AND P5, PT, R5, RZ, PT ;  /* 0x000000ff0500720c */ /* 0x000fca0003fa5270 */
[----:B------:R-:W-:Y:S02]  /*1f5d0*/  @P4 LOP3.LUT R59, R59, 0x1, RZ, 0xfc, !PT ;  /* 0x000000013b3b4812 */ /* 0x000fe400078efcff */
[----:B------:R-:W-:Y:S01]  /*1f5e0*/  ISETP.NE.AND P4, PT, R4, RZ, PT ;  /* 0x000000ff0400720c */ /* 0x000fe20003f85270 */
[----:B------:R-:W-:-:S05]  /*1f5f0*/  IMAD.WIDE R4, R67, 0x4, R48 ;  /* 0x0000000443047825 */ /* 0x000fca00078e0230 */
[----:B------:R0:W5:Y:S01]  /*1f600*/  LDG.E R3, desc[UR36][R4.64+0x400] ;  /* 0x0004002404037981 */ /* 0x000162000c1e1900 */
[----:B------:R-:W-:-:S06]  /*1f610*/  UMOV UR5, URZ ;  /* 0x000000ff00057c82 */ /* 0x000fcc0008000000 */
.L_x_351:
[----:B------:R-:W1:Y:S01]  /*1f620*/  LDC.64 R62, c[0x0][0x3d0] ;  /* 0x0000f400ff3e7b82 */ /* 0x000e620000000a00 */
[----:B------:R-:W-:Y:S02]  /*1f630*/  LEA R0, R69, UR5, 0x8 ;  /* 0x0000000545007c11 */ /* 0x000fe4000f8e40ff */
[----:B------:R-:W-:Y:S02]  /*1f640*/  P2R R64, PR, RZ, 0x2 ;  /* 0x00000002ff407803 */ /* 0x000fe40000000000 */
[----:B------:R-:W-:Y:S01]  /*1f650*/  LEA R21, R67, UR5, 0x8 ;  /* 0x0000000543157c11 */ /* 0x000fe2000f8e40ff */
[----:B------:R-:W-:Y:S01]  /*1f660*/  IMAD R53, R19, R0, RZ ;  /* 0x0000000013357224 */ /* 0x000fe200078e02ff */
[----:B------:R-:W-:Y:S02]  /*1f670*/  LOP3.LUT P1, RZ, R59, 0x2, RZ, 0xc0, !PT ;  /* 0x000000023bff7812 */ /* 0x000fe4000782c0ff */
[----:B------:R-:W-:Y:S01]  /*1f680*/  P2R R65, PR, RZ, 0x1 ;  /* 0x00000001ff417803 */ /* 0x000fe20000000000 */
[----:B------:R-:W-:Y:S01]  /*1f690*/  IMAD R21, R21, 0x9, RZ ;  /* 0x0000000915157824 */ /* 0x000fe200078e02ff */
[----:B------:R-:W-:-:S02]  /*1f6a0*/  IADD3 R61, PT, PT, R70, R53, RZ ;  /* 0x00000035463d7210 */ /* 0x000fc40007ffe0ff */
[----:B------:R-:W-:Y:S01]  /*1f6b0*/  LOP3.LUT P0, RZ, R59, 0x1, RZ, 0xc0, !PT ;  /* 0x000000013bff7812 */ /* 0x000fe2000780c0ff */
[----:B------:R-:W-:-:S04]  /*1f6c0*/  IMAD.WIDE R20, R21, 0x4, R50 ;  /* 0x0000000415147825 */ /* 0x000fc800078e0232 */
[----:B0-----:R-:W-:Y:S01]  /*1f6d0*/  IMAD R5, R22, R61, R71 ;  /* 0x0000003d16057224 */ /* 0x001fe200078e0247 */
[----:B------:R-:W2:Y:S04]  /*1f6e0*/  @P6 LDG.E R23, desc[UR36][R20.64+0x40008] ;  /* 0x0400082414176981 */ /* 0x000ea8000c1e1900 */
[----:B------:R-:W3:Y:S01]  /*1f6f0*/  @P1 LDG.E R12, desc[UR36][R20.64+0x40000] ;  /* 0x04000024140c1981 */ /* 0x000ee2000c1e1900 */
[----:B-1----:R-:W-:-:S03]  /*1f700*/  IMAD.WIDE R4, R5, 0x4, R62 ;  /* 0x0000000405047825 */ /* 0x002fc600078e023e */
[----:B------:R-:W4:Y:S04]  /*1f710*/  @P0 LDG.E R15, desc[UR36][R20.64+0x40004] ;  /* 0x04000424140f0981 */ /* 0x000f28000c1e1900 */
[----:B------:R-:W3:Y:S04]  /*1f720*/  @P1 LDG.E R0, desc[UR36][R4.64] ;  /* 0x0000002404001981 */ /* 0x000ee8000c1e1900 */
[----:B------:R-:W4:Y:S04]  /*1f730*/  @P0 LDG.E R52, desc[UR36][R4.64+0x4] ;  /* 0x0000042404340981 */ /* 0x000f28000c1e1900 */
[----:B------:R-:W2:Y:S01]  /*1f740*/  @P6 LDG.E R54, desc[UR36][R4.64+0x8] ;  /* 0x0000082404366981 */ /* 0x000ea2000c1e1900 */
[----:B------:R-:W-:-:S04]  /*1f750*/  IMAD.IADD R53, R68, 0x1, R53 ;  /* 0x0000000144357824 */ /* 0x000fc800078e0235 */
[----:B------:R-:W-:Y:S02]  /*1f760*/  IMAD R53, R22, R53, R71 ;  /* 0x0000003516357224 */ /* 0x000fe400078e0247 */
[----:B---3-5:R-:W-:Y:S02]  /*1f770*/  @P1 FFMA R3, R0, R12, R3 ;  /* 0x0000000c00031223 */ /* 0x028fe40000000003 */
[----:B------:R-:W3:Y:S02]  /*1f780*/  @P5 LDG.E R12, desc[UR36][R20.64+0x4000c] ;  /* 0x04000c24140c5981 */ /* 0x000ee4000c1e1900 */
[----:B----4-:R-:W-:Y:S01]  /*1f790*/  @P0 FFMA R3, R52, R15, R3 ;  /* 0x0000000f34030223 */ /* 0x010fe20000000003 */
[----:B------:R-:W-:Y:S01]  /*1f7a0*/  IMAD.WIDE R52, R53, 0x4, R62 ;  /* 0x0000000435347825 */ /* 0x000fe200078e023e */
[----:B------:R-:W-:Y:S02]  /*1f7b0*/  IADD3 R15, PT, PT, R61, 0x2, RZ ;  /* 0x000000023d0f7810 */ /* 0x000fe40007ffe0ff */
[----:B------:R-:W-:Y:S01]  /*1f7c0*/  ISETP.NE.AND P1, PT, R64, RZ, PT ;  /* 0x000000ff4000720c */ /* 0x000fe20003f25270 */
[----:B--2---:R-:W-:Y:S01]  /*1f7d0*/  @P6 FFMA R3, R54, R23, R3 ;  /* 0x0000001736036223 */ /* 0x004fe20000000003 */
[----:B------:R-:W3:Y:S01]  /*1f7e0*/  @P5 LDG.E R0, desc[UR36][R52.64] ;  /* 0x0000002434005981 */ /* 0x000ee2000c1e1900 */
[----:B------:R-:W-:-:S03]  /*1f7f0*/  IMAD R5, R22, R15, R71 ;  /* 0x0000000f16057224 */ /* 0x000fc600078e0247 */
[----:B------:R-:W2:Y:S01]  /*1f800*/  @P4 LDG.E R54, desc[UR36][R52.64+0x4] ;  /* 0x0000042434364981 */ /* 0x000ea2000c1e1900 */
[----:B------:R-:W-:-:S03]  /*1f810*/  ISETP.NE.AND P0, PT, R65, RZ, PT ;  /* 0x000000ff4100720c */ /* 0x000fc60003f05270 */
[----:B------:R-:W2:Y:S01]  /*1f820*/  @P4 LDG.E R15, desc[UR36][R20.64+0x40010] ;  /* 0x04001024140f4981 */ /* 0x000ea2000c1e1900 */
        /* <DEDUP_REMOVED lines=11> */
[----:B---3--:R-:W-:-:S04]  /*1f8e0*/  @P5 FFMA R3, R0, R12, R3 ;  /* 0x0000000c00035223 */ /* 0x008fc80000000003 */
[----:B--2---:R-:W-:-:S04]  /*1f8f0*/  @P4 FFMA R3, R54, R15, R3 ;  /* 0x0000000f36034223 */ /* 0x004fc80000000003 */
[----:B----4-:R-:W-:-:S04]  /*1f900*/  @P3 FFMA R3, R64, R23, R3 ;  /* 0x0000001740033223 */ /* 0x010fc80000000003 */
[----:B------:R-:W-:-:S04]  /*1f910*/  @P2 FFMA R3, R62, R61, R3 ;  /* 0x0000003d3e032223 */ /* 0x000fc80000000003 */
[----:B------:R-:W-:-:S04]  /*1f920*/  @P1 FFMA R3, R66, R63, R3 ;  /* 0x0000003f42031223 */ /* 0x000fc80000000003 */
[----:B------:R-:W-:Y:S01]  /*1f930*/  @P0 FFMA R3, R52, R65, R3 ;  /* 0x0000004134030223 */ /* 0x000fe20000000003 */
[----:B------:R-:W-:Y:S06]  /*1f940*/  BRA.U UP0, `(.L_x_351) ;  /* 0xfffffffd00347547 */ /* 0x000fec000b83ffff */
[----:B------:R0:W-:Y:S02]  /*1f950*/  STG.E desc[UR36][R26.64], R3 ;  /* 0x000000031a007986 */ /* 0x0001e4000c101924 */
.L_x_350:
[----:B------:R-:W-:Y:S05]  /*1f960*/  BSYNC.RECONVERGENT B0 ;  /* 0x0000000000007941 */ /* 0x000fea0003800200 */
.L_x_349:
        /* <DEDUP_REMOVED lines=9> */
[----:B0-2---:R-:W-:-:S04]  /*1fa00*/  FADD R3, R0, 9.9999997473787516356e-06 ;  /* 0x3727c5ac00037421 */ /* 0x005fc80000000000 */
        /* <DEDUP_REMOVED lines=9> */
.L_x_355:
[----:B------:R-:W-:Y:S05]  /*1faa0*/  BRA `(.L_x_356) ;  /* 0x0000000000107947 */ /* 0x000fea0003800000 */
.L_x_354:
[----:B------:R-:W-:Y:S01]  /*1fab0*/  FMUL.FTZ R0, R3, R4 ;  /* 0x0000000403007220 */ /* 0x000fe20000410000 */
[----:B------:R-:W-:-:S03]  /*1fac0*/  FMUL.FTZ R4, R4, 0.5 ;  /* 0x3f00000004047820 */ /* 0x000fc60000410000 */
[----:B------:R-:W-:-:S04]  /*1fad0*/  FFMA R3, -R0, R0, R3 ;  /* 0x0000000000037223 */ /* 0x000fc80000000103 */
[----:B------:R-:W-:-:S07]  /*1fae0*/  FFMA R0, R3, R4, R0 ;  /* 0x0000000403007223 */ /* 0x000fce0000000000 */
.L_x_356:
        /* <DEDUP_REMOVED lines=18> */
.L_x_358:
[----:B------:R-:W-:Y:S05]  /*1fc10*/  BSYNC.RECONVERGENT B3 ;  /* 0x0000000000037941 */ /* 0x000fea0003800200 */
.L_x_357:
[----:B------:R-:W-:-:S05]  /*1fc20*/  FFMA R3, R52, R3, R23 ;  /* 0x0000000334037223 */ /* 0x000fca0000000017 */
[----:B------:R0:W-:Y:S02]  /*1fc30*/  STG.E desc[UR36][R8.64], R3 ;  /* 0x0000000308007986 */ /* 0x0001e4000c101924 */
.L_x_353:
[----:B------:R-:W-:Y:S05]  /*1fc40*/  BSYNC.RECONVERGENT B2 ;  /* 0x0000000000027941 */ /* 0x000fea0003800200 */
.L_x_352:
[----:B------:R-:W-:Y:S06]  /*1fc50*/  BAR.SYNC.DEFER_BLOCKING 0x0 ;  /* 0x0000000000007b1d */ /* 0x000fec0000010000 */
[----:B------:R-:W-:Y:S04]  /*1fc60*/  BSSY.RECONVERGENT B2, `(.L_x_359) ;  /* 0x000001b000027945 */ /* 0x000fe80003800200 */
[----:B------:R-:W-:Y:S05]  /*1fc70*/  @P3 BRA `(.L_x_360) ;  /* 0x0000000000643947 */ /* 0x000fea0003800000 */
[----:B------:R-:W5:Y:S01]  /*1fc80*/  LDG.E R0, desc[UR36][R8.64] ;  /* 0x0000002408007981 */ /* 0x000f62000c1e1900 */
[----:B------:R-:W-:Y:S02]  /*1fc90*/  HFMA2 R4, -RZ, RZ, 3.7421875, 0 ;  /* 0x437c0000ff047431 */ /* 0x000fe400000001ff */
[----:B0-2---:R-:W-:Y:S01]  /*1fca0*/  IMAD.MOV.U32 R3, RZ, RZ, 0x3bbb989d ;  /* 0x3bbb989dff037424 */ /* 0x005fe200078e00ff */
        /* <DEDUP_REMOVED lines=18> */
[----:B-1-34-:R-:W-:Y:S05]  /*1fdd0*/  CALL.REL.NOINC `($__internal_1_$__cuda_sm3x_div_rn_noftz_f32_slowpath) ;  /* 0x0000011800687944 */ /* 0x01afea0003c00000 */
[----:B------:R-:W-:-:S07]  /*1fde0*/  MOV R15, R0 ;  /* 0x00000000000f7202 */ /* 0x000fce0000000f00 */
.L_x_362:
[----:B------:R-:W-:Y:S05]  /*1fdf0*/  BSYNC.RECONVERGENT B3 ;  /* 0x0000000000037941 */ /* 0x000fea0003800200 */
.L_x_361:
[----:B------:R0:W-:Y:S02]  /*1fe00*/  STG.E desc[UR36][R30.64], R15 ;  /* 0x0000000f1e007986 */ /* 0x0001e4000c101924 */
.L_x_360:
[----:B------:R-:W-:Y:S05]  /*1fe10*/  BSYNC.RECONVERGENT B2 ;  /* 0x0000000000027941 */ /* 0x000fea0003800200 */
.L_x_359:
[----:B------:R-:W-:Y:S08]  /*1fe20*/  BAR.SYNC.DEFER_BLOCKING 0x0 ;  /* 0x0000000000007b1d */ /* 0x000ff00000010000 */
[----:B------:R-:W-:Y:S06]  /*1fe30*/  BAR.SYNC.DEFER_BLOCKING 0x0 ;  /* 0x0000000000007b1d */ /* 0x000fec0000010000 */
[----:B------:R-:W5:Y:S04]  /*1fe40*/  @!P3 LDG.E R0, desc[UR36][R30.64] ;  /* 0x000000241e00b981 */ /* 0x000f68000c1e1900 */
[----:B0-2---:R-:W5:Y:S01]  /*1fe50*/  @!P3 LDG.E R3, desc[UR36][R38.64] ;  /* 0x000000242603b981 */ /* 0x005f62000c1e1900 */
[----:B------:R-:W-:Y:S01]  /*1fe60*/  UIADD3 UR5, UP3, UPT, UR45, 0x280000, URZ ;  /* 0x002800002d057890 */ /* 0x000fe2000ff7e0ff */
[----:B------:R-:W-:Y:S01]  /*1fe70*/  IADD3 R53, P1, PT, R48, 0x800, RZ ;  /* 0x0000080030357810 */ /* 0x000fe20007f3e0ff */
[----:B------:R-:W-:Y:S01]  /*1fe80*/  UIADD3 UR6, UP4, UPT, UR43, 0x280000, URZ ;  /* 0x002800002b067890 */ /* 0x000fe2000ff9e0ff */
[----:B------:R-:W-:Y:S01]  /*1fe90*/  IADD3 R20, P2, PT, R46, 0x800, RZ ;  /* 0x000008002e147810 */ /* 0x000fe20007f5e0ff */
[----:B------:R-:W-:Y:S01]  /*1fea0*/  UIADD3 UR7, UP2, UPT, UR47, 0x280000, URZ ;  /* 0x002800002f077890 */ /* 0x000fe2000ff5e0ff */
[----:B------:R-:W-:Y:S01]  /*1feb0*/  IADD3 R21, P0, PT, R50, 0x280000, RZ ;  /* 0x0028000032157810 */ /* 0x000fe20007f1e0ff */
[----:B------:R-:W-:Y:S01]  /*1fec0*/  UIADD3 UR4, UPT, UPT, UR4, 0x1, URZ ;  /* 0x0000000104047890 */ /* 0x000fe2000fffe0ff */
[----:B------:R-:W-:Y:S01]  /*1fed0*/  MOV R68, UR5 ;  /* 0x0000000500447c02 */ /* 0x000fe20008000f00 */
[----:B------:R-:W-:Y:S01]  /*1fee0*/  UIADD3 UR5, UP5, UPT, UR41, 0x280000, URZ ;  /* 0x0028000029057890 */ /* 0x000fe2000ffbe0ff */
[----:B------:R-:W-:Y:S01]  /*1fef0*/  IMAD.U32 R70, RZ, RZ, UR6 ;  /* 0x00000006ff467e24 */ /* 0x000fe2000f8e00ff */
[----:B------:R-:W-:Y:S01]  /*1ff00*/  UIADD3.X UR6, UPT, UPT, URZ, UR46, URZ, UP2, !UPT ;  /* 0x0000002eff067290 */ /* 0x000fe200097fe4ff */
[----:B------:R-:W-:Y:S01]  /*1ff10*/  IADD3 R4, P5, PT, R40, 0x800, RZ ;  /* 0x0000080028047810 */ /* 0x000fe20007fbe0ff */
[----:B------:R-:W-:Y:S01]  /*1ff20*/  UISETP.NE.AND UP0, UPT, UR4, 0x9, UPT ;  /* 0x000000090400788c */ /* 0x000fe2000bf05270 */
[----:B------:R-:W-:Y:S01]  /*1ff30*/  IMAD.U32 R66, RZ, RZ, UR7 ;  /* 0x00000007ff427e24 */ /* 0x000fe2000f8e00ff */
[----:B------:R-:W-:Y:S01]  /*1ff40*/  MOV R72, UR5 ;  /* 0x0000000500487c02 */ /* 0x000fe20008000f00 */
[----:B------:R-:W-:Y:S01]  /*1ff50*/  UIADD3.X UR5, UPT, UPT, URZ, UR44, URZ, UP3, !UPT ;  /* 0x0000002cff057290 */ /* 0x000fe20009ffe4ff */
[----:B------:R-:W-:Y:S01]  /*1ff60*/  IMAD.U32 R67, RZ, RZ, UR6 ;  /* 0x00000006ff437e24 */ /* 0x000fe2000f8e00ff */
[----:B------:R-:W-:Y:S01]  /*1ff70*/  UIADD3.X UR6, UPT, UPT, URZ, UR42, URZ, UP4, !UPT ;  /* 0x0000002aff067290 */ /* 0x000fe2000a7fe4ff */
[----:B------:R-:W-:Y:S01]  /*1ff80*/  IADD3.X R52, PT, PT, RZ, R51, RZ, P0, !PT ;  /* 0x00000033ff347210 */ /* 0x000fe200007fe4ff */
[----:B------:R-:W-:Y:S01]  /*1ff90*/  UIADD3 UR39, UP1, UPT, UR49, 0x280000, URZ ;  /* 0x0028000031277890 */ /* 0x000fe2000ff3e0ff */
[----:B------:R-:W-:Y:S01]  /*1ffa0*/  IMAD.X R54, RZ, RZ, R49, P1 ;  /* 0x000000ffff367224 */ /* 0x000fe200008e0631 */
[----:B------:R-:W-:Y:S01]  /*1ffb0*/  MOV R69, UR5 ;  /* 0x0000000500457c02 */ /* 0x000fe20008000f00 */
[----:B------:R-:W-:Y:S01]  /*1ffc0*/  UIADD3.X UR5, UPT, UPT, URZ, UR40, URZ, UP5, !UPT ;  /* 0x00000028ff057290 */ /* 0x000fe2000affe4ff */
[----:B------:R-:W-:Y:S01]  /*1ffd0*/  IMAD.U32 R71, RZ, RZ, UR6 ;  /* 0x00000006ff477e24 */ /* 0x000fe2000f8e00ff */
[----:B------:R-:W-:Y:S01]  /*1ffe0*/  IADD3.X R15, PT, PT, RZ, R41, RZ, P5, !PT ;  /* 0x00000029ff0f7210 */ /* 0x000fe20002ffe4ff */
[----:B------:R-:W-:Y:S01]  /*1fff0*/  IMAD.X R23, RZ, RZ, R47, P2 ;  /* 0x000000ffff177224 */ /* 0x000fe200010e062f */
[----:B------:R-:W-:-:S02]  /*20000*/  UIADD3.X UR38, UPT, UPT, URZ, UR48, URZ, UP1, !UPT ;  /* 0x00000030ff267290 */ /* 0x000fc40008ffe4ff */
[----:B------:R-:W-:Y:S01]  /*20010*/  MOV R73, UR5 ;  /* 0x0000000500497c02 */ /* 0x000fe20008000f00 */
[----:B-----5:R-:W-:Y:S01]  /*20020*/  @!P3 FADD R3, R0, R3 ;  /* 0x000000030003b221 */ /* 0x020fe20000000000 */
[----:B------:R-:W-:-:S04]  /*20030*/  IADD3 R0, P4, PT, R42, 0x800, RZ ;  /* 0x000008002a007810 */ /* 0x000fc80007f9e0ff */
[----:B------:R0:W-:Y:S01]  /*20040*/  @!P3 STG.E desc[UR36][R38.64], R3 ;  /* 0x000000032600b986 */ /* 0x0001e2000c101924 */
[----:B------:R-:W-:Y:S08]  /*20050*/  BAR.SYNC.DEFER_BLOCKING 0x0 ;  /* 0x0000000000007b1d */ /* 0x000ff00000010000 */
[----:B------:R-:W-:Y:S01]  /*20060*/  BAR.SYNC.DEFER_BLOCKING 0x0 ;  /* 0x0000000000007b1d */ /* 0x000fe20000010000 */
[----:B------:R-:W-:Y:S01]  /*20070*/  IADD3 R12, P3, PT, R44, 0x800, RZ ;  /* 0x000008002c0c7810 */ /* 0x000fe20007f7e0ff */
[----:B0-----:R-:W-:-:S03]  /*20080*/  IMAD.X R3, RZ, RZ, R43, P4 ;  /* 0x000000ffff037224 */ /* 0x001fc600020e062b */
        /* <DEDUP_REMOVED lines=11> */
[----:B------:R-:W2:Y:S08]  /*20140*/  I2F.RP R54, R53 ;  /* 0x0000003500367306 */ /* 0x000eb00000209400 */
[----:B0-----:R-:W0:Y:S08]  /*20150*/  MUFU.RCP R8, R8 ;  /* 0x0000000800087308 */ /* 0x001e300000001000 */
[----:B--2---:R-:W-:Y:S01]  /*20160*/  MUFU.RCP R54, R54 ;  /* 0x0000003600367308 */ /* 0x004fe20000001000 */
[----:B0-----:R-:W-:Y:S01]  /*20170*/  VIADD R6, R8, 0xffffffe ;  /* 0x0ffffffe08067836 */ /* 0x001fe20000000000 */
[----:B------:R-:W-:-:S06]  /*20180*/  IABS R8, R22 ;  /* 0x0000001600087213 */ /* 0x000fcc0000000000 */
[----:B------:R0:W2:Y:S02]  /*20190*/  F2I.FTZ.U32.TRUNC.NTZ R7, R6 ;  /* 0x0000000600077305 */ /* 0x0000a4000021f000 */
[----:B0-----:R-:W-:Y:S01]  /*201a0*/  IMAD.MOV.U32 R6, RZ, RZ, RZ ;  /* 0x000000ffff067224 */ /* 0x001fe200078e00ff */
[----:B--2---:R-:W-:-:S05]  /*201b0*/  IADD3 R9, PT, PT, RZ, -R7, RZ ;  /* 0x80000007ff097210 */ /* 0x004fca0007ffe0ff */
[----:B------:R-:W-:-:S04]  /*201c0*/  IMAD R9, R9, R10, RZ ;  /* 0x0000000a09097224 */ /* 0x000fc800078e02ff */
[----:B------:R-:W-:Y:S01]  /*201d0*/  IMAD.HI.U32 R9, R7, R9, R6 ;  /* 0x0000000907097227 */ /* 0x000fe200078e0006 */
[----:B------:R-:W-:Y:S02]  /*201e0*/  IADD3 R7, PT, PT, RZ, -R11, RZ ;  /* 0x8000000bff077210 */ /* 0x000fe40007ffe0ff */
[----:B------:R-:W-:-:S03]  /*201f0*/  LOP3.LUT R6, R17, R14, RZ, 0x3c, !PT ;  /* 0x0000000e11067212 */ /* 0x000fc600078e3cff */
[----:B------:R-:W-:Y:S01]  /*20200*/  IMAD.HI.U32 R11, R9, R18, RZ ;  /* 0x00000012090b7227 */ /* 0x000fe200078e00ff */
[----:B------:R-:W-:Y:S01]  /*20210*/  ISETP.GE.AND P3, PT, R6, RZ, PT ;  /* 0x000000ff0600720c */ /* 0x000fe20003f66270 */
        /* <DEDUP_REMOVED lines=10> */
[----:B------:R0:W2:Y:S05]  /*202c0*/  F2I.FTZ.U32.TRUNC.NTZ R7, R6 ;  /* 0x0000000600077305 */ /* 0x0000aa000021f000 */
[----:B------:R-:W-:-:S04]  /*202d0*/  @P1 VIADD R11, R11, 0x1 ;  /* 0x000000010b0b1836 */ /* 0x000fc80000000000 */
[----:B------:R-:W-:Y:S01]  /*202e0*/  @!P3 IMAD.MOV R11, RZ, RZ, -R11 ;  /* 0x000000ffff0bb224 */ /* 0x000fe200078e0a0b */
[----:B------:R-:W-:Y:S01]  /*202f0*/  @!P0 LOP3.LUT R11, RZ, R14, RZ, 0x33, !PT ;  /* 0x0000000eff0b8212 */ /* 0x000fe200078e33ff */
[----:B------:R-:W-:Y:S02]  /*20300*/  IMAD R14, R19, R22, RZ ;  /* 0x00000016130e7224 */ /* 0x000fe400078e02ff */
[----:B0-----:R-:W-:-:S03]  /*20310*/  HFMA2 R6, -RZ, RZ, 0, 0 ;  /* 0x00000000ff067431 */ /* 0x001fc600000001ff */
[----:B------:R-:W-:Y:S01]  /*20320*/  SHF.L.U32 R62, R14, 0x9, RZ ;  /* 0x000000090e3e7819 */ /* 0x000fe200000006ff */
[----:B--2---:R-:W-:-:S03]  /*20330*/  IMAD.MOV R9, RZ, RZ, -R7 ;  /* 0x000000ffff097224 */ /* 0x004fc600078e0a07 */
[----:B-1-3--:R-:W-:Y:S01]  /*20340*/  IABS R61, R62 ;  /* 0x0000003e003d7213 */ /* 0x00afe20000000000 */
        /* <DEDUP_REMOVED lines=9> */
[----:B0-----:R-:W0:Y:S03]  /*203e0*/  MUFU.RCP R63, R63 ;  /* 0x0000003f003f7308 */ /* 0x001e260000001000 */
[----:B------:R-:W-:-:S05]  /*203f0*/  ISETP.GT.U32.AND P0, PT, R8, R13, PT ;  /* 0x0000000d0800720c */ /* 0x000fca0003f04070 */
[----:B------:R-:W1:Y:S08]  /*20400*/  F2I.FTZ.U32.TRUNC.NTZ R7, R7 ;  /* 0x0000000700077305 */ /* 0x000e70000021f000 */
[-C--:B------:R-:W-:Y:S01]  /*20410*/  @!P0 IADD3 R13, PT, PT, R13, -R8.reuse, RZ ;  /* 0x800000080d0d8210 */ /* 0x080fe20007ffe0ff */
[----:B------:R-:W-:Y:S01]  /*20420*/  @!P0 VIADD R10, R10, 0x1 ;  /* 0x000000010a0a8836 */ /* 0x000fe20000000000 */
[----:B------:R-:W-:Y:S01]  /*20430*/  ISETP.NE.AND P0, PT, R22, RZ, PT ;  /* 0x000000ff1600720c */ /* 0x000fe20003f05270 */
[----:B0-----:R-:W-:Y:S01]  /*20440*/  VIADD R9, R63, 0xffffffe ;  /* 0x0ffffffe3f097836 */ /* 0x001fe20000000000 */
[----:B------:R-:W-:Y:S01]  /*20450*/  ISETP.GE.U32.AND P1, PT, R13, R8, PT ;  /* 0x000000080d00720c */ /* 0x000fe20003f26070 */
[----:B-1----:R-:W-:-:S04]  /*20460*/  IMAD.MOV R8, RZ, RZ, -R7 ;  /* 0x000000ffff087224 */ /* 0x002fc800078e0a07 */
[----:B------:R-:W0:Y:S01]  /*20470*/  F2I.FTZ.U32.TRUNC.NTZ R9, R9 ;  /* 0x0000000900097305 */ /* 0x000e22000021f000 */
[----:B------:R-:W-:-:S07]  /*20480*/  MOV R6, R8 ;  /* 0x0000000800067202 */ /* 0x000fce0000000f00 */
[----:B------:R-:W-:Y:S02]  /*20490*/  @P1 VIADD R10, R10, 0x1 ;  /* 0x000000010a0a1836 */ /* 0x000fe40000000000 */
[----:B------:R-:W-:Y:S02]  /*204a0*/  IMAD R13, R6, R53, RZ ;  /* 0x00000035060d7224 */ /* 0x000fe400078e02ff */
[----:B------:R-:W-:Y:S02]  /*204b0*/  HFMA2 R6, -RZ, RZ, 0, 0 ;  /* 0x00000000ff067431 */ /* 0x000fe400000001ff */
[----:B------:R-:W-:Y:S01]  /*204c0*/  @!P3 IMAD.MOV R10, RZ, RZ, -R10 ;  /* 0x000000ffff0ab224 */ /* 0x000fe200078e0a0a */
[----:B------:R-:W-:Y:S02]  /*204d0*/  @!P0 LOP3.LUT R10, RZ, R22, RZ, 0x33, !PT ;  /* 0x00000016ff0a8212 */ /* 0x000fe400078e33ff */
[----:B0-----:R-:W-:Y:S01]  /*204e0*/  IADD3 R8, PT, PT, RZ, -R9, RZ ;  /* 0x80000009ff087210 */ /* 0x001fe20007ffe0ff */
[----:B------:R-:W-:Y:S01]  /*204f0*/  IMAD.HI.U32 R6, R7, R13, R6 ;  /* 0x0000000d07067227 */ /* 0x000fe200078e0006 */
[----:B------:R-:W-:-:S03]  /*20500*/  IABS R13, R62 ;  /* 0x0000003e000d7213 */ /* 0x000fc60000000000 */
[----:B------:R-:W-:Y:S01]  /*20510*/  IMAD R7, R8, R61, RZ ;  /* 0x0000003d08077224 */ /* 0x000fe200078e02ff */
[----:B------:R-:W-:-:S05]  /*20520*/  MOV R8, RZ ;  /* 0x000000ff00087202 */ /* 0x000fca0000000f00 */
[----:B------:R-:W-:Y:S01]  /*20530*/  IMAD.HI.U32 R7, R9, R7, R8 ;  /* 0x0000000709077227 */ /* 0x000fe200078e0008 */
[----:B------:R-:W-:-:S03]  /*20540*/  IABS R8, R19 ;  /* 0x0000001300087213 */ /* 0x000fc60000000000 */
[----:B------:R-:W-:Y:S01]  /*20550*/  IMAD.MOV R9, RZ, RZ, -R13 ;  /* 0x000000ffff097224 */ /* 0x000fe200078e0a0d */
[----:B------:R-:W-:Y:S02]  /*20560*/  IABS R13, R10 ;  /* 0x0000000a000d7213 */ /* 0x000fe40000000000 */
[----:B------:R-:W-:Y:S01]  /*20570*/  IADD3 R54, PT, PT, RZ, -R8, RZ ;  /* 0x80000008ff367210 */ /* 0x000fe20007ffe0ff */
[----:B------:R-:W-:Y:S02]  /*20580*/  IMAD.MOV.U32 R8, RZ, RZ, R9 ;  /* 0x000000ffff087224 */ /* 0x000fe400078e0009 */
[----:B------:R-:W-:Y:S01]  /*20590*/  IMAD.HI.U32 R9, R7, R18, RZ ;  /* 0x0000001207097227 */ /* 0x000fe200078e00ff */
[----:B------:R-:W-:-:S03]  /*205a0*/  MOV R7, R13 ;  /* 0x0000000d00077202 */ /* 0x000fc60000000f00 */
[----:B------:R-:W-:Y:S02]  /*205b0*/  IMAD R18, R9, R8, R18 ;  /* 0x0000000809127224 */ /* 0x000fe400078e0212 */
[----:B------:R-:W-:Y:S02]  /*205c0*/  IMAD.MOV.U32 R8, RZ, RZ, R54 ;  /* 0x000000ffff087224 */ /* 0x000fe400078e0036 */
[----:B------:R-:W-:Y:S01]  /*205d0*/  IMAD.HI.U32 R6, R6, R7, RZ ;  /* 0x0000000706067227 */ /* 0x000fe200078e00ff */
[----:B------:R-:W-:-:S03]  /*205e0*/  ISETP.GT.U32.AND P1, PT, R61, R18, PT ;  /* 0x000000123d00720c */ /* 0x000fc60003f24070 */
[----:B------:R-:W-:Y:S01]  /*205f0*/  IMAD R8, R6, R8, R7 ;  /* 0x0000000806087224 */ /* 0x000fe200078e0207 */
[----:B------:R-:W-:-:S04]  /*20600*/  SHF.R.S32.HI R6, RZ, 0x1f, R11 ;  /* 0x0000001fff067819 */ /* 0x000fc8000001140b */
[----:B------:R-:W-:Y:S02]  /*20610*/  ISETP.GT.U32.AND P0, PT, R53, R8, PT ;  /* 0x000000083500720c */ /* 0x000fe40003f04070 */
[----:B------:R-:W-:-:S03]  /*20620*/  LEA.HI R6, R6, R11, RZ, 0x9 ;  /* 0x0000000b06067211 */ /* 0x000fc600078f48ff */
[-C--:B------:R-:W-:Y:S01]  /*20630*/  @!P1 IADD3 R18, PT, PT, R18, -R61.reuse, RZ ;  /* 0x8000003d12129210 */ /* 0x080fe20007ffe0ff */
[----:B------:R-:W-:Y:S01]  /*20640*/  @!P1 VIADD R9, R9, 0x1 ;  /* 0x0000000109099836 */ /* 0x000fe20000000000 */
[----:B------:R-:W-:Y:S02]  /*20650*/  LOP3.LUT R6, R6, 0xfffffe00, RZ, 0xc0, !PT ;  /* 0xfffffe0006067812 */ /* 0x000fe400078ec0ff */
[----:B------:R-:W-:Y:S02]  /*20660*/  ISETP.GE.U32.AND P5, PT, R18, R61, PT ;  /* 0x0000003d1200720c */ /* 0x000fe40003fa6070 */
[----:B------:R-:W-:Y:S02]  /*20670*/  IADD3 R18, PT, PT, R11, -R6, RZ ;  /* 0x800000060b127210 */ /* 0x000fe40007ffe0ff */
[----:B------:R-:W-:Y:S01]  /*20680*/  @!P0 IMAD.IADD R8, R8, 0x1, -R53 ;  /* 0x0000000108088824 */ /* 0x000fe200078e0a35 */
[----:B------:R-:W-:Y:S02]  /*20690*/  LOP3.LUT R6, R17, R62, RZ, 0x3c, !PT ;  /* 0x0000003e11067212 */ /* 0x000fe400078e3cff */
[----:B------:R-:W-:-:S02]  /*206a0*/  ISETP.GT.AND P0, PT, R18, 0xff, PT ;  /* 0x000000ff1200780c */ /* 0x000fc40003f04270 */
[----:B------:R-:W-:Y:S02]  /*206b0*/  ISETP.GT.U32.AND P4, PT, R53, R8, PT ;  /* 0x000000083500720c */ /* 0x000fe40003f84070 */
[----:B------:R-:W-:Y:S02]  /*206c0*/  ISETP.GE.AND P3, PT, R6, RZ, PT ;  /* 0x000000ff0600720c */ /* 0x000fe40003f66270 */
[----:B------:R-:W-:Y:S02]  /*206d0*/  ISETP.NE.AND P1, PT, R62, RZ, PT ;  /* 0x000000ff3e00720c */ /* 0x000fe40003f25270 */
[----:B------:R-:W-:Y:S02]  /*206e0*/  @P5 IADD3 R9, PT, PT, R9, 0x1, RZ ;  /* 0x0000000109095810 */ /* 0x000fe40007ffe0ff */
[C---:B------:R-:W-:Y:S02]  /*206f0*/  ISETP.GE.AND P5, PT, R10.reuse, RZ, PT ;  /* 0x000000ff0a00720c */ /* 0x040fe40003fa6270 */
[----:B------:R-:W-:Y:S01]  /*20700*/  IADD3 R10, PT, PT, -R10, RZ, RZ ;  /* 0x000000ff0a0a7210 */ /* 0x000fe20007ffe1ff */
[----:B------:R-:W0:Y:S02]  /*20710*/  @!P0 LDC.64 R6, c[0x0][0x400] ;  /* 0x00010000ff068b82 */ /* 0x000e240000000a00 */
[----:B------:R-:W-:-:S02]  /*20720*/  @!P4 IMAD.IADD R8, R8, 0x1, -R53 ;  /* 0x000000010808c824 */ /* 0x000fc400078e0a35 */
[----:B------:R-:W-:Y:S01]  /*20730*/  @!P3 IADD3 R9, PT, PT, -R9, RZ, RZ ;  /* 0x000000ff0909b210 */ /* 0x000fe20007ffe1ff */
[----:B------:R-:W-:Y:S01]  /*20740*/  IMAD R10, R22, R10, R17 ;  /* 0x0000000a160a7224 */ /* 0x000fe200078e0211 */
        /* <DEDUP_REMOVED lines=9> */
[----:B------:R-:W2:Y:S01]  /*207e0*/  @!P0 LDG.E R7, desc[UR36][R6.64] ;  /* 0x0000002406078981 */ /* 0x000ea2000c1e1900 */
[----:B------:R-:W-:-:S04]  /*207f0*/  @P0 VIADD R18, R18, 0xffffff00 ;  /* 0xffffff0012120836 */ /* 0x000fc80000000000 */
[----:B------:R-:W-:-:S04]  /*20800*/  @P0 IMAD R11, R19, R18, R11 ;  /* 0x00000012130b0224 */ /* 0x000fc800078e020b */
[----:B------:R-:W-:-:S04]  /*20810*/  @P0 IMAD R11, R22, R11, R10 ;  /* 0x0000000b160b0224 */ /* 0x000fc800078e020a */
[----:B0-----:R-:W-:Y:S01]  /*20820*/  @P0 IMAD.WIDE R8, R11, 0x4, R8 ;  /* 0x000000040b080825 */ /* 0x001fe200078e0208 */
[----:B--2---:R0:W-:Y:S05]  /*20830*/  @!P0 STG.E desc[UR36][R28.64], R7 ;  /* 0x000000071c008986 */ /* 0x0041ea000c101924 */
[----:B------:R-:W2:Y:S04]  /*20840*/  @P0 LDG.E R9, desc[UR36][R8.64] ;  /* 0x0000002408090981 */ /* 0x000ea8000c1e1900 */
[----:B--2---:R0:W-:Y:S02]  /*20850*/  @P0 STG.E desc[UR36][R28.64], R9 ;  /* 0x000000091c000986 */ /* 0x0041e4000c101924 */
.L_x_365:
[----:B------:R-:W-:Y:S05]  /*20860*/  BSYNC.RECONVERGENT B0 ;  /* 0x0000000000007941 */ /* 0x000fea0003800200 */
.L_x_364:
        /* <DEDUP_REMOVED lines=8> */
[----:B0-----:R-:W-:-:S06]  /*208f0*/  IADD3 R6, PT, PT, R9, 0xffffffe, RZ ;  /* 0x0ffffffe09067810 */ /* 0x001fcc0007ffe0ff */
[----:B------:R0:W2:Y:S02]  /*20900*/  F2I.FTZ.U32.TRUNC.NTZ R7, R6 ;  /* 0x0000000600077305 */ /* 0x0000a4000021f000 */
[----:B0-----:R-:W-:Y:S02]  /*20910*/  HFMA2 R6, -RZ, RZ, 0, 0 ;  /* 0x00000000ff067431 */ /* 0x001fe400000001ff */
[----:B--2---:R-:W-:-:S04]  /*20920*/  IMAD.MOV R11, RZ, RZ, -R7 ;  /* 0x000000ffff0b7224 */ /* 0x004fc800078e0a07 */
[----:B------:R-:W-:-:S04]  /*20930*/  IMAD R11, R11, R8, RZ ;  /* 0x000000080b0b7224 */ /* 0x000fc800078e02ff */
[----:B------:R-:W-:-:S04]  /*20940*/  IMAD.HI.U32 R11, R7, R11, R6 ;  /* 0x0000000b070b7227 */ /* 0x000fc800078e0006 */
[----:B------:R-:W-:Y:S02]  /*20950*/  IMAD.MOV R7, RZ, RZ, -R10 ;  /* 0x000000ffff077224 */ /* 0x000fe400078e0a0a */
        /* <DEDUP_REMOVED lines=8> */
[----:B------:R-:W-:Y:S02]  /*209e0*/  ISETP.GE.AND P3, PT, R7, RZ, PT ;  /* 0x000000ff0700720c */ /* 0x000fe40003f66270 */
[----:B------:R-:W-:-:S05]  /*209f0*/  IABS R10, R22 ;  /* 0x00000016000a7213 */ /* 0x000fca0000000000 */
[----:B------:R-:W-:-:S06]  /*20a00*/  @P1 IADD3 R6, PT, PT, R6, 0x1, RZ ;  /* 0x0000000106061810 */ /* 0x000fcc0007ffe0ff */
[----:B------:R-:W-:Y:S01]  /*20a10*/  @!P3 IMAD.MOV R6, RZ, RZ, -R6 ;  /* 0x000000ffff06b224 */ /* 0x000fe200078e0a06 */
[----:B------:R-:W-:Y:S02]  /*20a20*/  @!P0 LOP3.LUT R6, RZ, R14, RZ, 0x33, !PT ;  /* 0x0000000eff068212 */ /* 0x000fe400078e33ff */
[----:B------:R-:W0:Y:S02]  /*20a30*/  I2F.RP R14, R10 ;  /* 0x0000000a000e7306 */ /* 0x000e240000209400 */
[----:B------:R-:W-:-:S04]  /*20a40*/  SHF.R.S32.HI R7, RZ, 0x1f, R6 ;  /* 0x0000001fff077819 */ /* 0x000fc80000011406 */
[----:B------:R-:W-:-:S04]  /*20a50*/  LEA.HI R7, R7, R6, RZ, 0x9 ;  /* 0x0000000607077211 */ /* 0x000fc800078f48ff */
[----:B------:R-:W-:-:S04]  /*20a60*/  LOP3.LUT R7, R7, 0xfffffe00, RZ, 0xc0, !PT ;  /* 0xfffffe0007077812 */ /* 0x000fc800078ec0ff */
[----:B------:R-:W-:Y:S01]  /*20a70*/  IADD3 R11, PT, PT, R6, -R7, RZ ;  /* 0x80000007060b7210 */ /* 0x000fe20007ffe0ff */
[----:B0-----:R-:W0:Y:S04]  /*20a80*/  MUFU.RCP R14, R14 ;  /* 0x0000000e000e7308 */ /* 0x001e280000001000 */
[----:B------:R-:W-:Y:S01]  /*20a90*/  IMAD.WIDE R6, R11, 0x4, R48 ;  /* 0x000000040b067825 */ /* 0x000fe200078e0230 */
[----:B------:R-:W-:-:S04]  /*20aa0*/  IABS R53, R19 ;  /* 0x0000001300357213 */ /* 0x000fc80000000000 */
[----:B------:R2:W5:Y:S01]  /*20ab0*/  LDG.E R13, desc[UR36][R6.64+0x800] ;  /* 0x00080024060d7981 */ /* 0x000562000c1e1900 */
[CC--:B------:R-:W-:Y:S01]  /*20ac0*/  IMAD R54, R19.reuse, R22.reuse, RZ ;  /* 0x0000001613367224 */ /* 0x0c0fe200078e02ff */
[----:B------:R-:W-:Y:S01]  /*20ad0*/  ISETP.NE.AND P4, PT, R19, RZ, PT ;  /* 0x000000ff1300720c */ /* 0x000fe20003f85270 */
[----:B------:R-:W-:Y:S01]  /*20ae0*/  UMOV UR4, URZ ;  /* 0x000000ff00047c82 */ /* 0x000fe20008000000 */
[----:B------:R-:W-:Y:S01]  /*20af0*/  SHF.L.U32 R71, R11, 0x9, RZ ;  /* 0x000000090b477819 */ /* 0x000fe200000006ff */
[----:B------:R-:W-:Y:S02]  /*20b00*/  IMAD.SHL.U32 R62, R54, 0x200, RZ ;  /* 0x00000200363e7824 */ /* 0x000fe400078e00ff */
[----:B0-----:R-:W-:Y:S01]  /*20b10*/  VIADD R8, R14, 0xffffffe ;  /* 0x0ffffffe0e087836 */ /* 0x001fe20000000000 */
[----:B------:R-:W-:Y:S01]  /*20b20*/  SHF.R.S32.HI R72, RZ, 0x1f, R71 ;  /* 0x0000001fff487819 */ /* 0x000fe20000011447 */
[----:B------:R-:W0:Y:S01]  /*20b30*/  I2F.RP R14, R53 ;  /* 0x00000035000e7306 */ /* 0x000e220000209400 */
[----:B--2---:R-:W-:-:S02]  /*20b40*/  IABS R6, R22 ;  /* 0x0000001600067213 */ /* 0x004fc40000000000 */
[----:B------:R-:W-:-:S03]  /*20b50*/  IABS R63, R62 ;  /* 0x0000003e003f7213 */ /* 0x000fc60000000000 */
[----:B------:R-:W-:Y:S02]  /*20b60*/  IMAD.MOV R6, RZ, RZ, -R6 ;  /* 0x000000ffff067224 */ /* 0x000fe400078e0a06 */
[----:B------:R2:W1:Y:S08]  /*20b70*/  F2I.FTZ.U32.TRUNC.NTZ R9, R8 ;  /* 0x0000000800097305 */ /* 0x000470000021f000 */
[----:B0-----:R-:W0:Y:S01]  /*20b80*/  MUFU.RCP R14, R14 ;  /* 0x0000000e000e7308 */ /* 0x001e220000001000 */
[----:B--2---:R-:W-:-:S02]  /*20b90*/  MOV R8, RZ ;  /* 0x000000ff00087202 */ /* 0x004fc40000000f00 */
[----:B-1-3--:R-:W-:-:S05]  /*20ba0*/  IADD3 R61, PT, PT, RZ, -R9, RZ ;  /* 0x80000009ff3d7210 */ /* 0x00afca0007ffe0ff */
[----:B------:R-:W-:-:S04]  /*20bb0*/  IMAD R7, R61, R10, RZ ;  /* 0x0000000a3d077224 */ /* 0x000fc800078e02ff */
[----:B------:R-:W-:Y:S02]  /*20bc0*/  IMAD.HI.U32 R7, R9, R7, R8 ;  /* 0x0000000709077227 */ /* 0x000fe400078e0008 */
[----:B------:R-:W1:Y:S02]  /*20bd0*/  I2F.RP R8, R63 ;  /* 0x0000003f00087306 */ /* 0x000e640000209400 */
[----:B0-----:R-:W-:Y:S02]  /*20be0*/  VIADD R54, R14, 0xffffffe ;  /* 0x0ffffffe0e367836 */ /* 0x001fe40000000000 */
[----:B------:R-:W-:-:S04]  /*20bf0*/  IMAD.HI.U32 R9, R7, R18, RZ ;  /* 0x0000001207097227 */ /* 0x000fc800078e00ff */
[----:B------:R-:W-:Y:S01]  /*20c00*/  IMAD R7, R9, R6, R18 ;  /* 0x0000000609077224 */ /* 0x000fe200078e0212 */
[----:B------:R-:W-:-:S04]  /*20c10*/  LOP3.LUT R6, R17, R22, RZ, 0x3c, !PT ;  /* 0x0000001611067212 */ /* 0x000fc800078e3cff */
[----:B------:R-:W-:Y:S01]  /*20c20*/  ISETP.GT.U32.AND P0, PT, R10, R7, PT ;  /* 0x000000070a00720c */ /* 0x000fe20003f04070 */
[----:B-1----:R-:W0:Y:S01]  /*20c30*/  MUFU.RCP R8, R8 ;  /* 0x0000000800087308 */ /* 0x002e220000001000 */
[----:B------:R-:W-:-:S11]  /*20c40*/  ISETP.GE.AND P3, PT, R6, RZ, PT ;  /* 0x000000ff0600720c */ /* 0x000fd60003f66270 */
[-C--:B------:R-:W-:Y:S02]  /*20c50*/  @!P0 IADD3 R7, PT, PT, R7, -R10.reuse, RZ ;  /* 0x8000000a07078210 */ /* 0x080fe40007ffe0ff */
[----:B------:R-:W-:Y:S02]  /*20c60*/  @!P0 IADD3 R9, PT, PT, R9, 0x1, RZ ;  /* 0x0000000109098810 */ /* 0x000fe40007ffe0ff */
[----:B------:R-:W-:Y:S02]  /*20c70*/  ISETP.GE.U32.AND P1, PT, R7, R10, PT ;  /* 0x0000000a0700720c */ /* 0x000fe40003f26070 */
[----:B------:R1:W2:Y:S01]  /*20c80*/  F2I.FTZ.U32.TRUNC.NTZ R7, R54 ;  /* 0x0000003600077305 */ /* 0x0002a2000021f000 */
[----:B------:R-:W-:Y:S02]  /*20c90*/  ISETP.NE.AND P0, PT, R22, RZ, PT ;  /* 0x000000ff1600720c */ /* 0x000fe40003f05270 */
[----:B0-----:R-:W-:Y:S02]  /*20ca0*/  IADD3 R14, PT, PT, R8, 0xffffffe, RZ ;  /* 0x0ffffffe080e7810 */ /* 0x001fe40007ffe0ff */
[----:B-1----:R-:W-:-:S06]  /*20cb0*/  IABS R54, R19 ;  /* 0x0000001300367213 */ /* 0x002fcc0000000000 */
[----:B------:R-:W-:Y:S02]  /*20cc0*/  @P1 VIADD R9, R9, 0x1 ;  /* 0x0000000109091836 */ /* 0x000fe40000000000 */
[----:B------:R-:W-:Y:S01]  /*20cd0*/  IMAD.MOV R54, RZ, RZ, -R54 ;  /* 0x000000ffff367224 */ /* 0x000fe200078e0a36 */
[----:B--2---:R-:W-:Y:S01]  /*20ce0*/  IADD3 R6, PT, PT, RZ, -R7, RZ ;  /* 0x80000007ff067210 */ /* 0x004fe20007ffe0ff */
[----:B------:R-:W-:Y:S02]  /*20cf0*/  IMAD.MOV.U32 R10, RZ, RZ, R9 ;  /* 0x000000ffff0a7224 */ /* 0x000fe400078e0009 */
[----:B------:R-:W0:Y:S02]  /*20d00*/  F2I.FTZ.U32.TRUNC.NTZ R9, R14 ;  /* 0x0000000e00097305 */ /* 0x000e24000021f000 */
[----:B------:R-:W-:Y:S02]  /*20d10*/  IMAD R61, R6, R53, RZ ;  /* 0x00000035063d7224 */ /* 0x000fe400078e02ff */
[----:B------:R-:W-:-:S02]  /*20d20*/  HFMA2 R6, -RZ, RZ, 0, 0 ;  /* 0x00000000ff067431 */ /* 0x000fc400000001ff */
[----:B------:R-:W-:Y:S01]  /*20d30*/  @!P3 IMAD.MOV R10, RZ, RZ, -R10 ;  /* 0x000000ffff0ab224 */ /* 0x000fe200078e0a0a */
[----:B------:R-:W-:-:S04]  /*20d40*/  @!P0 LOP3.LUT R10, RZ, R22, RZ, 0x33, !PT ;  /* 0x00000016ff0a8212 */ /* 0x000fc800078e33ff */
[----:B------:R-:W-:Y:S02]  /*20d50*/  IABS R8, R10 ;  /* 0x0000000a00087213 */ /* 0x000fe40000000000 */
[----:B------:R-:W-:Y:S01]  /*20d60*/  ISETP.GE.AND P1, PT, R10, RZ, PT ;  /* 0x000000ff0a00720c */ /* 0x000fe20003f26270 */
[----:B------:R-:W-:Y:S02]  /*20d70*/  IMAD.MOV R10, RZ, RZ, -R10 ;  /* 0x000000ffff0a7224 */ /* 0x000fe400078e0a0a */
[----:B------:R-:W-:Y:S01]  /*20d80*/  IMAD.HI.U32 R6, R7, R61, R6 ;  /* 0x0000003d07067227 */ /* 0x000fe200078e0006 */
[----:B------:R-:W-:Y:S02]  /*20d90*/  MOV R7, R8 ;  /* 0x0000000800077202 */ /* 0x000fe40000000f00 */
[----:B------:R-:W-:Y:S01]  /*20da0*/  MOV R8, R54 ;  /* 0x0000003600087202 */ /* 0x000fe20000000f00 */
[----:B0-----:R-:W-:Y:S02]  /*20db0*/  IMAD.MOV R14, RZ, RZ, -R9 ;  /* 0x000000ffff0e7224 */ /* 0x001fe400078e0a09 */
[----:B------:R-:W-:-:S04]  /*20dc0*/  IMAD.HI.U32 R6, R6, R7, RZ ;  /* 0x0000000706067227 */ /* 0x000fc800078e00ff */
[----:B------:R-:W-:Y:S02]  /*20dd0*/  IMAD R6, R6, R8, R7 ;  /* 0x0000000806067224 */ /* 0x000fe400078e0207 */
[----:B------:R-:W-:Y:S01]  /*20de0*/  IMAD R7, R14, R63, RZ ;  /* 0x0000003f0e077224 */ /* 0x000fe200078e02ff */
[----:B------:R-:W-:Y:S01]  /*20df0*/  IABS R14, R62 ;  /* 0x0000003e000e7213 */ /* 0x000fe20000000000 */
        /* <DEDUP_REMOVED lines=11> */
[-C--:B------:R-:W-:Y:S01]  /*20eb0*/  @!P6 IADD3 R18, PT, PT, R18, -R63.reuse, RZ ;  /* 0x8000003f1212e210 */ /* 0x080fe20007ffe0ff */
        /* <DEDUP_REMOVED lines=16> */
.L_x_368:
[----:B------:R-:W0:Y:S01]  /*20fc0*/  @P0 LDC.64 R6, c[0x0][0x3d0] ;  /* 0x0000f400ff060b82 */ /* 0x000e220000000a00 */
[----:B------:R-:W-:-:S05]  /*20fd0*/  @P0 LEA R8, R70, UR4, 0x9 ;  /* 0x0000000446080c11 */ /* 0x000fca000f8e48ff */
[CC--:B------:R-:W-:Y:S02]  /*20fe0*/  @P0 IMAD R9, R19.reuse, R8.reuse, R69 ;  /* 0x0000000813090224 */ /* 0x0c0fe400078e0245 */
[----:B------:R-:W1:Y:S01]  /*20ff0*/  @P0 LDC.64 R10, c[0x0][0x3d0] ;  /* 0x0000f400ff0a0b82 */ /* 0x000e620000000a00 */
[----:B------:R-:W-:Y:S02]  /*21000*/  @P0 IMAD R8, R19, R8, R19 ;  /* 0x0000000813080224 */ /* 0x000fe400078e0213 */
[----:B------:R-:W-:-:S05]  /*21010*/  @P0 IMAD R9, R22, R9, R68 ;  /* 0x0000000916090224 */ /* 0x000fca00078e0244 */
[----:B------:R-:W2:Y:S01]  /*21020*/  @P0 LDC.64 R64, c[0x0][0x3d0] ;  /* 0x0000f400ff400b82 */ /* 0x000ea20000000a00 */
[----:B------:R-:W-:Y:S02]  /*21030*/  @P0 IADD3 R53, PT, PT, R69, R8, RZ ;  /* 0x0000000845350210 */ /* 0x000fe40007ffe0ff */
[----:B------:R-:W-:Y:S01]  /*21040*/  @P0 LEA R18, R70, UR4, 0x9 ;  /* 0x0000000446120c11 */ /* 0x000fe2000f8e48ff */
[----:B0-----:R-:W-:Y:S01]  /*21050*/  @P0 IMAD.WIDE R6, R9, 0x4, R6 ;  /* 0x0000000409060825 */ /* 0x001fe200078e0206 */
[----:B------:R-:W-:-:S03]  /*21060*/  IADD3 R54, P1, PT, R71, UR4, RZ ;  /* 0x0000000447367c10 */ /* 0x000fc6000ff3e0ff */
[----:B------:R-:W0:Y:S01]  /*21070*/  @P0 LDC.64 R66, c[0x0][0x3d0] ;  /* 0x0000f400ff420b82 */ /* 0x000e220000000a00 */
[----:B------:R-:W-:Y:S01]  /*21080*/  @P0 VIADD R9, R71, UR4 ;  /* 0x0000000447090c36 */ /* 0x000fe20008000000 */
[----:B------:R3:W4:Y:S01]  /*21090*/  @P0 LDG.E R14, desc[UR36][R6.64] ;  /* 0x00000024060e0981 */ /* 0x000722000c1e1900 */
[----:B------:R-:W-:Y:S02]  /*210a0*/  @P0 IMAD R53, R22, R53, R68 ;  /* 0x0000003516350224 */ /* 0x000fe400078e0244 */
[----:B------:R-:W-:Y:S01]  /*210b0*/  @P0 IMAD.WIDE R8, R9, 0x4, R50 ;  /* 0x0000000409080825 */ /* 0x000fe200078e0232 */
[----:B------:R-:W-:-:S03]  /*210c0*/  IADD3.X R61, PT, PT, RZ, R72, RZ, P1, !PT ;  /* 0x00000048ff3d7210 */ /* 0x000fc60000ffe4ff */
[----:B------:R-:W-:Y:S01]  /*210d0*/  @P0 VIADD R18, R18, 0x2 ;  /* 0x0000000212120836 */ /* 0x000fe20000000000 */
[C---:B------:R-:W-:Y:S01]  /*210e0*/  LEA R62, P1, R54.reuse, R21, 0x2 ;  /* 0x00000015363e7211 */ /* 0x040fe200078210ff */
[----:B------:R-:W4:Y:S01]  /*210f0*/  @P0 LDG.E R8, desc[UR36][R8.64+0x280000] ;  /* 0x2800002408080981 */ /* 0x000f22000c1e1900 */
[----:B-1----:R-:W-:Y:S02]  /*21100*/  @P0 IMAD.WIDE R10, R53, 0x4, R10 ;  /* 0x00000004350a0825 */ /* 0x002fe400078e020a */
[----:B------:R-:W-:Y:S02]  /*21110*/  LEA.HI.X R63, R54, R52, R61, 0x2, P1 ;  /* 0x00000034363f7211 */ /* 0x000fe400008f143d */
[----:B------:R-:W-:Y:S02]  /*21120*/  @P0 IMAD R53, R19, R18, R69 ;  /* 0x0000001213350224 */ /* 0x000fe400078e0245 */
[----:B------:R-:W4:Y:S02]  /*21130*/  @P0 LDG.E R10, desc[UR36][R10.64] ;  /* 0x000000240a0a0981 */ /* 0x000f24000c1e1900 */
[----:B---3--:R-:W-:-:S02]  /*21140*/  @P0 IMAD R7, R22, R53, R68 ;  /* 0x0000003516070224 */ /* 0x008fc400078e0244 */
[----:B------:R-:W3:Y:S02]  /*21150*/  @P0 LDG.E R18, desc[UR36][R62.64+0x4] ;  /* 0x000004243e120981 */ /* 0x000ee4000c1e1900 */
[----:B--2---:R-:W-:Y:S02]  /*21160*/  @P0 IMAD.WIDE R6, R7, 0x4, R64 ;  /* 0x0000000407060825 */ /* 0x004fe400078e0240 */
[----:B------:R-:W2:Y:S01]  /*21170*/  @P0 LDG.E R53, desc[UR36][R62.64+0x8] ;  /* 0x000008243e350981 */ /* 0x000ea2000c1e1900 */
[----:B------:R-:W1:Y:S03]  /*21180*/  @P0 LDC.64 R64, c[0x0][0x3d0] ;  /* 0x0000f400ff400b82 */ /* 0x000e660000000a00 */
[----:B------:R-:W2:Y:S04]  /*21190*/  @P0 LDG.E R6, desc[UR36][R6.64] ;  /* 0x0000002406060981 */ /* 0x000ea8000c1e1900 */
[----:B------:R-:W2:Y:S01]  /*211a0*/  @P0 LDG.E R61, desc[UR36][R62.64+0x14] ;  /* 0x000014243e3d0981 */ /* 0x000ea2000c1e1900 */
[----:B----45:R-:W-:-:S02]  /*211b0*/  @P0 FFMA R13, R14, R8, R13 ;  /* 0x000000080e0d0223 */ /* 0x030fc4000000000d */
[----:B------:R-:W4:Y:S01]  /*211c0*/  @P0 LDC.64 R8, c[0x0][0x3d0] ;  /* 0x0000f400ff080b82 */ /* 0x000f220000000a00 */
[----:B------:R-:W-:-:S05]  /*211d0*/  @P0 LEA R14, R70, UR4, 0x9 ;  /* 0x00000004460e0c11 */ /* 0x000fca000f8e48ff */
[----:B------:R-:W-:Y:S02]  /*211e0*/  @P0 VIADD R14, R14, 0x3 ;  /* 0x000000030e0e0836 */ /* 0x000fe40000000000 */
[----:B---3--:R-:W-:Y:S02]  /*211f0*/  @P0 FFMA R13, R10, R18, R13 ;  /* 0x000000120a0d0223 */ /* 0x008fe4000000000d */
[----:B------:R-:W3:Y:S02]  /*21200*/  @P0 LDC.64 R10, c[0x0][0x3d0] ;  /* 0x0000f400ff0a0b82 */ /* 0x000ee40000000a00 */
[----:B--2---:R-:W-:Y:S01]  /*21210*/  @P0 FFMA R13, R6, R53, R13 ;  /* 0x00000035060d0223 */ /* 0x004fe2000000000d */
[----:B------:R-:W-:Y:S01]  /*21220*/  @P0 IMAD R53, R19, R14, R69 ;  /* 0x0000000e13350224 */ /* 0x000fe200078e0245 */
[----:B------:R-:W-:-:S03]  /*21230*/  @P0 LEA R14, R70, UR4, 0x9 ;  /* 0x00000004460e0c11 */ /* 0x000fc6000f8e48ff */
[----:B------:R-:W-:Y:S01]  /*21240*/  @P0 IMAD R7, R22, R53, R68 ;  /* 0x0000003516070224 */ /* 0x000fe200078e0244 */
[----:B------:R-:W-:-:S03]  /*21250*/  @P0 IADD3 R14, PT, PT, R14, 0x4, RZ ;  /* 0x000000040e0e0810 */ /* 0x000fc60007ffe0ff */
[----:B----4-:R-:W-:-:S04]  /*21260*/  @P0 IMAD.WIDE R6, R7, 0x4, R8 ;  /* 0x0000000407060825 */ /* 0x010fc800078e0208 */
[----:B------:R-:W-:Y:S01]  /*21270*/  @P0 IMAD R9, R19, R14, R69 ;  /* 0x0000000e13090224 */ /* 0x000fe200078e0245 */
[----:B------:R-:W-:Y:S01]  /*21280*/  @P0 LEA R18, R70, UR4, 0x9 ;  /* 0x0000000446120c11 */ /* 0x000fe2000f8e48ff */
[----:B------:R2:W4:Y:S02]  /*21290*/  @P0 LDG.E R14, desc[UR36][R6.64] ;  /* 0x00000024060e0981 */ /* 0x000524000c1e1900 */
[----:B------:R-:W-:-:S04]  /*212a0*/  @P0 IMAD R9, R22, R9, R68 ;  /* 0x0000000916090224 */ /* 0x000fc800078e0244 */
[----:B---3--:R-:W-:Y:S01]  /*212b0*/  @P0 IMAD.WIDE R8, R9, 0x4, R10 ;  /* 0x0000000409080825 */ /* 0x008fe200078e020a */
[----:B------:R-:W-:Y:S02]  /*212c0*/  @P0 LEA R10, R70, UR4, 0x9 ;  /* 0x00000004460a0c11 */ /* 0x000fe4000f8e48ff */
[----:B------:R-:W-:Y:S02]  /*212d0*/  @P0 IADD3 R18, PT, PT, R18, 0x6, RZ ;  /* 0x0000000612120810 */ /* 0x000fe40007ffe0ff */
[----:B------:R3:W4:Y:S01]  /*212e0*/  @P0 LDG.E R54, desc[UR36][R8.64] ;  /* 0x0000002408360981 */ /* 0x000722000c1e1900 */
[----:B------:R-:W-:Y:S02]  /*212f0*/  @P0 VIADD R10, R10, 0x5 ;  /* 0x000000050a0a0836 */ /* 0x000fe40000000000 */
[C-C-:B------:R-:W-:Y:S02]  /*21300*/  @P0 IMAD R53, R19.reuse, R18, R69.reuse ;  /* 0x0000001213350224 */ /* 0x140fe400078e0245 */
[----:B------:R-:W-:Y:S01]  /*21310*/  @P0 IMAD R11, R19, R10, R69 ;  /* 0x0000000a130b0224 */ /* 0x000fe200078e0245 */
[----:B------:R-:W4:Y:S03]  /*21320*/  @P0 LDG.E R18, desc[UR36][R62.64+0xc] ;  /* 0x00000c243e120981 */ /* 0x000f26000c1e1900 */
[C-C-:B--2---:R-:W-:Y:S01]  /*21330*/  @P0 IMAD R7, R22.reuse, R11, R68.reuse ;  /* 0x0000000b16070224 */ /* 0x144fe200078e0244 */
[----:B---3--:R-:W2:Y:S01]  /*21340*/  @P0 LDC.64 R8, c[0x0][0x3d0] ;  /* 0x0000f400ff080b82 */ /* 0x008ea20000000a00 */
[----:B------:R-:W-:-:S02]  /*21350*/  @P0 IMAD R11, R22, R53, R68 ;  /* 0x00000035160b0224 */ /* 0x000fc400078e0244 */
[----:B-1----:R-:W-:Y:S01]  /*21360*/  @P0 IMAD.WIDE R6, R7, 0x4, R64 ;  /* 0x0000000407060825 */ /* 0x002fe200078e0240 */
[----:B------:R-:W3:Y:S03]  /*21370*/  @P0 LDG.E R53, desc[UR36][R62.64+0x10] ;  /* 0x000010243e350981 */ /* 0x000ee6000c1e1900 */
[----:B0-----:R-:W-:Y:S01]  /*21380*/  @P0 IMAD.WIDE R10, R11, 0x4, R66 ;  /* 0x000000040b0a0825 */ /* 0x001fe200078e0242 */
[----:B------:R-:W-:Y:S01]  /*21390*/  @P0 LEA R66, R70, UR4, 0x9 ;  /* 0x0000000446420c11 */ /* 0x000fe2000f8e48ff */
[----:B------:R-:W3:Y:S04]  /*213a0*/  @P0 LDG.E R6, desc[UR36][R6.64] ;  /* 0x0000002406060981 */ /* 0x000ee8000c1e1900 */
[----:B------:R-:W-:Y:S01]  /*213b0*/  @P0 VIADD R66, R66, 0x7 ;  /* 0x0000000742420836 */ /* 0x000fe20000000000 */
[----:B------:R-:W3:Y:S03]  /*213c0*/  @P0 LDG.E R64, desc[UR36][R62.64+0x18] ;  /* 0x000018243e400981 */ /* 0x000ee6000c1e1900 */
[----:B------:R-:W-:Y:S01]  /*213d0*/  @P0 IMAD R65, R19, R66, R69 ;  /* 0x0000004213410224 */ /* 0x000fe200078e0245 */
[----:B------:R-:W3:Y:S03]  /*213e0*/  @P0 LDG.E R10, desc[UR36][R10.64] ;  /* 0x000000240a0a0981 */ /* 0x000ee6000c1e1900 */
[----:B------:R-:W-:Y:S01]  /*213f0*/  @P0 IMAD R65, R22, R65, R68 ;  /* 0x0000004116410224 */ /* 0x000fe200078e0244 */
[----:B------:R-:W3:Y:S03]  /*21400*/  @P0 LDG.E R67, desc[UR36][R62.64+0x1c] ;  /* 0x00001c243e430981 */ /* 0x000ee6000c1e1900 */
[----:B--2---:R-:W-:-:S06]  /*21410*/  @P0 IMAD.WIDE R8, R65, 0x4, R8 ;  /* 0x0000000441080825 */ /* 0x004fcc00078e0208 */
[----:B------:R-:W2:Y:S01]  /*21420*/  @P0 LDG.E R8, desc[UR36][R8.64] ;  /* 0x0000002408080981 */ /* 0x000ea2000c1e1900 */
[----:B------:R-:W-:-:S04]  /*21430*/  UIADD3 UR4, UPT, UPT, UR4, 0x8, URZ ;  /* 0x0000000804047890 */ /* 0x000fc8000fffe0ff */
[----:B------:R-:W-:Y:S01]  /*21440*/  UISETP.NE.AND UP0, UPT, UR4, 0x200, UPT ;  /* 0x000002000400788c */ /* 0x000fe2000bf05270 */
[----:B----4-:R-:W-:-:S04]  /*21450*/  @P0 FFMA R13, R14, R18, R13 ;  /* 0x000000120e0d0223 */ /* 0x010fc8000000000d */
[----:B---3--:R-:W-:-:S04]  /*21460*/  @P0 FFMA R13, R54, R53, R13 ;  /* 0x00000035360d0223 */ /* 0x008fc8000000000d */
[----:B------:R-:W-:-:S04]  /*21470*/  @P0 FFMA R13, R6, R61, R13 ;  /* 0x0000003d060d0223 */ /* 0x000fc8000000000d */
[----:B------:R-:W-:-:S04]  /*21480*/  @P0 FFMA R13, R10, R64, R13 ;  /* 0x000000400a0d0223 */ /* 0x000fc8000000000d */
[----:B--2---:R-:W-:Y:S01]  /*21490*/  @P0 FFMA R13, R8, R67, R13 ;  /* 0x00000043080d0223 */ /* 0x004fe2000000000d */
[----:B------:R-:W-:Y:S06]  /*214a0*/  BRA.U UP0, `(.L_x_368) ;  /* 0xfffffff900c47547 */ /* 0x000fec000b83ffff */
[----:B------:R2:W-:Y:S02]  /*214b0*/  STG.E desc[UR36][R24.64], R13 ;  /* 0x0000000d18007986 */ /* 0x0005e4000c101924 */
.L_x_367:
[----:B------:R-:W-:Y:S05]  /*214c0*/  BSYNC.RECONVERGENT B0 ;  /* 0x0000000000007941 */ /* 0x000fea0003800200 */
.L_x_366:
[----:B------:R-:W-:Y:S06]  /*214d0*/  BAR.SYNC.DEFER_BLOCKING 0x0 ;  /* 0x0000000000007b1d */ /* 0x000fec0000010000 */
[----:B------:R-:W-:Y:S04]  /*214e0*/  BSSY.RECONVERGENT B2, `(.L_x_369) ;  /* 0x0000030000027945 */ /* 0x000fe80003800200 */
[----:B------:R-:W-:Y:S05]  /*214f0*/  @P2 BRA `(.L_x_370) ;  /* 0x0000000000b82947 */ /* 0x000fea0003800000 */
[----:B------:R-:W-:Y:S01]  /*21500*/  MOV R14, R4 ;  /* 0x00000004000e7202 */ /* 0x000fe20000000f00 */
[----:B------:R-:W-:Y:S01]  /*21510*/  IMAD.MOV.U32 R21, RZ, RZ, R23 ;  /* 0x000000ffff157224 */ /* 0x000fe200078e0017 */
[----:B------:R-:W5:Y:S04]  /*21520*/  LDG.E R6, desc[UR36][R24.64] ;  /* 0x0000002418067981 */ /* 0x000f68000c1e1900 */
[----:B------:R-:W2:Y:S01]  /*21530*/  LDG.E R14, desc[UR36][R14.64] ;  /* 0x000000240e0e7981 */ /* 0x000ea2000c1e1900 */
[----:B------:R-:W-:-:S03]  /*21540*/  MOV R4, R12 ;  /* 0x0000000c00047202 */ /* 0x000fc60000000f00 */
[----:B------:R-:W5:Y:S04]  /*21550*/  LDG.E R8, desc[UR36][R20.64] ;  /* 0x0000002414087981 */ /* 0x000f68000c1e1900 */
[----:B0-----:R0:W5:Y:S02]  /*21560*/  LDG.E R7, desc[UR36][R4.64] ;  /* 0x0000002404077981 */ /* 0x001164000c1e1900 */
[----:B0-----:R-:W-:Y:S01]  /*21570*/  IMAD.MOV.U32 R4, RZ, RZ, R0 ;  /* 0x000000ffff047224 */ /* 0x001fe200078e0000 */
[----:B------:R-:W-:-:S05]  /*21580*/  MOV R5, R3 ;  /* 0x0000000300057202 */ /* 0x000fca0000000f00 */
        /* <DEDUP_REMOVED lines=11> */
.L_x_372:
[----:B------:R-:W-:Y:S05]  /*21640*/  BRA `(.L_x_373) ;  /* 0x0000000000107947 */ /* 0x000fea0003800000 */
.L_x_371:
[----:B------:R-:W-:Y:S01]  /*21650*/  FMUL.FTZ R0, R3, R10 ;  /* 0x0000000a03007220 */ /* 0x000fe20000410000 */
[----:B------:R-:W-:-:S03]  /*21660*/  FMUL.FTZ R4, R10, 0.5 ;  /* 0x3f0000000a047820 */ /* 0x000fc60000410000 */
[----:B------:R-:W-:-:S04]  /*21670*/  FFMA R3, -R0, R0, R3 ;  /* 0x0000000000037223 */ /* 0x000fc80000000103 */
[----:B------:R-:W-:-:S07]  /*21680*/  FFMA R0, R3, R4, R0 ;  /* 0x0000000403007223 */ /* 0x000fce0000000000 */
.L_x_373:
        /* <DEDUP_REMOVED lines=18> */
.L_x_375:
[----:B------:R-:W-:Y:S05]  /*217b0*/  BSYNC.RECONVERGENT B3 ;  /* 0x0000000000037941 */ /* 0x000fea0003800200 */
.L_x_374:
[----:B------:R-:W-:-:S05]  /*217c0*/  FFMA R3, R8, R3, R7 ;  /* 0x0000000308037223 */ /* 0x000fca0000000007 */
[----:B------:R0:W-:Y:S02]  /*217d0*/  STG.E desc[UR36][R26.64], R3 ;  /* 0x000000031a007986 */ /* 0x0001e4000c101924 */
.L_x_370:
[----:B------:R-:W-:Y:S05]  /*217e0*/  BSYNC.RECONVERGENT B2 ;  /* 0x0000000000027941 */ /* 0x000fea0003800200 */
.L_x_369:
[----:B------:R-:W-:Y:S01]  /*217f0*/  BAR.SYNC.DEFER_BLOCKING 0x0 ;  /* 0x0000000000007b1d */ /* 0x000fe20000010000 */
[----:B------:R-:W-:-:S05]  /*21800*/  ISETP.GE.AND P0, PT, R17, R58, PT ;  /* 0x0000003a1100720c */ /* 0x000fca0003f06270 */
[----:B------:R-:W-:Y:S08]  /*21810*/  BSSY.RECONVERGENT B2, `(.L_x_376) ;  /* 0x000001b000027945 */ /* 0x000ff00003800200 */
        /* <DEDUP_REMOVED lines=24> */
.L_x_379:
[----:B------:R-:W-:Y:S05]  /*219a0*/  BSYNC.RECONVERGENT B3 ;  /* 0x0000000000037941 */ /* 0x000fea0003800200 */
.L_x_378:
[----:B------:R0:W-:Y:S02]  /*219b0*/  STG.E desc[UR36][R30.64], R7 ;  /* 0x000000071e007986 */ /* 0x0001e4000c101924 */
.L_x_377:
[----:B------:R-:W-:Y:S05]  /*219c0*/  BSYNC.RECONVERGENT B2 ;  /* 0x0000000000027941 */ /* 0x000fea0003800200 */
.L_x_376:
        /* <DEDUP_REMOVED lines=17> */
.L_x_381:
[----:B------:R-:W-:Y:S05]  /*21ae0*/  BSYNC.RECONVERGENT B6 ;  /* 0x0000000000067941 */ /* 0x000fea0003800200 */
.L_x_380:
        /* <DEDUP_REMOVED lines=8> */
[----:B------:R-:W-:Y:S01]  /*21b70*/  MOV R54, UR4 ;  /* 0x0000000400367c02 */ /* 0x000fe20008000f00 */
[----:B-----5:R-:W-:-:S03]  /*21b80*/  IMAD R0, R53, R4, R4 ;  /* 0x0000000435007224 */ /* 0x020fc600078e0204 */
[----:B------:R-:W-:Y:S01]  /*21b90*/  SHF.R.S32.HI R54, RZ, 0x6, R54 ;  /* 0x00000006ff367819 */ /* 0x000fe20000011436 */
[----:B0-----:R-:W-:-:S04]  /*21ba0*/  IMAD.SHL.U32 R3, R0, 0x400, RZ ;  /* 0x0000040000037824 */ /* 0x001fc800078e00ff */
[C---:B------:R-:W-:Y:S02]  /*21bb0*/  VIADD R18, R54.reuse, 0x1 ;  /* 0x0000000136127836 */ /* 0x040fe40000000000 */
[----:B------:R-:W-:-:S05]  /*21bc0*/  IMAD R52, R54, R3, R3 ;  /* 0x0000000336347224 */ /* 0x000fca00078e0203 */
[----:B------:R-:W-:-:S13]  /*21bd0*/  ISETP.GE.AND P0, PT, R17, R52, PT ;  /* 0x000000341100720c */ /* 0x000fda0003f06270 */
[----:B------:R-:W-:Y:S05]  /*21be0*/  @P0 BRA `(.L_x_382) ;  /* 0x0000000c00580947 */ /* 0x000fea0003800000 */
[-C--:B------:R-:W-:Y:S01]  /*21bf0*/  IABS R14, R18.reuse ;  /* 0x00000012000e7213 */ /* 0x080fe20000000000 */
[----:B------:R-:W-:Y:S01]  /*21c00*/  IMAD R10, R23, R18, RZ ;  /* 0x00000012170a7224 */ /* 0x000fe200078e02ff */
[----:B--2---:R-:W-:Y:S02]  /*21c10*/  IABS R13, R23 ;  /* 0x00000017000d7213 */ /* 0x004fe40000000000 */
[----:B------:R-:W0:Y:S01]  /*21c20*/  I2F.RP R0, R14 ;  /* 0x0000000e00007306 */ /* 0x000e220000209400 */
[----:B------:R-:W-:Y:S01]  /*21c30*/  IMAD.SHL.U32 R12, R10, 0x400, RZ ;  /* 0x000004000a0c7824 */ /* 0x000fe200078e00ff */
[----:B------:R-:W-:Y:S02]  /*21c40*/  IABS R20, R10 ;  /* 0x0000000a00147213 */ /* 0x000fe40000000000 */
[----:B------:R-:W-:Y:S02]  /*21c50*/  IABS R15, R17 ;  /* 0x00000011000f7213 */ /* 0x000fe40000000000 */
[----:B------:R-:W-:-:S02]  /*21c60*/  IABS R58, R12 ;  /* 0x0000000c003a7213 */ /* 0x000fc40000000000 */
[----:B------:R-:W-:Y:S01]  /*21c70*/  I2F.RP R3, R13 ;  /* 0x0000000d00037306 */ /* 0x000fe20000209400 */
[----:B------:R-:W-:-:S07]  /*21c80*/  LOP3.LUT R59, R59, 0xfffffffe, RZ, 0xc0, !PT ;  /* 0xfffffffe3b3b7812 */ /* 0x000fce00078ec0ff */
[----:B0-----:R-:W0:Y:S08]  /*21c90*/  MUFU.RCP R0, R0 ;  /* 0x0000000000007308 */ /* 0x001e300000001000 */
[----:B------:R-:W-:Y:S08]  /*21ca0*/  I2F.RP R8, R20 ;  /* 0x0000001400087306 */ /* 0x000ff00000209400 */
[----:B------:R-:W-:Y:S01]  /*21cb0*/  I2F.RP R11, R58 ;  /* 0x0000003a000b7306 */ /* 0x000fe20000209400 */
[----:B0-----:R-:W-:-:S02]  /*21cc0*/  IADD3 R4, PT, PT, R0, 0xffffffe, RZ ;  /* 0x0ffffffe00047810 */ /* 0x001fc40007ffe0ff */
[----:B------:R-:W-:-:S05]  /*21cd0*/  IABS R0, R18 ;  /* 0x0000001200007213 */ /* 0x000fca0000000000 */
[----:B------:R0:W2:Y:S08]  /*21ce0*/  F2I.FTZ.U32.TRUNC.NTZ R5, R4 ;  /* 0x0000000400057305 */ /* 0x0000b0000021f000 */
[----:B------:R1:W3:Y:S01]  /*21cf0*/  MUFU.RCP R6, R3 ;  /* 0x0000000300067308 */ /* 0x0002e20000001000 */
[----:B0-----:R-:W-:Y:S01]  /*21d00*/  IMAD.MOV.U32 R4, RZ, RZ, RZ ;  /* 0x000000ffff047224 */ /* 0x001fe200078e00ff */
[----:B--2---:R-:W-:-:S06]  /*21d10*/  IADD3 R7, PT, PT, RZ, -R5, RZ ;  /* 0x80000005ff077210 */ /* 0x004fcc0007ffe0ff */
[----:B------:R-:W0:Y:S01]  /*21d20*/  MUFU.RCP R8, R8 ;  /* 0x0000000800087308 */ /* 0x000e220000001000 */
[----:B-1----:R-:W-:Y:S01]  /*21d30*/  IADD3 R3, PT, PT, RZ, -R0, RZ ;  /* 0x80000000ff037210 */ /* 0x002fe20007ffe0ff */
[----:B------:R-:W-:-:S04]  /*21d40*/  IMAD R7, R7, R14, RZ ;  /* 0x0000000e07077224 */ /* 0x000fc800078e02ff */
[----:B------:R-:W-:Y:S02]  /*21d50*/  IMAD.HI.U32 R4, R5, R7, R4 ;  /* 0x0000000705047227 */ /* 0x000fe400078e0004 */
[----:B------:R-:W1:Y:S04]  /*21d60*/  MUFU.RCP R11, R11 ;  /* 0x0000000b000b7308 */ /* 0x000e680000001000 */
[----:B------:R-:W-:-:S04]  /*21d70*/  IMAD.HI.U32 R0, R4, R15, RZ ;  /* 0x0000000f04007227 */ /* 0x000fc800078e00ff */
[----:B------:R-:W-:Y:S02]  /*21d80*/  IMAD R3, R0, R3, R15 ;  /* 0x0000000300037224 */ /* 0x000fe400078e020f */
[----:B---3--:R-:W-:Y:S01]  /*21d90*/  VIADD R4, R6, 0xffffffe ;  /* 0x0ffffffe06047836 */ /* 0x008fe20000000000 */
[----:B0-----:R-:W-:Y:S02]  /*21da0*/  IADD3 R6, PT, PT, R8, 0xffffffe, RZ ;  /* 0x0ffffffe08067810 */ /* 0x001fe40007ffe0ff */
[----:B------:R-:W-:Y:S01]  /*21db0*/  ISETP.GT.U32.AND P1, PT, R14, R3, PT ;  /* 0x000000030e00720c */ /* 0x000fe20003f24070 */
[----:B------:R-:W0:Y:S01]  /*21dc0*/  F2I.FTZ.U32.TRUNC.NTZ R5, R4 ;  /* 0x0000000400057305 */ /* 0x000e22000021f000 */
[----:B-1----:R-:W-:-:S07]  /*21dd0*/  IADD3 R8, PT, PT, R11, 0xffffffe, RZ ;  /* 0x0ffffffe0b087810 */ /* 0x002fce0007ffe0ff */
[----:B------:R-:W1:Y:S04]  /*21de0*/  F2I.FTZ.U32.TRUNC.NTZ R7, R6 ;  /* 0x0000000600077305 */ /* 0x000e68000021f000 */
[----:B------:R-:W-:Y:S01]  /*21df0*/  @!P1 IMAD.IADD R3, R3, 0x1, -R14 ;  /* 0x0000000103039824 */ /* 0x000fe200078e0a0e */
[----:B------:R-:W-:Y:S01]  /*21e00*/  @!P1 IADD3 R0, PT, PT, R0, 0x1, RZ ;  /* 0x0000000100009810 */ /* 0x000fe20007ffe0ff */
[----:B0-----:R-:W-:Y:S02]  /*21e10*/  IMAD.MOV R4, RZ, RZ, -R5 ;  /* 0x000000ffff047224 */ /* 0x001fe400078e0a05 */
        /* <DEDUP_REMOVED lines=9> */
[----:B------:R-:W-:Y:S01]  /*21eb0*/  @P0 VIADD R0, R0, 0x1 ;  /* 0x0000000100000836 */ /* 0x000fe20000000000 */
[----:B--2---:R-:W-:Y:S01]  /*21ec0*/  IADD3 R6, PT, PT, RZ, -R9, RZ ;  /* 0x80000009ff067210 */ /* 0x004fe20007ffe0ff */
[----:B------:R-:W-:Y:S01]  /*21ed0*/  IMAD.HI.U32 R4, R5, R3, R4 ;  /* 0x0000000305047227 */ /* 0x000fe200078e0004 */
[----:B------:R-:W-:-:S03]  /*21ee0*/  IABS R5, R23 ;  /* 0x0000001700057213 */ /* 0x000fc60000000000 */
[----:B------:R-:W-:Y:S01]  /*21ef0*/  IMAD R3, R11, R20, RZ ;  /* 0x000000140b037224 */ /* 0x000fe200078e02ff */
[----:B------:R-:W-:Y:S01]  /*21f00*/  MOV R11, R6 ;  /* 0x00000006000b7202 */ /* 0x000fe20000000f00 */
[----:B------:R-:W-:Y:S02]  /*21f10*/  IMAD.MOV.U32 R6, RZ, RZ, RZ ;  /* 0x000000ffff067224 */ /* 0x000fe400078e00ff */
[----:B------:R-:W-:Y:S01]  /*21f20*/  @!P2 IMAD.MOV R0, RZ, RZ, -R0 ;  /* 0x000000ffff00a224 */ /* 0x000fe200078e0a00 */
[----:B------:R-:W-:Y:S01]  /*21f30*/  @!P1 LOP3.LUT R0, RZ, R18, RZ, 0x33, !PT ;  /* 0x00000012ff009212 */ /* 0x000fe200078e33ff */
[----:B------:R-:W-:Y:S01]  /*21f40*/  IMAD.HI.U32 R6, R7, R3, R6 ;  /* 0x0000000307067227 */ /* 0x000fe200078e0006 */
[----:B------:R-:W-:Y:S02]  /*21f50*/  IADD3 R7, PT, PT, RZ, -R5, RZ ;  /* 0x80000005ff077210 */ /* 0x000fe40007ffe0ff */
[----:B------:R-:W-:Y:S01]  /*21f60*/  IABS R3, R0 ;  /* 0x0000000000037213 */ /* 0x000fe20000000000 */
[----:B------:R-:W-:Y:S01]  /*21f70*/  IMAD R5, R11, R58, RZ ;  /* 0x0000003a0b057224 */ /* 0x000fe200078e02ff */
[----:B------:R-:W-:Y:S01]  /*21f80*/  IABS R11, R10 ;  /* 0x0000000a000b7213 */ /* 0x000fe20000000000 */
[----:B------:R-:W-:Y:S01]  /*21f90*/  IMAD.HI.U32 R6, R6, R15, RZ ;  /* 0x0000000f06067227 */ /* 0x000fe200078e00ff */
[----:B------:R-:W-:-:S02]  /*21fa0*/  ISETP.GE.AND P4, PT, R0, RZ, PT ;  /* 0x000000ff0000720c */ /* 0x000fc40003f86270 */
[----:B------:R-:W-:Y:S01]  /*21fb0*/  IADD3 R11, PT, PT, RZ, -R11, RZ ;  /* 0x8000000bff0b7210 */ /* 0x000fe20007ffe0ff */
[----:B------:R-:W-:Y:S01]  /*21fc0*/  IMAD.HI.U32 R8, R9, R5, R8 ;  /* 0x0000000509087227 */ /* 0x000fe200078e0008 */
[----:B------:R-:W-:Y:S02]  /*21fd0*/  IABS R9, R12 ;  /* 0x0000000c00097213 */ /* 0x000fe40000000000 */
[----:B------:R-:W-:Y:S01]  /*21fe0*/  IADD3 R0, PT, PT, -R0, RZ, RZ ;  /* 0x000000ff00007210 */ /* 0x000fe20007ffe1ff */
[----:B------:R-:W-:Y:S01]  /*21ff0*/  IMAD.MOV.U32 R5, RZ, RZ, R7 ;  /* 0x000000ffff057224 */ /* 0x000fe200078e0007 */
[----:B------:R-:W-:Y:S01]  /*22000*/  MOV R7, R11 ;  /* 0x0000000b00077202 */ /* 0x000fe20000000f00 */
[----:B------:R-:W-:-:S04]  /*22010*/  IMAD.HI.U32 R4, R4, R3, RZ ;  /* 0x0000000304047227 */ /* 0x000fc800078e00ff */
[----:B------:R-:W-:Y:S02]  /*22020*/  IMAD R4, R4, R5, R3 ;  /* 0x0000000504047224 */ /* 0x000fe400078e0203 */
[----:B------:R-:W-:Y:S02]  /*22030*/  IMAD.MOV R9, RZ, RZ, -R9 ;  /* 0x000000ffff097224 */ /* 0x000fe400078e0a09 */
[----:B------:R-:W-:Y:S01]  /*22040*/  IMAD R3, R6, R7, R15 ;  /* 0x0000000706037224 */ /* 0x000fe200078e020f */
[----:B------:R-:W-:Y:S01]  /*22050*/  ISETP.GT.U32.AND P0, PT, R13, R4, PT ;  /* 0x000000040d00720c */ /* 0x000fe20003f04070 */
[----:B------:R-:W-:Y:S01]  /*22060*/  IMAD.HI.U32 R8, R8, R15, RZ ;  /* 0x0000000f08087227 */ /* 0x000fe200078e00ff */
[----:B------:R-:W-:Y:S02]  /*22070*/  MOV R5, R9 ;  /* 0x0000000900057202 */ /* 0x000fe40000000f00 */
[----:B------:R-:W-:-:S03]  /*22080*/  ISETP.GT.U32.AND P2, PT, R20, R3, PT ;  /* 0x000000031400720c */ /* 0x000fc60003f44070 */
[----:B------:R-:W-:-:S05]  /*22090*/  IMAD R5, R8, R5, R15 ;  /* 0x0000000508057224 */ /* 0x000fca00078e020f */
[----:B------:R-:W-:Y:S01]  /*220a0*/  ISETP.GT.U32.AND P5, PT, R58, R5, PT ;  /* 0x000000053a00720c */ /* 0x000fe20003fa4070 */
[----:B------:R-:W-:-:S04]  /*220b0*/  @!P0 IMAD.IADD R4, R4, 0x1, -R13 ;  /* 0x0000000104048824 */ /* 0x000fc800078e0a0d */
[----:B------:R-:W-:Y:S01]  /*220c0*/  @!P2 IADD3 R3, PT, PT, R3, -R20, RZ ;  /* 0x800000140303a210 */ /* 0x000fe20007ffe0ff */
[----:B------:R-:W-:Y:S01]  /*220d0*/  @!P2 VIADD R6, R6, 0x1 ;  /* 0x000000010606a836 */ /* 0x000fe20000000000 */
[----:B------:R-:W-:Y:S02]  /*220e0*/  ISETP.GT.U32.AND P1, PT, R13, R4, PT ;  /* 0x000000040d00720c */ /* 0x000fe40003f24070 */
[----:B------:R-:W-:Y:S02]  /*220f0*/  ISETP.GE.U32.AND P6, PT, R3, R20, PT ;  /* 0x000000140300720c */ /* 0x000fe40003fc6070 */
[----:B------:R-:W-:Y:S02]  /*22100*/  LOP3.LUT R3, R17, R10, RZ, 0x3c, !PT ;  /* 0x0000000a11037212 */ /* 0x000fe400078e3cff */
[----:B------:R-:W-:Y:S01]  /*22110*/  ISETP.NE.AND P2, PT, R23, RZ, PT ;  /* 0x000000ff1700720c */ /* 0x000fe20003f45270 */
[----:B------:R-:W-:Y:S01]  /*22120*/  @!P5 IMAD.IADD R5, R5, 0x1, -R58 ;  /* 0x000000010505d824 */ /* 0x000fe200078e0a3a */
[----:B------:R-:W-:-:S02]  /*22130*/  ISETP.GE.AND P3, PT, R3, RZ, PT ;  /* 0x000000ff0300720c */ /* 0x000fc40003f66270 */
[----:B------:R-:W-:Y:S02]  /*22140*/  LOP3.LUT R3, R17, R12, RZ, 0x3c, !PT ;  /* 0x0000000c11037212 */ /* 0x000fe400078e3cff */
[----:B------:R-:W-:Y:S02]  /*22150*/  ISETP.GE.U32.AND P0, PT, R5, R58, PT ;  /* 0x0000003a0500720c */ /* 0x000fe40003f06070 */
[----:B------:R-:W-:Y:S01]  /*22160*/  @!P1 IADD3 R4, PT, PT, R4, -R13, RZ ;  /* 0x8000000d04049210 */ /* 0x000fe20007ffe0ff */
[----:B------:R-:W-:Y:S01]  /*22170*/  @P6 VIADD R6, R6, 0x1 ;  /* 0x0000000106066836 */ /* 0x000fe20000000000 */
[----:B------:R-:W-:Y:S01]  /*22180*/  ISETP.GE.AND P1, PT, R3, RZ, PT ;  /* 0x000000ff0300720c */ /* 0x000fe20003f26270 */
[----:B------:R-:W-:Y:S01]  /*22190*/  IMAD R3, R18, R0, R17 ;  /* 0x0000000012037224 */ /* 0x000fe200078e0211 */
[----:B------:R-:W-:Y:S02]  /*221a0*/  @!P4 IADD3 R4, PT, PT, -R4, RZ, RZ ;  /* 0x000000ff0404c210 */ /* 0x000fe40007ffe1ff */
[----:B------:R-:W-:Y:S01]  /*221b0*/  @!P2 LOP3.LUT R4, RZ, R23, RZ, 0x33, !PT ;  /* 0x00000017ff04a212 */ /* 0x000fe200078e33ff */
[----:B------:R-:W-:Y:S01]  /*221c0*/  @!P3 IMAD.MOV R6, RZ, RZ, -R6 ;  /* 0x000000ffff06b224 */ /* 0x000fe200078e0a06 */
[----:B------:R-:W-:-:S02]  /*221d0*/  SHF.L.U32 R0, R3, 0x1, RZ ;  /* 0x0000000103007819 */ /* 0x000fc400000006ff */
[----:B------:R-:W-:Y:S02]  /*221e0*/  ISETP.GT.AND P2, PT, R3, -0x1, PT ;  /* 0xffffffff0300780c */ /* 0x000fe40003f44270 */
[----:B------:R-:W-:Y:S01]  /*221f0*/  @!P5 IADD3 R8, PT, PT, R8, 0x1, RZ ;  /* 0x000000010808d810 */ /* 0x000fe20007ffe0ff */
[C---:B------:R-:W-:Y:S01]  /*22200*/  VIADD R67, R0.reuse, 0xffffffff ;  /* 0xffffffff00437836 */ /* 0x040fe20000000000 */
[-C--:B------:R-:W-:Y:S02]  /*22210*/  ISETP.LE.AND P4, PT, R0, R57.reuse, P2 ;  /* 0x000000390000720c */ /* 0x080fe40001783270 */
[----:B------:R-:W-:Y:S01]  /*22220*/  SHF.L.U32 R72, R4, 0x1, RZ ;  /* 0x0000000104487819 */ /* 0x000fe200000006ff */
[----:B------:R-:W-:Y:S01]  /*22230*/  @P0 VIADD R8, R8, 0x1 ;  /* 0x0000000108080836 */ /* 0x000fe20000000000 */
[----:B------:R-:W-:Y:S02]  /*22240*/  ISETP.NE.AND P6, PT, R12, RZ, PT ;  /* 0x000000ff0c00720c */ /* 0x000fe40003fc5270 */
[----:B------:R-:W-:Y:S01]  /*22250*/  ISETP.LT.AND P2, PT, R0, R57, P2 ;  /* 0x000000390000720c */ /* 0x000fe20001741270 */
[----:B------:R-:W-:Y:S01]  /*22260*/  IMAD.MOV.U32 R65, RZ, RZ, R8 ;  /* 0x000000ffff417224 */ /* 0x000fe200078e0008 */
[----:B------:R-:W-:Y:S01]  /*22270*/  ISETP.NE.AND P5, PT, R10, RZ, PT ;  /* 0x000000ff0a00720c */ /* 0x000fe20003fa5270 */
[----:B------:R-:W-:Y:S01]  /*22280*/  VIADD R74, R72, 0xffffffff ;  /* 0xffffffff484a7836 */ /* 0x000fe20000000000 */
[----:B------:R-:W-:-:S02]  /*22290*/  ISETP.GT.AND P0, PT, R4, -0x1, PT ;  /* 0xffffffff0400780c */ /* 0x000fc40003f04270 */
[----:B------:R-:W-:Y:S02]  /*222a0*/  @!P1 IADD3 R65, PT, PT, -R65, RZ, RZ ;  /* 0x000000ff41419210 */ /* 0x000fe40007ffe1ff */
[----:B------:R-:W-:Y:S02]  /*222b0*/  ISETP.GT.AND P1, PT, R74, R55, PT ;  /* 0x000000374a00720c */ /* 0x000fe40003f24270 */
[----:B------:R-:W-:Y:S02]  /*222c0*/  @P4 LOP3.LUT R59, R59, 0x1, RZ, 0xfc, !PT ;  /* 0x000000013b3b4812 */ /* 0x000fe400078efcff */
[----:B------:R-:W-:Y:S02]  /*222d0*/  ISETP.GT.AND P1, PT, R4, RZ, !P1 ;  /* 0x000000ff0400720c */ /* 0x000fe40004f24270 */
[----:B------:R-:W-:Y:S02]  /*222e0*/  LOP3.LUT R59, R59, 0xfffffff7, RZ, 0xc0, !PT ;  /* 0xfffffff73b3b7812 */ /* 0x000fe400078ec0ff */
[----:B------:R-:W-:-:S02]  /*222f0*/  @!P6 LOP3.LUT R65, RZ, R12, RZ, 0x33, !PT ;  /* 0x0000000cff41e212 */ /* 0x000fc400078e33ff */
[----:B------:R-:W-:Y:S02]  /*22300*/  ISETP.GT.AND P6, PT, R67, R57, PT ;  /* 0x000000394300720c */ /* 0x000fe40003fc4270 */
[----:B------:R-:W-:Y:S02]  /*22310*/  @P2 LOP3.LUT R59, R59, 0x8, RZ, 0xfc, !PT ;  /* 0x000000083b3b2812 */ /* 0x000fe400078efcff */
[----:B------:R-:W-:Y:S02]  /*22320*/  ISETP.GT.AND P6, PT, R3, RZ, !P6 ;  /* 0x000000ff0300720c */ /* 0x000fe400077c4270 */
[----:B------:R-:W-:Y:S02]  /*22330*/  ISETP.LE.AND P3, PT, R72, R55, P0 ;  /* 0x000000374800720c */ /* 0x000fe40000763270 */
[----:B------:R-:W-:Y:S02]  /*22340*/  LOP3.LUT R59, R59, 0xffffffef, RZ, 0xc0, !PT ;  /* 0xffffffef3b3b7812 */ /* 0x000fe400078ec0ff */
[----:B------:R-:W-:-:S02]  /*22350*/  @!P5 LOP3.LUT R6, RZ, R10, RZ, 0x33, !PT ;  /* 0x0000000aff06d212 */ /* 0x000fc400078e33ff */
        /* <DEDUP_REMOVED lines=14> */
[----:B------:R-:W-:Y:S02]  /*22440*/  PLOP3.LUT P1, PT, P0, P4, PT, 0x80, 0x8 ;  /* 0x000000000008781c */ /* 0x000fe40000729070 */
[----:B------:R-:W-:Y:S01]  /*22450*/  PLOP3.LUT P0, PT, P0, P5, PT, 0x80, 0x8 ;  /* 0x000000000008781c */ /* 0x000fe2000070b070 */
[----:B------:R-:W-:Y:S01]  /*22460*/  BSSY.RECONVERGENT B0, `(.L_x_383) ;  /* 0x000004d000007945 */ /* 0x000fe20003800200 */
[----:B------:R-:W-:Y:S02]  /*22470*/  ISETP.NE.AND P3, PT, R0, RZ, PT ;  /* 0x000000ff0000720c */ /* 0x000fe40003f65270 */
[----:B------:R-:W-:-:S04]  /*22480*/  @P6 LOP3.LUT R59, R59, 0x4, RZ, 0xfc, !PT ;  /* 0x000000043b3b6812 */ /* 0x000fc800078efcff */
[C---:B------:R-:W-:Y:S02]  /*22490*/  LOP3.LUT P6, RZ, R59.reuse, 0x10, RZ, 0xc0, !PT ;  /* 0x000000103bff7812 */ /* 0x040fe400078cc0ff */
[----:B------:R-:W-:Y:S02]  /*224a0*/  LOP3.LUT R59, R59, 0xfffffffd, RZ, 0xc0, !PT ;  /* 0xfffffffd3b3b7812 */ /* 0x000fe400078ec0ff */
[----:B------:R-:W-:Y:S02]  /*224b0*/  PLOP3.LUT P4, PT, P6, P4, PT, 0x80, 0x8 ;  /* 0x000000000008781c */ /* 0x000fe40003789070 */
[----:B------:R-:W-:Y:S02]  /*224c0*/  PLOP3.LUT P6, PT, P6, P5, PT, 0x80, 0x8 ;  /* 0x000000000008781c */ /* 0x000fe400037cb070 */
[----:B------:R-:W-:-:S09]  /*224d0*/  ISETP.NE.AND P5, PT, R4, RZ, PT ;  /* 0x000000ff0400720c */ /* 0x000fd20003fa5270 */
[----:B------:R-:W-:Y:S02]  /*224e0*/  @P4 LOP3.LUT R59, R59, 0x2, RZ, 0xfc, !PT ;  /* 0x000000023b3b4812 */ /* 0x000fe400078efcff */
[----:B------:R-:W-:Y:S02]  /*224f0*/  ISETP.NE.AND P4, PT, R3, RZ, PT ;  /* 0x000000ff0300720c */ /* 0x000fe40003f85270 */
[----:B------:R-:W-:Y:S02]  /*22500*/  SHF.R.S32.HI R3, RZ, 0x1f, R6 ;  /* 0x0000001fff037819 */ /* 0x000fe40000011406 */
[----:B------:R-:W-:Y:S02]  /*22510*/  LOP3.LUT R59, R59, 0xfffffffe, RZ, 0xc0, !PT ;  /* 0xfffffffe3b3b7812 */ /* 0x000fe400078ec0ff */
[----:B------:R-:W-:Y:S01]  /*22520*/  LEA.HI R3, R3, R6, RZ, 0xa ;  /* 0x0000000603037211 */ /* 0x000fe200078f50ff */
[----:B------:R-:W-:Y:S01]  /*22530*/  IMAD.MOV.U32 R0, RZ, RZ, RZ ;  /* 0x000000ffff007224 */ /* 0x000fe200078e00ff */
[----:B------:R-:W-:-:S02]  /*22540*/  @P6 LOP3.LUT R59, R59, 0x1, RZ, 0xfc, !PT ;  /* 0x000000013b3b6812 */ /* 0x000fc400078efcff */
[----:B------:R-:W-:-:S04]  /*22550*/  LOP3.LUT R3, R3, 0xfffffc00, RZ, 0xc0, !PT ;  /* 0xfffffc0003037812 */ /* 0x000fc800078ec0ff */
[----:B------:R-:W-:-:S05]  /*22560*/  IADD3 R63, PT, PT, R6, -R3, RZ ;  /* 0x80000003063f7210 */ /* 0x000fca0007ffe0ff */
[----:B------:R-:W-:-:S05]  /*22570*/  IMAD.WIDE R4, R63, 0x4, R48 ;  /* 0x000000043f047825 */ /* 0x000fca00078e0230 */
[----:B------:R0:W5:Y:S02]  /*22580*/  LDG.E R3, desc[UR36][R4.64+0x1000] ;  /* 0x0010002404037981 */ /* 0x000164000c1e1900 */
.L_x_384:
[----:B------:R-:W1:Y:S01]  /*22590*/  LDC.64 R10, c[0x0][0x3d8] ;  /* 0x0000f600ff0a7b82 */ /* 0x000e620000000a00 */
[----:B0-----:R-:W-:Y:S01]  /*225a0*/  LEA R4, R65, R0, 0x9 ;  /* 0x0000000041047211 */ /* 0x001fe200078e48ff */
[----:B------:R-:W-:Y:S01]  /*225b0*/  IMAD R7, R63, 0x200, R0 ;  /* 0x000002003f077824 */ /* 0x000fe200078e0200 */
[----:B------:R-:W-:Y:S02]  /*225c0*/  P2R R8, PR, RZ, 0x2 ;  /* 0x00000002ff087803 */ /* 0x000fe40000000000 */
[----:B------:R-:W-:Y:S01]  /*225d0*/  LOP3.LUT P1, RZ, R59, 0x4, RZ, 0xc0, !PT ;  /* 0x000000043bff7812 */ /* 0x000fe2000782c0ff */
[----:B------:R-:W-:Y:S01]  /*225e0*/  IMAD R9, R19, R4, RZ ;  /* 0x0000000413097224 */ /* 0x000fe200078e02ff */
[----:B------:R-:W-:Y:S01]  /*225f0*/  P2R R20, PR, RZ, 0x1 ;  /* 0x00000001ff147803 */ /* 0x000fe20000000000 */
[----:B------:R-:W-:Y:S01]  /*22600*/  IMAD R7, R7, 0x9, RZ ;  /* 0x0000000907077824 */ /* 0x000fe200078e02ff */
[----:B------:R-:W-:Y:S02]  /*22610*/  LOP3.LUT P0, RZ, R59, 0x2, RZ, 0xc0, !PT ;  /* 0x000000023bff7812 */ /* 0x000fe4000780c0ff */
[----:B------:R-:W-:Y:S01]  /*22620*/  IADD3 R55, PT, PT, R74, R9, RZ ;  /* 0x000000094a377210 */ /* 0x000fe20007ffe0ff */
[----:B------:R-:W-:Y:S01]  /*22630*/  IMAD.WIDE R6, R7, 0x4, R50 ;  /* 0x0000000407067825 */ /* 0x000fe200078e0232 */
[----:B------:R-:W-:-:S03]  /*22640*/  LOP3.LUT P6, RZ, R59, 0x1, RZ, 0xc0, !PT ;  /* 0x000000013bff7812 */ /* 0x000fc600078cc0ff */
[----:B------:R-:W-:Y:S01]  /*22650*/  IMAD R5, R22, R55, R67 ;  /* 0x0000003716057224 */ /* 0x000fe200078e0243 */
[----:B------:R-:W2:Y:S01]  /*22660*/  @P5 LDG.E R33, desc[UR36][R6.64+0x38000c] ;  /* 0x38000c2406215981 */ /* 0x000ea2000c1e1900 */
[----:B------:R-:W-:-:S03]  /*22670*/  IMAD.IADD R9, R72, 0x1, R9 ;  /* 0x0000000148097824 */ /* 0x000fc600078e0209 */
[----:B------:R-:W3:Y:S01]  /*22680*/  @P1 LDG.E R13, desc[UR36][R6.64+0x380000] ;  /* 0x38000024060d1981 */ /* 0x000ee2000c1e1900 */
[----:B-1----:R-:W-:-:S03]  /*22690*/  IMAD.WIDE R4, R5, 0x4, R10 ;  /* 0x0000000405047825 */ /* 0x002fc600078e020a */
[----:B------:R-:W4:Y:S04]  /*226a0*/  @P0 LDG.E R15, desc[UR36][R6.64+0x380004] ;  /* 0x38000424060f0981 */ /* 0x000f28000c1e1900 */
[----:B------:R-:W3:Y:S04]  /*226b0*/  @P1 LDG.E R12, desc[UR36][R4.64] ;  /* 0x00000024040c1981 */ /* 0x000ee8000c1e1900 */
[----:B------:R-:W4:Y:S01]  /*226c0*/  @P0 LDG.E R14, desc[UR36][R4.64+0x4] ;  /* 0x00000424040e0981 */ /* 0x000f22000c1e1900 */
[----:B------:R-:W-:Y:S01]  /*226d0*/  IMAD R9, R22, R9, R67 ;  /* 0x0000000916097224 */ /* 0x000fe200078e0243 */
[----:B------:R-:W-:-:S02]  /*226e0*/  ISETP.NE.AND P1, PT, R8, RZ, PT ;  /* 0x000000ff0800720c */ /* 0x000fc40003f25270 */
[----:B------:R-:W-:Y:S01]  /*226f0*/  ISETP.NE.AND P0, PT, R20, RZ, PT ;  /* 0x000000ff1400720c */ /* 0x000fe20003f05270 */
[----:B------:R-:W-:Y:S01]  /*22700*/  IMAD.WIDE R8, R9, 0x4, R10 ;  /* 0x0000000409087825 */ /* 0x000fe200078e020a */
[----:B------:R-:W2:Y:S01]  /*22710*/  @P6 LDG.E R20, desc[UR36][R4.64+0x8] ;  /* 0x0000082404146981 */ /* 0x000ea2000c1e1900 */
[----:B------:R-:W-:-:S03]  /*22720*/  IADD3 R55, PT, PT, R55, 0x2, RZ ;  /* 0x0000000237377810 */ /* 0x000fc60007ffe0ff */
[----:B------:R-:W2:Y:S04]  /*22730*/  @P6 LDG.E R21, desc[UR36][R6.64+0x380008] ;  /* 0x3800082406156981 */ /* 0x000ea8000c1e1900 */
[----:B------:R-:W2:Y:S01]  /*22740*/  @P5 LDG.E R58, desc[UR36][R8.64] ;  /* 0x00000024083a5981 */ /* 0x000ea2000c1e1900 */
[----:B------:R-:W-:-:S03]  /*22750*/  IMAD R57, R22, R55, R67 ;  /* 0x0000003716397224 */ /* 0x000fc600078e0243 */
        /* <DEDUP_REMOVED lines=15> */
[----:B------:R-:W-:-:S12]  /*22850*/  VIADD R0, R0, 0x1 ;  /* 0x0000000100007836 */ /* 0x000fd80000000000 */
[----:B---3-5:R-:W-:Y:S01]  /*22860*/  @P6 FFMA R3, R12, R13, R3 ;  /* 0x0000000d0c036223 */ /* 0x028fe20000000003 */
[----:B------:R-:W-:-:S13]  /*22870*/  ISETP.NE.AND P6, PT, R69, RZ, PT ;  /* 0x000000ff4500720c */ /* 0x000fda0003fc5270 */
[----:B----4-:R-:W-:Y:S01]  /*22880*/  @P6 FFMA R3, R14, R15, R3 ;  /* 0x0000000f0e036223 */ /* 0x010fe20000000003 */
[----:B------:R-:W-:-:S13]  /*22890*/  ISETP.NE.AND P6, PT, R71, RZ, PT ;  /* 0x000000ff4700720c */ /* 0x000fda0003fc5270 */
[----:B--2---:R-:W-:-:S04]  /*228a0*/  @P6 FFMA R3, R20, R21, R3 ;  /* 0x0000001514036223 */ /* 0x004fc80000000003 */
        /* <DEDUP_REMOVED lines=9> */
.L_x_383:
[----:B------:R0:W-:Y:S02]  /*22940*/  STG.E desc[UR36][R24.64], R3 ;  /* 0x0000000318007986 */ /* 0x0001e4000c101924 */
.L_x_382:
[----:B------:R-:W-:Y:S01]  /*22950*/  ISETP.GE.AND P0, PT, R17, R52, PT ;  /* 0x000000341100720c */ /* 0x000fe20003f06270 */
[----:B------:R-:W-:Y:S05]  /*22960*/  WARPSYNC.ALL ;  /* 0x0000000000007948 */ /* 0x000fea0003800000 */
[----:B------:R-:W-:Y:S06]  /*22970*/  BAR.SYNC.DEFER_BLOCKING 0x0 ;  /* 0x0000000000007b1d */ /* 0x000fec0000010000 */
[----:B------:R-:W-:Y:S04]  /*22980*/  BSSY.RECONVERGENT B2, `(.L_x_385) ;  /* 0x000002b000027945 */ /* 0x000fe80003800200 */
[----:B------:R-:W-:Y:S05]  /*22990*/  @P0 BRA `(.L_x_386) ;  /* 0x0000000000a40947 */ /* 0x000fea0003800000 */
[----:B------:R-:W0:Y:S04]  /*229a0*/  LDG.E R0, desc[UR36][R40.64+0x1000] ;  /* 0x0010002428007981 */ /* 0x000e28000c1e1900 */
[----:B------:R0:W5:Y:S04]  /*229b0*/  LDG.E R6, desc[UR36][R24.64] ;  /* 0x0000002418067981 */ /* 0x000168000c1e1900 */
[----:B------:R0:W5:Y:S04]  /*229c0*/  LDG.E R8, desc[UR36][R46.64+0x1000] ;  /* 0x001000242e087981 */ /* 0x000168000c1e1900 */
[----:B------:R0:W5:Y:S04]  /*229d0*/  LDG.E R7, desc[UR36][R44.64+0x1000] ;  /* 0x001000242c077981 */ /* 0x000168000c1e1900 */
[----:B------:R0:W5:Y:S02]  /*229e0*/  LDG.E R9, desc[UR36][R42.64+0x1000] ;  /* 0x001000242a097981 */ /* 0x000164000c1e1900 */
[----:B0-----:R-:W-:-:S04]  /*229f0*/  FADD R3, R0, 9.9999997473787516356e-06 ;  /* 0x3727c5ac00037421 */ /* 0x001fc80000000000 */
[----:B------:R0:W0:Y:S01]  /*22a00*/  MUFU.RSQ R4, R3 ;  /* 0x0000000300047308 */ /* 0x0000220000001400 */
[----:B------:R-:W-:-:S04]  /*22a10*/  IADD3 R0, PT, PT, R3, -0xd000000, RZ ;  /* 0xf300000003007810 */ /* 0x000fc80007ffe0ff */
[----:B------:R-:W-:-:S13]  /*22a20*/  ISETP.GT.U32.AND P0, PT, R0, 0x727fffff, PT ;  /* 0x727fffff0000780c */ /* 0x000fda0003f04070 */
[----:B0-----:R-:W-:Y:S05]  /*22a30*/  @!P0 BRA `(.L_x_387) ;  /* 0x0000000000188947 */ /* 0x001fea0003800000 */
[----:B------:R-:W-:Y:S01]  /*22a40*/  BSSY.RECONVERGENT B0, `(.L_x_388) ;  /* 0x0000004000007945 */ /* 0x000fe20003800200 */
[----:B------:R-:W-:Y:S01]  /*22a50*/  IMAD.MOV.U32 R0, RZ, RZ, R3 ;  /* 0x000000ffff007224 */ /* 0x000fe200078e0003 */
[----:B------:R-:W-:-:S07]  /*22a60*/  MOV R4, 0x22a80 ;  /* 0x00022a8000047802 */ /* 0x000fce0000000f00 */
[----:B-12345:R-:W-:Y:S05]  /*22a70*/  CALL.REL.NOINC `($__internal_0_$__cuda_sm20_sqrt_rn_f32_slowpath) ;  /* 0x000000e800e87944 */ /* 0x03efea0003c00000 */
[----:B------:R-:W-:Y:S05]  /*22a80*/  BSYNC.RECONVERGENT B0 ;  /* 0x0000000000007941 */ /* 0x000fea0003800200 */
.L_x_388:
[----:B------:R-:W-:Y:S05]  /*22a90*/  BRA `(.L_x_389) ;  /* 0x0000000000107947 */ /* 0x000fea0003800000 */
.L_x_387:
[----:B------:R-:W-:Y:S01]  /*22aa0*/  FMUL.FTZ R0, R3, R4 ;  /* 0x0000000403007220 */ /* 0x000fe20000410000 */
[----:B------:R-:W-:-:S03]  /*22ab0*/  FMUL.FTZ R4, R4, 0.5 ;  /* 0x3f00000004047820 */ /* 0x000fc60000410000 */
[----:B------:R-:W-:-:S04]  /*22ac0*/  FFMA R3, -R0, R0, R3 ;  /* 0x0000000000037223 */ /* 0x000fc80000000103 */
[----:B------:R-:W-:-:S07]  /*22ad0*/  FFMA R0, R3, R4, R0 ;  /* 0x0000000403007223 */ /* 0x000fce0000000000 */
.L_x_389:
        /* <DEDUP_REMOVED lines=16> */
[----:B--234-:R-:W-:Y:S05]  /*22be0*/  CALL.REL.NOINC `($__internal_1_$__cuda_sm3x_div_rn_noftz_f32_slowpath) ;  /* 0x000000e800e47944 */ /* 0x01cfea0003c00000 */
[----:B------:R-:W-:-:S07]  /*22bf0*/  IMAD.MOV.U32 R3, RZ, RZ, R0 ;  /* 0x000000ffff037224 */ /* 0x000fce00078e0000 */
.L_x_391:
[----:B------:R-:W-:Y:S05]  /*22c00*/  BSYNC.RECONVERGENT B3 ;  /* 0x0000000000037941 */ /* 0x000fea0003800200 */
.L_x_390:
[----:B------:R-:W-:-:S05]  /*22c10*/  FFMA R3, R8, R3, R7 ;  /* 0x0000000308037223 */ /* 0x000fca0000000007 */
[----:B------:R0:W-:Y:S02]  /*22c20*/  STG.E desc[UR36][R26.64], R3 ;  /* 0x000000031a007986 */ /* 0x0001e4000c101924 */
.L_x_386:
[----:B------:R-:W-:Y:S05]  /*22c30*/  BSYNC.RECONVERGENT B2 ;  /* 0x0000000000027941 */ /* 0x000fea0003800200 */
.L_x_385:
        /* <DEDUP_REMOVED lines=27> */
.L_x_395:
[----:B------:R-:W-:Y:S05]  /*22df0*/  BSYNC.RECONVERGENT B3 ;  /* 0x0000000000037941 */ /* 0x000fea0003800200 */
.L_x_394:
[----:B------:R0:W-:Y:S02]  /*22e00*/  STG.E desc[UR36][R28.64], R7 ;  /* 0x000000071c007986 */ /* 0x0001e4000c101924 */
.L_x_393:
[----:B------:R-:W-:Y:S05]  /*22e10*/  BSYNC.RECONVERGENT B2 ;  /* 0x0000000000027941 */ /* 0x000fea0003800200 */
.L_x_392:
        /* <DEDUP_REMOVED lines=11> */
[----:B------:R1:W1:Y:S01]  /*22ed0*/  LDC.64 R8, c[0x4][R0] ;  /* 0x0100000000087b82 */ /* 0x0002620000000a00 */
[----:B0-----:R-:W-:Y:S01]  /*22ee0*/  MOV R7, R2 ;  /* 0x0000000200077202 */ /* 0x001fe20000000f00 */
[----:B-----5:R-:W-:Y:S01]  /*22ef0*/  IMAD.U32 R4, RZ, RZ, UR4 ;  /* 0x00000004ff047e24 */ /* 0x020fe2000f8e00ff */
[----:B------:R-:W-:-:S07]  /*22f00*/  MOV R5, UR5 ;  /* 0x0000000500057c02 */ /* 0x000fce0008000f00 */
[----:B------:R-:W-:-:S07]  /*22f10*/  LEPC R20, `(.L_x_397) ;  /* 0x000000001014794e */ /* 0x000fce0000000000 */
[----:B-1234-:R-:W-:Y:S05]  /*22f20*/  CALL.ABS.NOINC R8 ;  /* 0x0000000008007343 */ /* 0x01efea0003c00000 */
.L_x_397:
[----:B------:R-:W-:Y:S05]  /*22f30*/  BSYNC.RECONVERGENT B6 ;  /* 0x0000000000067941 */ /* 0x000fea0003800200 */
.L_x_396:
[----:B0-----:R-:W-:-:S04]  /*22f40*/  IMAD R3, R56, R23, RZ ;  /* 0x0000001738037224 */ /* 0x001fc800078e02ff */
[----:B------:R-:W-:-:S05]  /*22f50*/  IMAD R56, R18, R3, RZ ;  /* 0x0000000312387224 */ /* 0x000fca00078e02ff */
        /* <DEDUP_REMOVED lines=34> */
[----:B------:R-:W0:Y:S04]  /*23180*/  I2F.RP R0, R3 ;  /* 0x0000000300007306 */ /* 0x000e280000209400 */
[----:B------:R1:W5:Y:S01]  /*23190*/  LDG.E R19, desc[UR36][R4.64+0x2000] ;  /* 0x0020002404137981 */ /* 0x000362000c1e1900 */
[----:B------:R-:W-:Y:S01]  /*231a0*/  IABS R12, R23 ;  /* 0x00000017000c7213 */ /* 0x000fe20000000000 */
[----:B------:R-:W-:Y:S01]  /*231b0*/  IMAD.SHL.U32 R8, R8, 0x200, RZ ;  /* 0x0000020008087824 */ /* 0x000fe200078e00ff */
[----:B------:R-:W-:Y:S01]  /*231c0*/  ISETP.NE.AND P4, PT, R23, RZ, PT ;  /* 0x000000ff1700720c */ /* 0x000fe20003f85270 */
[----:B------:R-:W-:Y:S01]  /*231d0*/  BSSY.RECONVERGENT B0, `(.L_x_399) ;  /* 0x00000af000007945 */ /* 0x000fe20003800200 */
[----:B------:R-:W2:Y:S01]  /*231e0*/  I2F.RP R14, R12 ;  /* 0x0000000c000e7306 */ /* 0x000ea20000209400 */
[----:B------:R-:W-:-:S02]  /*231f0*/  SHF.L.U32 R71, R11, 0xa, RZ ;  /* 0x0000000a0b477819 */ /* 0x000fc400000006ff */
[----:B------:R-:W-:Y:S02]  /*23200*/  IABS R9, R8 ;  /* 0x0000000800097213 */ /* 0x000fe40000000000 */
[----:B------:R-:W-:-:S03]  /*23210*/  SHF.R.S32.HI R70, RZ, 0x1f, R71 ;  /* 0x0000001fff467819 */ /* 0x000fc60000011447 */
[----:B0-----:R-:W0:Y:S08]  /*23220*/  MUFU.RCP R0, R0 ;  /* 0x0000000000007308 */ /* 0x001e300000001000 */
[----:B--2---:R-:W-:Y:S01]  /*23230*/  MUFU.RCP R14, R14 ;  /* 0x0000000e000e7308 */ /* 0x004fe20000001000 */
[----:B0-----:R-:W-:-:S07]  /*23240*/  VIADD R6, R0, 0xffffffe ;  /* 0x0ffffffe00067836 */ /* 0x001fce0000000000 */
[----:B------:R0:W1:Y:S02]  /*23250*/  F2I.FTZ.U32.TRUNC.NTZ R7, R6 ;  /* 0x0000000600077305 */ /* 0x000064000021f000 */
[----:B0-----:R-:W-:Y:S01]  /*23260*/  HFMA2 R6, -RZ, RZ, 0, 0 ;  /* 0x00000000ff067431 */ /* 0x001fe200000001ff */
[----:B-1----:R-:W-:-:S05]  /*23270*/  IADD3 R4, PT, PT, RZ, -R7, RZ ;  /* 0x80000007ff047210 */ /* 0x002fca0007ffe0ff */
[----:B------:R-:W-:Y:S01]  /*23280*/  IMAD R5, R4, R3, RZ ;  /* 0x0000000304057224 */ /* 0x000fe200078e02ff */
[----:B------:R-:W-:-:S03]  /*23290*/  IABS R4, R18 ;  /* 0x0000001200047213 */ /* 0x000fc60000000000 */
[----:B------:R-:W-:-:S04]  /*232a0*/  IMAD.HI.U32 R5, R7, R5, R6 ;  /* 0x0000000507057227 */ /* 0x000fc800078e0006 */
[----:B------:R-:W-:Y:S02]  /*232b0*/  IMAD.MOV R0, RZ, RZ, -R4 ;  /* 0x000000ffff007224 */ /* 0x000fe400078e0a04 */
[----:B------:R-:W-:-:S04]  /*232c0*/  IMAD.HI.U32 R13, R5, R10, RZ ;  /* 0x0000000a050d7227 */ /* 0x000fc800078e00ff */
[----:B------:R-:W-:Y:S02]  /*232d0*/  IMAD R4, R13, R0, R10 ;  /* 0x000000000d047224 */ /* 0x000fe400078e020a */
[----:B------:R-:W0:Y:S01]  /*232e0*/  I2F.RP R0, R9 ;  /* 0x0000000900007306 */ /* 0x000e220000209400 */
[----:B------:R-:W-:Y:S01]  /*232f0*/  VIADD R5, R14, 0xffffffe ;  /* 0x0ffffffe0e057836 */ /* 0x000fe20000000000 */
[----:B------:R-:W-:Y:S02]  /*23300*/  IABS R14, R23 ;  /* 0x00000017000e7213 */ /* 0x000fe40000000000 */
[----:B------:R-:W-:-:S04]  /*23310*/  ISETP.GT.U32.AND P0, PT, R3, R4, PT ;  /* 0x000000040300720c */ /* 0x000fc80003f04070 */
[----:B------:R-:W1:Y:S08]  /*23320*/  F2I.FTZ.U32.TRUNC.NTZ R5, R5 ;  /* 0x0000000500057305 */ /* 0x000e70000021f000 */
[----:B0-----:R-:W0:Y:S01]  /*23330*/  MUFU.RCP R0, R0 ;  /* 0x0000000000007308 */ /* 0x001e220000001000 */
[----:B------:R-:W-:Y:S02]  /*23340*/  @!P0 IADD3 R4, PT, PT, R4, -R3, RZ ;  /* 0x8000000304048210 */ /* 0x000fe40007ffe0ff */
[----:B------:R-:W-:-:S02]  /*23350*/  @!P0 IADD3 R13, PT, PT, R13, 0x1, RZ ;  /* 0x000000010d0d8810 */ /* 0x000fc40007ffe0ff */
[----:B------:R-:W-:Y:S01]  /*23360*/  ISETP.GE.U32.AND P1, PT, R4, R3, PT ;  /* 0x000000030400720c */ /* 0x000fe20003f26070 */
[----:B------:R-:W-:Y:S01]  /*23370*/  HFMA2 R4, -RZ, RZ, 0, 0 ;  /* 0x00000000ff047431 */ /* 0x000fe200000001ff */
[----:B------:R-:W-:Y:S02]  /*23380*/  LOP3.LUT R3, R17, R18, RZ, 0x3c, !PT ;  /* 0x0000001211037212 */ /* 0x000fe400078e3cff */
[----:B------:R-:W-:Y:S02]  /*23390*/  ISETP.NE.AND P0, PT, R18, RZ, PT ;  /* 0x000000ff1200720c */ /* 0x000fe40003f05270 */
[----:B------:R-:W-:Y:S01]  /*233a0*/  ISETP.GE.AND P2, PT, R3, RZ, PT ;  /* 0x000000ff0300720c */ /* 0x000fe20003f46270 */
[----:B-1----:R-:W-:-:S04]  /*233b0*/  IMAD.MOV R3, RZ, RZ, -R5 ;  /* 0x000000ffff037224 */ /* 0x002fc800078e0a05 */
[----:B------:R-:W-:Y:S02]  /*233c0*/  IMAD R3, R3, R12, RZ ;  /* 0x0000000c03037224 */ /* 0x000fe400078e02ff */
[----:B------:R-:W-:Y:S01]  /*233d0*/  @P1 IADD3 R13, PT, PT, R13, 0x1, RZ ;  /* 0x000000010d0d1810 */ /* 0x000fe20007ffe0ff */
[----:B0-----:R-:W-:Y:S02]  /*233e0*/  VIADD R6, R0, 0xffffffe ;  /* 0x0ffffffe00067836 */ /* 0x001fe40000000000 */
[----:B------:R-:W-:Y:S01]  /*233f0*/  IMAD.HI.U32 R3, R5, R3, R4 ;  /* 0x0000000305037227 */ /* 0x000fe200078e0004 */
[----:B------:R-:W-:Y:S01]  /*23400*/  MOV R0, R13 ;  /* 0x0000000d00007202 */ /* 0x000fe20000000f00 */
[----:B------:R0:W1:Y:S04]  /*23410*/  F2I.FTZ.U32.TRUNC.NTZ R7, R6 ;  /* 0x0000000600077305 */ /* 0x000068000021f000 */
[----:B------:R-:W-:Y:S01]  /*23420*/  @!P2 IMAD.MOV R0, RZ, RZ, -R0 ;  /* 0x000000ffff00a224 */ /* 0x000fe200078e0a00 */
[----:B------:R-:W-:-:S04]  /*23430*/  @!P0 LOP3.LUT R0, RZ, R18, RZ, 0x33, !PT ;  /* 0x00000012ff008212 */ /* 0x000fc800078e33ff */
[----:B------:R-:W-:Y:S01]  /*23440*/  IABS R13, R0 ;  /* 0x00000000000d7213 */ /* 0x000fe20000000000 */
[----:B0-----:R-:W-:Y:S01]  /*23450*/  IMAD.MOV R6, RZ, RZ, -R14 ;  /* 0x000000ffff067224 */ /* 0x001fe200078e0a0e */
[C---:B------:R-:W-:Y:S02]  /*23460*/  ISETP.GE.AND P1, PT, R0.reuse, RZ, PT ;  /* 0x000000ff0000720c */ /* 0x040fe40003f26270 */
[----:B------:R-:W-:Y:S01]  /*23470*/  IADD3 R0, PT, PT, -R0, RZ, RZ ;  /* 0x000000ff00007210 */ /* 0x000fe20007ffe1ff */
[----:B------:R-:W-:Y:S01]  /*23480*/  IMAD.MOV.U32 R4, RZ, RZ, R13 ;  /* 0x000000ffff047224 */ /* 0x000fe200078e000d */
[----:B-1----:R-:W-:-:S03]  /*23490*/  IADD3 R14, PT, PT, RZ, -R7, RZ ;  /* 0x80000007ff0e7210 */ /* 0x002fc60007ffe0ff */
[----:B------:R-:W-:-:S04]  /*234a0*/  IMAD.HI.U32 R3, R3, R4, RZ ;  /* 0x0000000403037227 */ /* 0x000fc800078e00ff */
[----:B------:R-:W-:Y:S01]  /*234b0*/  IMAD R3, R3, R6, R4 ;  /* 0x0000000603037224 */ /* 0x000fe200078e0204 */
[----:B------:R-:W-:Y:S01]  /*234c0*/  MOV R6, RZ ;  /* 0x000000ff00067202 */ /* 0x000fe20000000f00 */
[----:B------:R-:W-:Y:S01]  /*234d0*/  IMAD R5, R14, R9, RZ ;  /* 0x000000090e057224 */ /* 0x000fe200078e02ff */
[----:B------:R-:W-:Y:S01]  /*234e0*/  IABS R4, R8 ;  /* 0x0000000800047213 */ /* 0x000fe20000000000 */
[----:B------:R-:W-:Y:S01]  /*234f0*/  IMAD R67, R18, R0, R17 ;  /* 0x0000000012437224 */ /* 0x000fe200078e0211 */
[----:B------:R-:W-:Y:S01]  /*23500*/  ISETP.GT.U32.AND P0, PT, R12, R3, PT ;  /* 0x000000030c00720c */ /* 0x000fe20003f04070 */
[----:B------:R-:W-:-:S04]  /*23510*/  IMAD.HI.U32 R6, R7, R5, R6 ;  /* 0x0000000507067227 */ /* 0x000fc800078e0006 */
[----:B------:R-:W-:Y:S02]  /*23520*/  IMAD.MOV R5, RZ, RZ, -R4 ;  /* 0x000000ffff057224 */ /* 0x000fe400078e0a04 */
[----:B------:R-:W-:-:S04]  /*23530*/  IMAD.HI.U32 R6, R6, R10, RZ ;  /* 0x0000000a06067227 */ /* 0x000fc800078e00ff */
[----:B------:R-:W-:Y:S02]  /*23540*/  IMAD R4, R6, R5, R10 ;  /* 0x0000000506047224 */ /* 0x000fe400078e020a */
[----:B------:R-:W-:Y:S01]  /*23550*/  @!P0 IADD3 R3, PT, PT, R3, -R12, RZ ;  /* 0x8000000c03038210 */ /* 0x000fe20007ffe0ff */
[----:B------:R-:W-:Y:S02]  /*23560*/  IMAD.MOV.U32 R0, RZ, RZ, RZ ;  /* 0x000000ffff007224 */ /* 0x000fe400078e00ff */
[----:B------:R-:W-:Y:S02]  /*23570*/  ISETP.GT.U32.AND P2, PT, R9, R4, PT ;  /* 0x000000040900720c */ /* 0x000fe40003f44070 */
[----:B------:R-:W-:-:S11]  /*23580*/  ISETP.GT.U32.AND P0, PT, R12, R3, PT ;  /* 0x000000030c00720c */ /* 0x000fd60003f04070 */
[----:B------:R-:W-:Y:S01]  /*23590*/  @!P2 IMAD.IADD R4, R4, 0x1, -R9 ;  /* 0x000000010404a824 */ /* 0x000fe200078e0a09 */
[----:B------:R-:W-:Y:S02]  /*235a0*/  @!P2 IADD3 R6, PT, PT, R6, 0x1, RZ ;  /* 0x000000010606a810 */ /* 0x000fe40007ffe0ff */
[----:B------:R-:W-:Y:S02]  /*235b0*/  @!P0 IADD3 R3, PT, PT, R3, -R12, RZ ;  /* 0x8000000c03038210 */ /* 0x000fe40007ffe0ff */
[----:B------:R-:W-:Y:S02]  /*235c0*/  ISETP.GE.U32.AND P0, PT, R4, R9, PT ;  /* 0x000000090400720c */ /* 0x000fe40003f06070 */
[----:B------:R-:W-:Y:S01]  /*235d0*/  LOP3.LUT R4, R17, R8, RZ, 0x3c, !PT ;  /* 0x0000000811047212 */ /* 0x000fe200078e3cff */
[----:B------:R-:W-:Y:S01]  /*235e0*/  IMAD.MOV.U32 R68, RZ, RZ, R3 ;  /* 0x000000ffff447224 */ /* 0x000fe200078e0003 */
[----:B------:R-:W-:Y:S02]  /*235f0*/  ISETP.NE.AND P2, PT, R8, RZ, PT ;  /* 0x000000ff0800720c */ /* 0x000fe40003f45270 */
[----:B------:R-:W-:Y:S01]  /*23600*/  ISETP.GE.AND P3, PT, R4, RZ, PT ;  /* 0x000000ff0400720c */ /* 0x000fe20003f66270 */
[----:B------:R-:W-:Y:S01]  /*23610*/  @!P1 IMAD.MOV R68, RZ, RZ, -R68 ;  /* 0x000000ffff449224 */ /* 0x000fe200078e0a44 */
[----:B------:R-:W-:-:S02]  /*23620*/  @!P4 LOP3.LUT R68, RZ, R23, RZ, 0x33, !PT ;  /* 0x00000017ff44c212 */ /* 0x000fc400078e33ff */
[----:B------:R-:W-:-:S03]  /*23630*/  ISETP.GT.AND P1, PT, R67, R54, PT ;  /* 0x000000364300720c */ /* 0x000fc60003f24270 */
[----:B------:R-:W-:Y:S01]  /*23640*/  @P0 VIADD R6, R6, 0x1 ;  /* 0x0000000106060836 */ /* 0x000fe20000000000 */
[C---:B------:R-:W-:Y:S02]  /*23650*/  ISETP.GT.AND P0, PT, R68.reuse, R53, PT ;  /* 0x000000354400720c */ /* 0x040fe40003f04270 */
[----:B------:R-:W-:Y:S02]  /*23660*/  ISETP.GT.AND P1, PT, R67, -0x1, !P1 ;  /* 0xffffffff4300780c */ /* 0x000fe40004f24270 */
[----:B------:R-:W-:Y:S02]  /*23670*/  MOV R69, R6 ;  /* 0x0000000600457202 */ /* 0x000fe40000000f00 */
[----:B------:R-:W-:-:S03]  /*23680*/  ISETP.GT.AND P0, PT, R68, -0x1, !P0 ;  /* 0xffffffff4400780c */ /* 0x000fc60004704270 */
[----:B------:R-:W-:Y:S01]  /*23690*/  @!P3 IMAD.MOV R69, RZ, RZ, -R69 ;  /* 0x000000ffff45b224 */ /* 0x000fe200078e0a45 */
[----:B------:R-:W-:Y:S02]  /*236a0*/  PLOP3.LUT P0, PT, P1, P0, PT, 0x80, 0x8 ;  /* 0x000000000008781c */ /* 0x000fe40000f01070 */
[----:B------:R-:W-:-:S11]  /*236b0*/  @!P2 LOP3.LUT R69, RZ, R8, RZ, 0x33, !PT ;  /* 0x00000008ff45a212 */ /* 0x000fd600078e33ff */
.L_x_400:
[CC--:B------:R-:W-:Y:S01]  /*236c0*/  IADD3 R3, P1, PT, R71.reuse, R0.reuse, RZ ;  /* 0x0000000047037210 */ /* 0x0c0fe20007f3e0ff */
[----:B------:R-:W0:Y:S01]  /*236d0*/  @P0 LDC.64 R8, c[0x0][0x3d0] ;  /* 0x0000f400ff080b82 */ /* 0x000e220000000a00 */
[----:B------:R-:W-:-:S03]  /*236e0*/  @P0 IADD3 R5, PT, PT, R71, R0, RZ ;  /* 0x0000000047050210 */ /* 0x000fc60007ffe0ff */
[----:B------:R-:W-:Y:S01]  /*236f0*/  IMAD.X R6, RZ, RZ, R70, P1 ;  /* 0x000000ffff067224 */ /* 0x000fe200008e0646 */
[----:B------:R-:W-:Y:S01]  /*23700*/  LEA R72, P1, R3, R50, 0x2 ;  /* 0x0000003203487211 */ /* 0x000fe200078210ff */
[----:B------:R-:W-:Y:S02]  /*23710*/  @P0 IMAD.WIDE R4, R5, 0x4, R50 ;  /* 0x0000000405040825 */ /* 0x000fe400078e0232 */
[----:B------:R-:W1:Y:S01]  /*23720*/  @P0 LDC.64 R12, c[0x0][0x3d0] ;  /* 0x0000f400ff0c0b82 */ /* 0x000e620000000a00 */
[----:B------:R-:W-:Y:S02]  /*23730*/  LEA.HI.X R73, R3, R51, R6, 0x2, P1 ;  /* 0x0000003303497211 */ /* 0x000fe400008f1406 */
[----:B------:R-:W-:Y:S01]  /*23740*/  @P0 IADD3 R4, P1, PT, R4, 0x2000000, RZ ;  /* 0x0200000004040810 */ /* 0x000fe20007f3e0ff */
[----:B------:R-:W-:Y:S01]  /*23750*/  @P0 IMAD R10, R69, 0x400, R0 ;  /* 0x00000400450a0824 */ /* 0x000fe200078e0200 */
[C---:B------:R-:W-:Y:S02]  /*23760*/  @P0 IADD3 R14, P2, PT, R72.reuse, 0x2000000, RZ ;  /* 0x02000000480e0810 */ /* 0x040fe40007f5e0ff */
[----:B------:R-:W-:Y:S01]  /*23770*/  @P0 IADD3.X R5, PT, PT, RZ, R5, RZ, P1, !PT ;  /* 0x00000005ff050210 */ /* 0x000fe20000ffe4ff */
[----:B------:R-:W2:Y:S01]  /*23780*/  @P0 LDC.64 R20, c[0x0][0x3d0] ;  /* 0x0000f400ff140b82 */ /* 0x000ea20000000a00 */
[----:B------:R-:W-:Y:S01]  /*23790*/  @P0 IADD3 R6, P1, PT, R72, 0x2000000, RZ ;  /* 0x0200000048060810 */ /* 0x000fe20007f3e0ff */
[----:B------:R-:W-:-:S02]  /*237a0*/  @P0 IMAD R3, R23, R10, R68 ;  /* 0x0000000a17030224 */ /* 0x000fc400078e0244 */
[----:B------:R0:W4:Y:S02]  /*237b0*/  @P0 LDG.E R33, desc[UR36][R4.64+0x780000] ;  /* 0x7800002404210981 */ /* 0x000124000c1e1900 */
[----:B------:R-:W-:Y:S02]  /*237c0*/  @P0 IMAD.X R7, RZ, RZ, R73, P1 ;  /* 0x000000ffff070224 */ /* 0x000fe400008e0649 */
[----:B------:R-:W1:Y:S01]  /*237d0*/  @P0 LDC.64 R10, c[0x0][0x3d0] ;  /* 0x0000f400ff0a0b82 */ /* 0x000e620000000a00 */
[----:B------:R-:W-:Y:S02]  /*237e0*/  @P0 IMAD R3, R18, R3, R67 ;  /* 0x0000000312030224 */ /* 0x000fe400078e0243 */
[----:B------:R3:W4:Y:S02]  /*237f0*/  @P0 LDG.E R55, desc[UR36][R6.64+0x780004] ;  /* 0x7800042406370981 */ /* 0x000724000c1e1900 */
[----:B0-----:R-:W-:Y:S01]  /*23800*/  @P0 IMAD.WIDE R4, R3, 0x4, R8 ;  /* 0x0000000403040825 */ /* 0x001fe200078e0208 */
[----:B---3--:R-:W-:-:S03]  /*23810*/  @P0 LEA R6, R69, R0, 0xa ;  /* 0x0000000045060211 */ /* 0x008fc600078e50ff */
[C-C-:B------:R-:W-:Y:S01]  /*23820*/  @P0 IMAD R7, R69.reuse, 0x400, R0.reuse ;  /* 0x0000040045070824 */ /* 0x140fe200078e0200 */
[----:B------:R-:W-:Y:S01]  /*23830*/  @P0 IADD3.X R15, PT, PT, RZ, R73, RZ, P2, !PT ;  /* 0x00000049ff0f0210 */ /* 0x000fe200017fe4ff */
[----:B------:R-:W-:Y:S01]  /*23840*/  @P0 IMAD R8, R69, 0x400, R0 ;  /* 0x0000040045080824 */ /* 0x000fe200078e0200 */
[----:B------:R-:W-:Y:S01]  /*23850*/  @P0 IADD3 R60, P1, PT, R72, 0x2000000, RZ ;  /* 0x02000000483c0810 */ /* 0x000fe20007f3e0ff */
[----:B------:R-:W-:Y:S01]  /*23860*/  @P0 IMAD R3, R23, R6, R23 ;  /* 0x0000000617030224 */ /* 0x000fe200078e0217 */
[----:B------:R-:W-:Y:S01]  /*23870*/  @P0 IADD3 R6, PT, PT, R7, 0x2, RZ ;  /* 0x0000000207060810 */ /* 0x000fe20007ffe0ff */
[----:B------:R0:W3:Y:S03]  /*23880*/  @P0 LDG.E R57, desc[UR36][R14.64+0x780008] ;  /* 0x780008240e390981 */ /* 0x0000e6000c1e1900 */
[----:B------:R-:W-:Y:S01]  /*23890*/  @P0 IADD3 R3, PT, PT, R68, R3, RZ ;  /* 0x0000000344030210 */ /* 0x000fe20007ffe0ff */
[----:B------:R-:W-:Y:S01]  /*238a0*/  @P0 IMAD R7, R23, R6, R68 ;  /* 0x0000000617070224 */ /* 0x000fe200078e0244 */
[----:B------:R2:W4:Y:S01]  /*238b0*/  @P0 LDG.E R22, desc[UR36][R4.64] ;  /* 0x0000002404160981 */ /* 0x000522000c1e1900 */
[----:B------:R-:W-:-:S02]  /*238c0*/  @P0 VIADD R6, R8, 0x3 ;  /* 0x0000000308060836 */ /* 0x000fc40000000000 */
[C-C-:B------:R-:W-:Y:S01]  /*238d0*/  @P0 IMAD R3, R18.reuse, R3, R67.reuse ;  /* 0x0000000312030224 */ /* 0x140fe200078e0243 */
[----:B------:R-:W-:Y:S01]  /*238e0*/  @P0 IADD3.X R61, PT, PT, RZ, R73, RZ, P1, !PT ;  /* 0x00000049ff3d0210 */ /* 0x000fe20000ffe4ff */
[----:B------:R-:W-:Y:S01]  /*238f0*/  @P0 IMAD R9, R18, R7, R67 ;  /* 0x0000000712090224 */ /* 0x000fe200078e0243 */
[----:B0-----:R-:W-:Y:S01]  /*23900*/  @P0 IADD3 R14, P1, PT, R72, 0x2000000, RZ ;  /* 0x02000000480e0810 */ /* 0x001fe20007f3e0ff */
[----:B------:R-:W-:Y:S02]  /*23910*/  @P0 IMAD R15, R23, R6, R68 ;  /* 0x00000006170f0224 */ /* 0x000fe400078e0244 */
[----:B-1----:R-:W-:-:S04]  /*23920*/  @P0 IMAD.WIDE R6, R3, 0x4, R10 ;  /* 0x0000000403060825 */ /* 0x002fc800078e020a */
[----:B------:R-:W-:Y:S01]  /*23930*/  @P0 IMAD R58, R69, 0x400, R0 ;  /* 0x00000400453a0824 */ /* 0x000fe200078e0200 */
[----:B------:R-:W0:Y:S01]  /*23940*/  @P0 LDC.64 R10, c[0x0][0x3d0] ;  /* 0x0000f400ff0a0b82 */ /* 0x000e220000000a00 */
[----:B--2---:R-:W-:Y:S01]  /*23950*/  @P0 IMAD R5, R18, R15, R67 ;  /* 0x0000000f12050224 */ /* 0x004fe200078e0243 */
[----:B------:R-:W-:Y:S01]  /*23960*/  @P0 IADD3.X R15, PT, PT, RZ, R73, RZ, P1, !PT ;  /* 0x00000049ff0f0210 */ /* 0x000fe20000ffe4ff */
[----:B------:R-:W-:Y:S01]  /*23970*/  @P0 IMAD.WIDE R8, R9, 0x4, R12 ;  /* 0x0000000409080825 */ /* 0x000fe200078e020c */
[----:B------:R-:W-:Y:S01]  /*23980*/  @P0 IADD3 R62, P2, PT, R72, 0x2000000, RZ ;  /* 0x02000000483e0810 */ /* 0x000fe20007f5e0ff */
[----:B------:R-:W2:Y:S01]  /*23990*/  @P0 LDG.E R64, desc[UR36][R60.64+0x78000c] ;  /* 0x78000c243c400981 */ /* 0x000ea2000c1e1900 */
[----:B------:R-:W-:Y:S01]  /*239a0*/  @P0 IADD3 R58, PT, PT, R58, 0x5, RZ ;  /* 0x000000053a3a0810 */ /* 0x000fe20007ffe0ff */
[----:B------:R-:W-:Y:S01]  /*239b0*/  @P0 IMAD.WIDE R4, R5, 0x4, R20 ;  /* 0x0000000405040825 */ /* 0x000fe200078e0214 */
[----:B------:R-:W1:Y:S01]  /*239c0*/  @P0 LDC.64 R12, c[0x0][0x3d0] ;  /* 0x0000f400ff0c0b82 */ /* 0x000e620000000a00 */
[----:B------:R-:W-:Y:S01]  /*239d0*/  @P0 LEA R20, R69, R0, 0xa ;  /* 0x0000000045140211 */ /* 0x000fe200078e50ff */
[----:B------:R0:W2:Y:S01]  /*239e0*/  @P0 LDG.E R65, desc[UR36][R14.64+0x780014] ;  /* 0x780014240e410981 */ /* 0x0000a2000c1e1900 */
[----:B------:R-:W-:-:S02]  /*239f0*/  @P0 IMAD.X R63, RZ, RZ, R73, P2 ;  /* 0x000000ffff3f0224 */ /* 0x000fc400010e0649 */
[----:B------:R-:W-:Y:S01]  /*23a00*/  @P0 IMAD R21, R23, R58, R68 ;  /* 0x0000003a17150224 */ /* 0x000fe200078e0244 */
[----:B------:R-:W3:Y:S01]  /*23a10*/  @P0 LDG.E R8, desc[UR36][R8.64] ;  /* 0x0000002408080981 */ /* 0x000ee2000c1e1900 */
[----:B------:R-:W-:-:S03]  /*23a20*/  @P0 VIADD R20, R20, 0x4 ;  /* 0x0000000414140836 */ /* 0x000fc60000000000 */
[----:B------:R0:W2:Y:S02]  /*23a30*/  @P0 LDG.E R58, desc[UR36][R6.64] ;  /* 0x00000024063a0981 */ /* 0x0000a4000c1e1900 */
[----:B0-----:R-:W0:Y:S01]  /*23a40*/  @P0 LDC.64 R14, c[0x0][0x3d0] ;  /* 0x0000f400ff0e0b82 */ /* 0x001e220000000a00 */
[----:B------:R-:W-:Y:S01]  /*23a50*/  @P0 IMAD R66, R69, 0x400, R0 ;  /* 0x0000040045420824 */ /* 0x000fe200078e0200 */
[----:B------:R-:W3:Y:S01]  /*23a60*/  @P0 LDG.E R63, desc[UR36][R62.64+0x780010] ;  /* 0x780010243e3f0981 */ /* 0x000ee2000c1e1900 */
[----:B------:R-:W-:-:S05]  /*23a70*/  @P0 IMAD R3, R23, R20, R68 ;  /* 0x0000001417030224 */ /* 0x000fca00078e0244 */
[----:B------:R-:W0:Y:S01]  /*23a80*/  @P0 LDC.64 R6, c[0x0][0x3d0] ;  /* 0x0000f400ff060b82 */ /* 0x000e220000000a00 */
[----:B------:R-:W-:Y:S01]  /*23a90*/  @P0 IMAD R3, R18, R3, R67 ;  /* 0x0000000312030224 */ /* 0x000fe200078e0243 */
[----:B------:R-:W-:Y:S01]  /*23aa0*/  @P0 IADD3 R66, PT, PT, R66, 0x6, RZ ;  /* 0x0000000642420810 */ /* 0x000fe20007ffe0ff */
[----:B------:R1:W3:Y:S02]  /*23ab0*/  @P0 LDG.E R62, desc[UR36][R4.64] ;  /* 0x00000024043e0981 */ /* 0x0002e4000c1e1900 */
[----:B------:R-:W-:-:S04]  /*23ac0*/  @P0 IMAD.WIDE R10, R3, 0x4, R10 ;  /* 0x00000004030a0825 */ /* 0x000fc800078e020a */
[----:B-1----:R-:W-:Y:S02]  /*23ad0*/  @P0 IMAD R4, R69, 0x400, R0 ;  /* 0x0000040045040824 */ /* 0x002fe400078e0200 */
[----:B------:R-:W-:Y:S01]  /*23ae0*/  @P0 IMAD R21, R18, R21, R67 ;  /* 0x0000001512150224 */ /* 0x000fe200078e0243 */
[----:B------:R-:W-:Y:S01]  /*23af0*/  @P0 IADD3 R20, P1, PT, R72, 0x2000000, RZ ;  /* 0x0200000048140810 */ /* 0x000fe20007f3e0ff */
[----:B------:R-:W-:Y:S01]  /*23b00*/  @P0 IMAD R3, R23, R66, R68 ;  /* 0x0000004217030224 */ /* 0x000fe200078e0244 */
[----:B------:R-:W-:Y:S01]  /*23b10*/  @P0 IADD3 R4, PT, PT, R4, 0x7, RZ ;  /* 0x0000000704040810 */ /* 0x000fe20007ffe0ff */
[----:B------:R-:W-:Y:S01]  /*23b20*/  @P0 IMAD.WIDE R12, R21, 0x4, R12 ;  /* 0x00000004150c0825 */ /* 0x000fe200078e020c */
[----:B------:R-:W3:Y:S03]  /*23b30*/  @P0 LDG.E R10, desc[UR36][R10.64] ;  /* 0x000000240a0a0981 */ /* 0x000ee6000c1e1900 */
[----:B------:R-:W-:-:S02]  /*23b40*/  @P0 IMAD R3, R18, R3, R67 ;  /* 0x0000000312030224 */ /* 0x000fc400078e0243 */
[----:B------:R-:W-:Y:S01]  /*23b50*/  @P0 IMAD R9, R23, R4, R68 ;  /* 0x0000000417090224 */ /* 0x000fe200078e0244 */
[----:B------:R-:W-:Y:S01]  /*23b60*/  @P0 IADD3 R60, P2, PT, R72, 0x2000000, RZ ;  /* 0x02000000483c0810 */ /* 0x000fe20007f5e0ff */
[----:B0-----:R-:W-:Y:S01]  /*23b70*/  @P0 IMAD.WIDE R4, R3, 0x4, R14 ;  /* 0x0000000403040825 */ /* 0x001fe200078e020e */
[----:B------:R-:W3:Y:S03]  /*23b80*/  @P0 LDG.E R12, desc[UR36][R12.64] ;  /* 0x000000240c0c0981 */ /* 0x000ee6000c1e1900 */
[----:B------:R-:W-:Y:S02]  /*23b90*/  @P0 IMAD R9, R18, R9, R67 ;  /* 0x0000000912090224 */ /* 0x000fe400078e0243 */
[----:B------:R-:W-:Y:S01]  /*23ba0*/  @P0 IMAD.X R21, RZ, RZ, R73, P1 ;  /* 0x000000ffff150224 */ /* 0x000fe200008e0649 */
[----:B------:R-:W-:Y:S01]  /*23bb0*/  @P0 IADD3.X R61, PT, PT, RZ, R73, RZ, P2, !PT ;  /* 0x00000049ff3d0210 */ /* 0x000fe200017fe4ff */
[----:B------:R-:W-:Y:S01]  /*23bc0*/  @P0 IMAD.WIDE R6, R9, 0x4, R6 ;  /* 0x0000000409060825 */ /* 0x000fe200078e0206 */
[----:B------:R-:W3:Y:S04]  /*23bd0*/  @P0 LDG.E R4, desc[UR36][R4.64] ;  /* 0x0000002404040981 */ /* 0x000ee8000c1e1900 */
[----:B------:R-:W3:Y:S04]  /*23be0*/  @P0 LDG.E R20, desc[UR36][R20.64+0x780018] ;  /* 0x7800182414140981 */ /* 0x000ee8000c1e1900 */
[----:B------:R-:W3:Y:S04]  /*23bf0*/  @P0 LDG.E R60, desc[UR36][R60.64+0x78001c] ;  /* 0x78001c243c3c0981 */ /* 0x000ee8000c1e1900 */
[----:B------:R-:W3:Y:S01]  /*23c00*/  @P0 LDG.E R6, desc[UR36][R6.64] ;  /* 0x0000002406060981 */ /* 0x000ee2000c1e1900 */
[----:B------:R-:W-:-:S05]  /*23c10*/  VIADD R0, R0, 0x8 ;  /* 0x0000000800007836 */ /* 0x000fca0000000000 */
[----:B------:R-:W-:Y:S01]  /*23c20*/  ISETP.NE.AND P1, PT, R0, 0x400, PT ;  /* 0x000004000000780c */ /* 0x000fe20003f25270 */
[----:B----45:R-:W-:-:S04]  /*23c30*/  @P0 FFMA R19, R22, R33, R19 ;  /* 0x0000002116130223 */ /* 0x030fc80000000013 */
[----:B--2---:R-:W-:-:S04]  /*23c40*/  @P0 FFMA R19, R58, R55, R19 ;  /* 0x000000373a130223 */ /* 0x004fc80000000013 */
        /* <DEDUP_REMOVED lines=8> */
.L_x_399:
[----:B------:R0:W-:Y:S02]  /*23cd0*/  STG.E desc[UR36][R24.64], R19 ;  /* 0x0000001318007986 */ /* 0x0001e4000c101924 */
.L_x_398:
        /* <DEDUP_REMOVED lines=20> */
.L_x_404:
[----:B------:R-:W-:Y:S05]  /*23e20*/  BRA `(.L_x_405) ;  /* 0x0000000000107947 */ /* 0x000fea0003800000 */
.L_x_403:
[----:B------:R-:W-:Y:S01]  /*23e30*/  FMUL.FTZ R0, R3, R4 ;  /* 0x0000000403007220 */ /* 0x000fe20000410000 */
[----:B------:R-:W-:-:S03]  /*23e40*/  FMUL.FTZ R4, R4, 0.5 ;  /* 0x3f00000004047820 */ /* 0x000fc60000410000 */
[----:B------:R-:W-:-:S04]  /*23e50*/  FFMA R3, -R0, R0, R3 ;  /* 0x0000000000037223 */ /* 0x000fc80000000103 */
[----:B------:R-:W-:-:S07]  /*23e60*/  FFMA R0, R3, R4, R0 ;  /* 0x0000000403007223 */ /* 0x000fce0000000000 */
.L_x_405:
        /* <DEDUP_REMOVED lines=18> */
.L_x_407:
[----:B------:R-:W-:Y:S05]  /*23f90*/  BSYNC.RECONVERGENT B3 ;  /* 0x0000000000037941 */ /* 0x000fea0003800200 */
.L_x_406:
[----:B------:R-:W-:-:S05]  /*23fa0*/  FFMA R3, R8, R3, R7 ;  /* 0x0000000308037223 */ /* 0x000fca0000000007 */
[----:B------:R0:W-:Y:S02]  /*23fb0*/  STG.E desc[UR36][R26.64], R3 ;  /* 0x000000031a007986 */ /* 0x0001e4000c101924 */
.L_x_402:
[----:B------:R-:W-:Y:S05]  /*23fc0*/  BSYNC.RECONVERGENT B2 ;  /* 0x0000000000027941 */ /* 0x000fea0003800200 */
.L_x_401:
        /* <DEDUP_REMOVED lines=27> */
.L_x_411:
[----:B------:R-:W-:Y:S05]  /*24180*/  BSYNC.RECONVERGENT B3 ;  /* 0x0000000000037941 */ /* 0x000fea0003800200 */
.L_x_410:
[----:B------:R0:W-:Y:S02]  /*24190*/  STG.E desc[UR36][R34.64], R7 ;  /* 0x0000000722007986 */ /* 0x0001e4000c101924 */
.L_x_409:
[----:B------:R-:W-:Y:S05]  /*241a0*/  BSYNC.RECONVERGENT B2 ;  /* 0x0000000000027941 */ /* 0x000fea0003800200 */
.L_x_408:
        /* <DEDUP_REMOVED lines=43> */
[----:B--2---:R-:W-:Y:S02]  /*24460*/  IABS R13, R12 ;  /* 0x0000000c000d7213 */ /* 0x004fe40000000000 */
[----:B------:R-:W-:Y:S01]  /*24470*/  SHF.L.U32 R69, R9, 0xa, RZ ;  /* 0x0000000a09457819 */ /* 0x000fe200000006ff */
        /* <DEDUP_REMOVED lines=23> */
[----:B------:R0:W2:Y:S01]  /*245f0*/  F2I.FTZ.U32.TRUNC.NTZ R5, R4 ;  /* 0x0000000400057305 */ /* 0x0000a2000021f000 */
[----:B------:R-:W-:Y:S01]  /*24600*/  IABS R11, R23 ;  /* 0x00000017000b7213 */ /* 0x000fe20000000000 */
[----:B-1----:R-:W-:Y:S01]  /*24610*/  VIADD R7, R6, 0xffffffe ;  /* 0x0ffffffe06077836 */ /* 0x002fe20000000000 */
[----:B------:R-:W-:-:S04]  /*24620*/  ISETP.GE.AND P2, PT, R0, RZ, PT ;  /* 0x000000ff0000720c */ /* 0x000fc80003f46270 */
[----:B------:R-:W-:Y:S01]  /*24630*/  @P1 IADD3 R3, PT, PT, R3, 0x1, RZ ;  /* 0x0000000103031810 */ /* 0x000fe20007ffe0ff */
[----:B------:R-:W1:Y:S01]  /*24640*/  F2I.FTZ.U32.TRUNC.NTZ R7, R7 ;  /* 0x0000000700077305 */ /* 0x000e62000021f000 */
[----:B0-----:R-:W-:Y:S02]  /*24650*/  IMAD.MOV.U32 R4, RZ, RZ, RZ ;  /* 0x000000ffff047224 */ /* 0x001fe400078e00ff */
[----:B------:R-:W-:Y:S01]  /*24660*/  MOV R0, R3 ;  /* 0x0000000300007202 */ /* 0x000fe20000000f00 */
[----:B--2---:R-:W-:-:S04]  /*24670*/  IMAD.MOV R3, RZ, RZ, -R5 ;  /* 0x000000ffff037224 */ /* 0x004fc800078e0a05 */
        /* <DEDUP_REMOVED lines=42> */
.L_x_414:
        /* <DEDUP_REMOVED lines=8> */
[----:B------:R-:W-:-:S07]  /*249a0*/  @P0 IADD3 R4, P1, PT, R4, 0x3000000, RZ ;  /* 0x0300000004040810 */ /* 0x000fce0007f3e0ff */
[----:B------:R-:W2:Y:S01]  /*249b0*/  @P0 LDC.64 R12, c[0x0][0x3d0] ;  /* 0x0000f400ff0c0b82 */ /* 0x000ea20000000a00 */
[----:B------:R-:W-:Y:S01]  /*249c0*/  @P0 IMAD.X R5, RZ, RZ, R5, P1 ;  /* 0x000000ffff050224 */ /* 0x000fe200008e0605 */
[----:B------:R-:W-:Y:S02]  /*249d0*/  @P0 IADD3 R6, P1, PT, R72, 0x3000000, RZ ;  /* 0x0300000048060810 */ /* 0x000fe40007f3e0ff */
[C---:B------:R-:W-:Y:S02]  /*249e0*/  @P0 LEA R0, R68.reuse, UR4, 0xa ;  /* 0x0000000444000c11 */ /* 0x040fe4000f8e50ff */
[----:B------:R3:W4:Y:S01]  /*249f0*/  @P0 LDG.E R22, desc[UR36][R4.64+-0x680000] ;  /* 0x9800002404160981 */ /* 0x000722000c1e1900 */
[----:B------:R-:W-:Y:S02]  /*24a00*/  @P0 IADD3.X R7, PT, PT, RZ, R73, RZ, P1, !PT ;  /* 0x00000049ff070210 */ /* 0x000fe40000ffe4ff */
[----:B------:R-:W-:Y:S01]  /*24a10*/  @P0 IMAD R3, R23, R0, R66 ;  /* 0x0000000017030224 */ /* 0x000fe200078e0242 */
[----:B------:R-:W-:-:S02]  /*24a20*/  @P0 LEA R58, R68, UR4, 0xa ;  /* 0x00000004443a0c11 */ /* 0x000fc4000f8e50ff */
[----:B------:R0:W4:Y:S01]  /*24a30*/  @P0 LDG.E R33, desc[UR36][R6.64+-0x67fffc] ;  /* 0x9800042406210981 */ /* 0x000122000c1e1900 */
[----:B------:R-:W-:Y:S02]  /*24a40*/  @P0 LEA R57, R68, UR4, 0xa ;  /* 0x0000000444390c11 */ /* 0x000fe4000f8e50ff */
[----:B------:R-:W-:Y:S02]  /*24a50*/  @P0 IADD3 R14, P2, PT, R72, 0x3000000, RZ ;  /* 0x03000000480e0810 */ /* 0x000fe40007f5e0ff */
[----:B---3--:R-:W-:Y:S01]  /*24a60*/  @P0 LEA R4, R68, UR4, 0xa ;  /* 0x0000000444040c11 */ /* 0x008fe2000f8e50ff */
[----:B------:R-:W-:-:S04]  /*24a70*/  @P0 IMAD R3, R18, R3, R67 ;  /* 0x0000000312030224 */ /* 0x000fc800078e0243 */
[----:B------:R-:W-:-:S04]  /*24a80*/  @P0 IMAD R0, R23, R4, R23 ;  /* 0x0000000417000224 */ /* 0x000fc800078e0217 */
[----:B0-----:R-:W-:Y:S02]  /*24a90*/  @P0 IMAD.IADD R7, R66, 0x1, R0 ;  /* 0x0000000142070824 */ /* 0x001fe400078e0200 */
[----:B------:R-:W-:Y:S01]  /*24aa0*/  @P0 IMAD.WIDE R4, R3, 0x4, R8 ;  /* 0x0000000403040825 */ /* 0x000fe200078e0208 */
[----:B------:R-:W-:-:S03]  /*24ab0*/  @P0 LEA R8, R68, UR4, 0xa ;  /* 0x0000000444080c11 */ /* 0x000fc6000f8e50ff */
[----:B------:R-:W-:Y:S01]  /*24ac0*/  @P0 IMAD R7, R18, R7, R67 ;  /* 0x0000000712070224 */ /* 0x000fe200078e0243 */
[----:B------:R-:W-:Y:S01]  /*24ad0*/  @P0 IADD3 R58, PT, PT, R58, 0x3, RZ ;  /* 0x000000033a3a0810 */ /* 0x000fe20007ffe0ff */
[----:B------:R-:W-:Y:S01]  /*24ae0*/  @P0 VIADD R8, R8, 0x2 ;  /* 0x0000000208080836 */ /* 0x000fe20000000000 */
[----:B------:R-:W-:Y:S01]  /*24af0*/  @P0 IADD3 R20, P1, PT, R72, 0x3000000, RZ ;  /* 0x0300000048140810 */ /* 0x000fe20007f3e0ff */
[----:B-1----:R-:W-:Y:S01]  /*24b00*/  @P0 IMAD.WIDE R6, R7, 0x4, R10 ;  /* 0x0000000407060825 */ /* 0x002fe200078e020a */
[----:B------:R0:W4:Y:S01]  /*24b10*/  @P0 LDG.E R0, desc[UR36][R4.64] ;  /* 0x0000002404000981 */ /* 0x000122000c1e1900 */
[----:B------:R-:W0:Y:S02]  /*24b20*/  @P0 LDC.64 R10, c[0x0][0x3d0] ;  /* 0x0000f400ff0a0b82 */ /* 0x000e240000000a00 */
[----:B------:R-:W-:-:S04]  /*24b30*/  @P0 IMAD R3, R23, R8, R66 ;  /* 0x0000000817030224 */ /* 0x000fc800078e0242 */
[----:B------:R-:W-:-:S04]  /*24b40*/  @P0 IMAD R3, R18, R3, R67 ;  /* 0x0000000312030224 */ /* 0x000fc800078e0243 */
[----:B--2---:R-:W-:-:S04]  /*24b50*/  @P0 IMAD.WIDE R8, R3, 0x4, R12 ;  /* 0x0000000403080825 */ /* 0x004fc800078e020c */
[----:B------:R-:W-:Y:S02]  /*24b60*/  @P0 VIADD R12, R57, 0x4 ;  /* 0x00000004390c0836 */ /* 0x000fe40000000000 */
[C-C-:B------:R-:W-:Y:S02]  /*24b70*/  @P0 IMAD R3, R23.reuse, R58, R66.reuse ;  /* 0x0000003a17030224 */ /* 0x140fe400078e0242 */
[----:B------:R-:W-:Y:S01]  /*24b80*/  @P0 IMAD R57, R23, R12, R66 ;  /* 0x0000000c17390224 */ /* 0x000fe200078e0242 */
[----:B------:R-:W-:Y:S01]  /*24b90*/  @P0 IADD3.X R21, PT, PT, RZ, R73, RZ, P1, !PT ;  /* 0x00000049ff150210 */ /* 0x000fe20000ffe4ff */
[----:B------:R-:W1:Y:S01]  /*24ba0*/  @P0 LDC.64 R12, c[0x0][0x3d0] ;  /* 0x0000f400ff0c0b82 */ /* 0x000e620000000a00 */
[----:B------:R-:W-:Y:S01]  /*24bb0*/  @P0 IMAD R3, R18, R3, R67 ;  /* 0x0000000312030224 */ /* 0x000fe200078e0243 */
[----:B------:R-:W-:Y:S01]  /*24bc0*/  @P0 IADD3 R62, P1, PT, R72, 0x3000000, RZ ;  /* 0x03000000483e0810 */ /* 0x000fe20007f3e0ff */
[----:B------:R-:W-:Y:S01]  /*24bd0*/  @P0 IMAD.X R15, RZ, RZ, R73, P2 ;  /* 0x000000ffff0f0224 */ /* 0x000fe200010e0649 */
[----:B------:R-:W2:Y:S01]  /*24be0*/  @P0 LDG.E R58, desc[UR36][R8.64] ;  /* 0x00000024083a0981 */ /* 0x000ea2000c1e1900 */
[----:B0-----:R-:W-:Y:S01]  /*24bf0*/  @P0 IMAD.WIDE R4, R3, 0x4, R10 ;  /* 0x0000000403040825 */ /* 0x001fe200078e020a */
[----:B------:R-:W-:-:S02]  /*24c00*/  @P0 LEA R10, R68, UR4, 0xa ;  /* 0x00000004440a0c11 */ /* 0x000fc4000f8e50ff */
[-C--:B------:R-:W-:Y:S01]  /*24c10*/  @P0 IADD3.X R63, PT, PT, RZ, R73.reuse, RZ, P1, !PT ;  /* 0x00000049ff3f0210 */ /* 0x080fe20000ffe4ff */
[----:B------:R0:W2:Y:S01]  /*24c20*/  @P0 LDG.E R55, desc[UR36][R14.64+-0x67fff8] ;  /* 0x980008240e370981 */ /* 0x0000a2000c1e1900 */
[----:B------:R-:W-:Y:S02]  /*24c30*/  @P0 IADD3 R10, PT, PT, R10, 0x5, RZ ;  /* 0x000000050a0a0810 */ /* 0x000fe40007ffe0ff */
[C---:B------:R-:W-:Y:S01]  /*24c40*/  @P0 IADD3 R64, P1, PT, R72.reuse, 0x3000000, RZ ;  /* 0x0300000048400810 */ /* 0x040fe20007f3e0ff */
[----:B------:R-:W3:Y:S02]  /*24c50*/  @P0 LDG.E R21, desc[UR36][R20.64+-0x67fff4] ;  /* 0x98000c2414150981 */ /* 0x000ee4000c1e1900 */
[----:B------:R-:W-:Y:S01]  /*24c60*/  @P0 IMAD R3, R23, R10, R66 ;  /* 0x0000000a17030224 */ /* 0x000fe200078e0242 */
[----:B------:R-:W-:Y:S01]  /*24c70*/  @P0 IADD3.X R65, PT, PT, RZ, R73, RZ, P1, !PT ;  /* 0x00000049ff410210 */ /* 0x000fe20000ffe4ff */
[----:B------:R-:W1:Y:S01]  /*24c80*/  @P0 LDC.64 R10, c[0x0][0x3d0] ;  /* 0x0000f400ff0a0b82 */ /* 0x000e620000000a00 */
[----:B------:R-:W-:Y:S01]  /*24c90*/  @P0 IADD3 R60, P2, PT, R72, 0x3000000, RZ ;  /* 0x03000000483c0810 */ /* 0x000fe20007f5e0ff */
[----:B------:R-:W-:Y:S01]  /*24ca0*/  @P0 IMAD R3, R18, R3, R67 ;  /* 0x0000000312030224 */ /* 0x000fe200078e0243 */
[----:B------:R-:W3:Y:S04]  /*24cb0*/  @P0 LDG.E R62, desc[UR36][R62.64+-0x67ffec] ;  /* 0x980014243e3e0981 */ /* 0x000ee8000c1e1900 */
[----:B------:R1:W3:Y:S01]  /*24cc0*/  @P0 LDG.E R65, desc[UR36][R64.64+-0x67ffe8] ;  /* 0x9800182440410981 */ /* 0x0002e2000c1e1900 */
[----:B0-----:R-:W0:Y:S01]  /*24cd0*/  @P0 LDC.64 R14, c[0x0][0x3d0] ;  /* 0x0000f400ff0e0b82 */ /* 0x001e220000000a00 */
[----:B-1----:R-:W-:-:S02]  /*24ce0*/  @P0 IMAD.WIDE R8, R3, 0x4, R12 ;  /* 0x0000000403080825 */ /* 0x002fc400078e020c */
[----:B------:R1:W2:Y:S02]  /*24cf0*/  @P0 LDG.E R20, desc[UR36][R6.64] ;  /* 0x0000002406140981 */ /* 0x0002a4000c1e1900 */
[----:B------:R-:W-:Y:S02]  /*24d00*/  @P0 IMAD.X R61, RZ, RZ, R73, P2 ;  /* 0x000000ffff3d0224 */ /* 0x000fe400010e0649 */
[----:B------:R-:W3:Y:S01]  /*24d10*/  @P0 LDG.E R8, desc[UR36][R8.64] ;  /* 0x0000002408080981 */ /* 0x000ee2000c1e1900 */
[----:B------:R-:W0:Y:S01]  /*24d20*/  @P0 LDC.64 R12, c[0x0][0x3d0] ;  /* 0x0000f400ff0c0b82 */ /* 0x000e220000000a00 */
[----:B------:R-:W-:Y:S02]  /*24d30*/  @P0 LEA R64, R68, UR4, 0xa ;  /* 0x0000000444400c11 */ /* 0x000fe4000f8e50ff */
[----:B------:R-:W3:Y:S03]  /*24d40*/  @P0 LDG.E R61, desc[UR36][R60.64+-0x67fff0] ;  /* 0x980010243c3d0981 */ /* 0x000ee6000c1e1900 */
[----:B------:R-:W-:-:S04]  /*24d50*/  @P0 VIADD R64, R64, 0x6 ;  /* 0x0000000640400836 */ /* 0x000fc80000000000 */
[----:B------:R-:W-:Y:S01]  /*24d60*/  @P0 IMAD R3, R23, R64, R66 ;  /* 0x0000004017030224 */ /* 0x000fe200078e0242 */
[----:B------:R-:W-:Y:S01]  /*24d70*/  @P0 LEA R64, R68, UR4, 0xa ;  /* 0x0000000444400c11 */ /* 0x000fe2000f8e50ff */
[C-C-:B-1----:R-:W-:Y:S02]  /*24d80*/  @P0 IMAD R7, R18.reuse, R57, R67.reuse ;  /* 0x0000003912070224 */ /* 0x142fe400078e0243 */
[----:B------:R-:W-:Y:S01]  /*24d90*/  @P0 IMAD R3, R18, R3, R67 ;  /* 0x0000000312030224 */ /* 0x000fe200078e0243 */
[----:B------:R-:W-:Y:S01]  /*24da0*/  @P0 IADD3 R64, PT, PT, R64, 0x7, RZ ;  /* 0x0000000740400810 */ /* 0x000fe20007ffe0ff */
[----:B0-----:R-:W-:Y:S02]  /*24db0*/  @P0 IMAD.WIDE R6, R7, 0x4, R14 ;  /* 0x0000000407060825 */ /* 0x001fe400078e020e */
[----:B------:R0:W3:Y:S04]  /*24dc0*/  @P0 LDG.E R14, desc[UR36][R4.64] ;  /* 0x00000024040e0981 */ /* 0x0000e8000c1e1900 */
[----:B------:R1:W3:Y:S01]  /*24dd0*/  @P0 LDG.E R60, desc[UR36][R6.64] ;  /* 0x00000024063c0981 */ /* 0x0002e2000c1e1900 */
[----:B0-----:R-:W-:-:S04]  /*24de0*/  @P0 IMAD.WIDE R4, R3, 0x4, R10 ;  /* 0x0000000403040825 */ /* 0x001fc800078e020a */
[----:B------:R-:W-:Y:S01]  /*24df0*/  @P0 IMAD R3, R23, R64, R66 ;  /* 0x0000004017030224 */ /* 0x000fe200078e0242 */
[----:B------:R-:W-:Y:S01]  /*24e00*/  @P0 IADD3 R10, P1, PT, R72, 0x3000000, RZ ;  /* 0x03000000480a0810 */ /* 0x000fe20007f3e0ff */
[----:B------:R-:W3:Y:S02]  /*24e10*/  @P0 LDG.E R4, desc[UR36][R4.64] ;  /* 0x0000002404040981 */ /* 0x000ee4000c1e1900 */
[----:B------:R-:W-:Y:S02]  /*24e20*/  @P0 IMAD R3, R18, R3, R67 ;  /* 0x0000000312030224 */ /* 0x000fe400078e0243 */
[----:B------:R-:W-:Y:S02]  /*24e30*/  @P0 IMAD.X R11, RZ, RZ, R73, P1 ;  /* 0x000000ffff0b0224 */ /* 0x000fe400008e0649 */
[----:B-1----:R-:W-:-:S03]  /*24e40*/  @P0 IMAD.WIDE R6, R3, 0x4, R12 ;  /* 0x0000000403060825 */ /* 0x002fc600078e020c */
[----:B------:R-:W3:Y:S04]  /*24e50*/  @P0 LDG.E R10, desc[UR36][R10.64+-0x67ffe4] ;  /* 0x98001c240a0a0981 */ /* 0x000ee8000c1e1900 */
[----:B------:R-:W3:Y:S01]  /*24e60*/  @P0 LDG.E R6, desc[UR36][R6.64] ;  /* 0x0000002406060981 */ /* 0x000ee2000c1e1900 */
[----:B------:R-:W-:-:S04]  /*24e70*/  UIADD3 UR4, UPT, UPT, UR4, 0x8, URZ ;  /* 0x0000000804047890 */ /* 0x000fc8000fffe0ff */
[----:B------:R-:W-:Y:S01]  /*24e80*/  UISETP.NE.AND UP0, UPT, UR4, 0x400, UPT ;  /* 0x000004000400788c */ /* 0x000fe2000bf05270 */
[----:B----45:R-:W-:-:S04]  /*24e90*/  @P0 FFMA R19, R0, R22, R19 ;  /* 0x0000001600130223 */ /* 0x030fc80000000013 */
[----:B--2---:R-:W-:-:S04]  /*24ea0*/  @P0 FFMA R19, R20, R33, R19 ;  /* 0x0000002114130223 */ /* 0x004fc80000000013 */
[----:B------:R-:W-:-:S04]  /*24eb0*/  @P0 FFMA R19, R58, R55, R19 ;  /* 0x000000373a130223 */ /* 0x000fc80000000013 */
[----:B---3--:R-:W-:-:S04]  /*24ec0*/  @P0 FFMA R19, R14, R21, R19 ;  /* 0x000000150e130223 */ /* 0x008fc80000000013 */
[----:B------:R-:W-:-:S04]  /*24ed0*/  @P0 FFMA R19, R60, R61, R19 ;  /* 0x0000003d3c130223 */ /* 0x000fc80000000013 */
[----:B------:R-:W-:-:S04]  /*24ee0*/  @P0 FFMA R19, R8, R62, R19 ;  /* 0x0000003e08130223 */ /* 0x000fc80000000013 */
[----:B------:R-:W-:-:S04]  /*24ef0*/  @P0 FFMA R19, R4, R65, R19 ;  /* 0x0000004104130223 */ /* 0x000fc80000000013 */
[----:B------:R-:W-:Y:S01]  /*24f00*/  @P0 FFMA R19, R6, R10, R19 ;  /* 0x0000000a06130223 */ /* 0x000fe20000000013 */
[----:B------:R-:W-:Y:S06]  /*24f10*/  BRA.U UP0, `(.L_x_414) ;  /* 0xfffffff900807547 */ /* 0x000fec000b83ffff */
[----:B------:R0:W-:Y:S02]  /*24f20*/  STG.E desc[UR36][R24.64], R19 ;  /* 0x0000001318007986 */ /* 0x0001e4000c101924 */
.L_x_413:
[----:B------:R-:W-:Y:S05]  /*24f30*/  BSYNC.RECONVERGENT B0 ;  /* 0x0000000000007941 */ /* 0x000fea0003800200 */
.L_x_412:
        /* <DEDUP_REMOVED lines=19> */
.L_x_418:
[----:B------:R-:W-:Y:S05]  /*25070*/  BRA `(.L_x_419) ;  /* 0x0000000000107947 */ /* 0x000fea0003800000 */
.L_x_417:
[----:B------:R-:W-:Y:S01]  /*25080*/  FMUL.FTZ R0, R3, R4 ;  /* 0x0000000403007220 */ /* 0x000fe20000410000 */
[----:B------:R-:W-:-:S03]  /*25090*/  FMUL.FTZ R4, R4, 0.5 ;  /* 0x3f00000004047820 */ /* 0x000fc60000410000 */
[----:B------:R-:W-:-:S04]  /*250a0*/  FFMA R3, -R0, R0, R3 ;  /* 0x0000000000037223 */ /* 0x000fc80000000103 */
[----:B------:R-:W-:-:S07]  /*250b0*/  FFMA R0, R3, R4, R0 ;  /* 0x0000000403007223 */ /* 0x000fce0000000000 */
.L_x_419:
        /* <DEDUP_REMOVED lines=18> */
.L_x_421:
[----:B------:R-:W-:Y:S05]  /*251e0*/  BSYNC.RECONVERGENT B3 ;  /* 0x0000000000037941 */ /* 0x000fea0003800200 */
.L_x_420:
[----:B------:R-:W-:-:S05]  /*251f0*/  FFMA R3, R8, R3, R7 ;  /* 0x0000000308037223 */ /* 0x000fca0000000007 */
[----:B------:R0:W-:Y:S02]  /*25200*/  STG.E desc[UR36][R26.64], R3 ;  /* 0x000000031a007986 */ /* 0x0001e4000c101924 */
.L_x_416:
[----:B------:R-:W-:Y:S05]  /*25210*/  BSYNC.RECONVERGENT B2 ;  /* 0x0000000000027941 */ /* 0x000fea0003800200 */
.L_x_415:
        /* <DEDUP_REMOVED lines=27> */
.L_x_425:
[----:B------:R-:W-:Y:S05]  /*253d0*/  BSYNC.RECONVERGENT B3 ;  /* 0x0000000000037941 */ /* 0x000fea0003800200 */
.L_x_424:
[----:B------:R0:W-:Y:S02]  /*253e0*/  STG.E desc[UR36][R36.64], R7 ;  /* 0x0000000724007986 */ /* 0x0001e4000c101924 */
.L_x_423:
[----:B------:R-:W-:Y:S05]  /*253f0*/  BSYNC.RECONVERGENT B2 ;  /* 0x0000000000027941 */ /* 0x000fea0003800200 */
.L_x_422:
[----:B------:R-:W-:Y:S01]  /*25400*/  BAR.SYNC.DEFER_BLOCKING 0x0 ;  /* 0x0000000000007b1d */ /* 0x000fe20000010000 */
[----:B------:R-:W-:-:S07]  /*25410*/  ISETP.GE.AND P2, PT, R17, R32, PT ;  /* 0x000000201100720c */ /* 0x000fce0003f46270 */
[----:B------:R-:W-:Y:S06]  /*25420*/  BAR.SYNC.DEFER_BLOCKING 0x0 ;  /* 0x0000000000007b1d */ /* 0x000fec0000010000 */
[----:B0-----:R-:W5:Y:S01]  /*25430*/  @!P2 LDG.E R7, desc[UR36][R34.64] ;  /* 0x000000242207a981 */ /* 0x001f62000c1e1900 */
[----:B------:R-:W-:Y:S01]  /*25440*/  IADD3 R0, P1, PT, R42, 0x3000, RZ ;  /* 0x000030002a007810 */ /* 0x000fe20007f3e0ff */
[----:B------:R-:W-:Y:S01]  /*25450*/  IMAD.WIDE R8, R56, 0x4, R26 ;  /* 0x0000000438087825 */ /* 0x000fe200078e021a */
[----:B------:R-:W-:Y:S01]  /*25460*/  IADD3 R4, P0, PT, R40, 0x3000, RZ ;  /* 0x0000300028047810 */ /* 0x000fe20007f1e0ff */
[----:B------:R-:W-:Y:S01]  /*25470*/  UMOV UR4, URZ ;  /* 0x000000ff00047c82 */ /* 0x000fe20008000000 */
[----:B------:R-:W-:Y:S01]  /*25480*/  IADD3 R14, P3, PT, R50, 0x2b80000, RZ ;  /* 0x02b80000320e7810 */ /* 0x000fe20007f7e0ff */
[----:B------:R-:W-:Y:S01]  /*25490*/  IMAD.X R3, RZ, RZ, R43, P1 ;  /* 0x000000ffff037224 */ /* 0x000fe200008e062b */
[----:B------:R-:W-:-:S02]  /*254a0*/  IADD3.X R5, PT, PT, RZ, R41, RZ, P0, !PT ;  /* 0x00000029ff057210 */ /* 0x000fc400007fe4ff */
[----:B------:R-:W-:Y:S01]  /*254b0*/  IADD3 R12, P1, PT, R46, 0x3000, RZ ;  /* 0x000030002e0c7810 */ /* 0x000fe20007f3e0ff */
[----:B------:R-:W-:Y:S01]  /*254c0*/  IMAD.X R51, RZ, RZ, R51, P3 ;  /* 0x000000ffff337224 */ /* 0x000fe200018e0633 */
[----:B------:R-:W-:Y:S02]  /*254d0*/  LEA R19, R53, 0x8, 0x3 ;  /* 0x0000000835137811 */ /* 0x000fe400078e18ff */
[C---:B--2---:R-:W-:Y:S01]  /*254e0*/  SHF.L.U32 R13, R23.reuse, 0x9, RZ ;  /* 0x00000009170d7819 */ /* 0x044fe200000006ff */
[----:B------:R-:W-:Y:S01]  /*254f0*/  IMAD.X R15, RZ, RZ, R47, P1 ;  /* 0x000000ffff0f7224 */ /* 0x000fe200008e062f */
[----:B------:R-:W-:Y:S01]  /*25500*/  IADD3 R10, P0, PT, R44, 0x3000, RZ ;  /* 0x000030002c0a7810 */ /* 0x000fe20007f1e0ff */
[C---:B------:R-:W-:Y:S02]  /*25510*/  IMAD R19, R18.reuse, R19, RZ ;  /* 0x0000001312137224 */ /* 0x040fe400078e02ff */
[----:B------:R-:W-:Y:S01]  /*25520*/  IMAD R50, R18, R13, RZ ;  /* 0x0000000d12327224 */ /* 0x000fe200078e02ff */
[----:B------:R-:W-:Y:S01]  /*25530*/  IADD3.X R11, PT, PT, RZ, R45, RZ, P0, !PT ;  /* 0x0000002dff0b7210 */ /* 0x000fe200007fe4ff */
[----:B-----5:R0:W-:Y:S01]  /*25540*/  @!P2 STG.E desc[UR36][R38.64], R7 ;  /* 0x000000072600a986 */ /* 0x0201e2000c101924 */
[----:B------:R-:W-:Y:S01]  /*25550*/  BAR.SYNC.DEFER_BLOCKING 0x0 ;  /* 0x0000000000007b1d */ /* 0x000fe20000010000 */
[----:B------:R-:W-:Y:S01]  /*25560*/  IADD3 R20, P2, PT, R48, 0x3000, RZ ;  /* 0x0000300030147810 */ /* 0x000fe20007f5e0ff */
[----:B------:R-:W-:-:S03]  /*25570*/  IMAD R48, R23, R18, RZ ;  /* 0x0000001217307224 */ /* 0x000fc600078e02ff */
[----:B------:R-:W-:Y:S01]  /*25580*/  IADD3.X R21, PT, PT, RZ, R49, RZ, P2, !PT ;  /* 0x00000031ff157210 */ /* 0x000fe200017fe4ff */
[----:B0-----:R-:W-:-:S08]  /*25590*/  IMAD.WIDE R6, R56, 0x4, R24 ;  /* 0x0000000438067825 */ /* 0x001fd000078e0218 */
.L_x_454:
[----:B------:R-:W-:Y:S01]  /*255a0*/  ISETP.GE.AND P3, PT, R17, R56, PT ;  /* 0x000000381100720c */ /* 0x000fe20003f66270 */
[----:B------:R-:W-:Y:S01]  /*255b0*/  UMOV UR38, UR47 ;  /* 0x0000002f00267c82 */ /* 0x000fe20008000000 */
[----:B------:R-:W-:Y:S01]  /*255c0*/  UMOV UR39, UR46 ;  /* 0x0000002e00277c82 */ /* 0x000fe20008000000 */
[----:B------:R-:W-:Y:S01]  /*255d0*/  UMOV UR50, UR43 ;  /* 0x0000002b00327c82 */ /* 0x000fe20008000000 */
[----:B------:R-:W-:Y:S01]  /*255e0*/  UMOV UR51, UR42 ;  /* 0x0000002a00337c82 */ /* 0x000fe20008000000 */
        /* <DEDUP_REMOVED lines=57> */
[----:B0-----:R-:W-:Y:S01]  /*25980*/  VIADD R14, R12, 0xffffffe ;  /* 0x0ffffffe0c0e7836 */ /* 0x001fe20000000000 */
[----:B------:R-:W-:-:S06]  /*25990*/  IABS R12, R50 ;  /* 0x00000032000c7213 */ /* 0x000fcc0000000000 */
        /* <DEDUP_REMOVED lines=14> */
[----:B-1----:R-:W-:-:S03]  /*25a80*/  VIADD R5, R51, 0xffffffe ;  /* 0x0ffffffe33057836 */ /* 0x002fc60000000000 */
[----:B------:R-:W-:Y:S01]  /*25a90*/  ISETP.GT.U32.AND P0, PT, R3, R4, PT ;  /* 0x000000040300720c */ /* 0x000fe20003f04070 */
[----:B0-----:R-:W-:Y:S02]  /*25aa0*/  IMAD.MOV.U32 R14, RZ, RZ, RZ ;  /* 0x000000ffff0e7224 */ /* 0x001fe400078e00ff */
        /* <DEDUP_REMOVED lines=11> */
[----:B------:R-:W-:-:S03]  /*25b60*/  MOV R15, R4 ;  /* 0x00000004000f7202 */ /* 0x000fc60000000f00 */
[----:B------:R-:W-:Y:S01]  /*25b70*/  HFMA2 R4, -RZ, RZ, 0, 0 ;  /* 0x00000000ff047431 */ /* 0x000fe200000001ff */
[----:B------:R-:W-:Y:S01]  /*25b80*/  MOV R0, R49 ;  /* 0x0000003100007202 */ /* 0x000fe20000000f00 */
[----:B------:R-:W-:Y:S01]  /*25b90*/  IMAD.MOV R3, RZ, RZ, -R12 ;  /* 0x000000ffff037224 */ /* 0x000fe200078e0a0c */
[----:B------:R-:W-:Y:S01]  /*25ba0*/  IABS R49, R23 ;  /* 0x0000001700317213 */ /* 0x000fe20000000000 */
[----:B------:R-:W-:Y:S02]  /*25bb0*/  IMAD R15, R15, R22, RZ ;  /* 0x000000160f0f7224 */ /* 0x000fe400078e02ff */
        /* <DEDUP_REMOVED lines=39> */
[C---:B------:R-:W-:Y:S01]  /*25e30*/  VIADD R58, R0.reuse, 0x7 ;  /* 0x00000007003a7836 */ /* 0x040fe20000000000 */
[----:B------:R-:W-:Y:S01]  /*25e40*/  ISETP.GT.AND P1, PT, R61, R54, PT ;  /* 0x000000363d00720c */ /* 0x000fe20003f24270 */
[----:B------:R-:W-:Y:S01]  /*25e50*/  VIADD R0, R0, 0x5 ;  /* 0x0000000500007836 */ /* 0x000fe20000000000 */
[----:B------:R-:W-:Y:S01]  /*25e60*/  ISETP.GT.AND P0, PT, R57, R53, PT ;  /* 0x000000353900720c */ /* 0x000fe20003f04270 */
[--C-:B------:R-:W-:Y:S01]  /*25e70*/  IMAD R3, R13, R14, R57.reuse ;  /* 0x0000000e0d037224 */ /* 0x100fe200078e0239 */
[----:B------:R-:W-:Y:S01]  /*25e80*/  IADD3 R5, PT, PT, R57, R4, RZ ;  /* 0x0000000439057210 */ /* 0x000fe20007ffe0ff */
[--C-:B------:R-:W-:Y:S01]  /*25e90*/  IMAD R15, R23, R12, R57.reuse ;  /* 0x0000000c170f7224 */ /* 0x100fe200078e0239 */
[----:B------:R-:W-:Y:S01]  /*25ea0*/  ISETP.GT.AND P0, PT, R57, -0x1, !P0 ;  /* 0xffffffff3900780c */ /* 0x000fe20004704270 */
[--C-:B------:R-:W-:Y:S01]  /*25eb0*/  IMAD R21, R23, R20, R57.reuse ;  /* 0x0000001417157224 */ /* 0x100fe200078e0239 */
        /* <DEDUP_REMOVED lines=14> */
.L_x_428:
[----:B------:R-:W0:Y:S08]  /*25fa0*/  @P0 LDC.64 R4, c[0x0][0x400] ;  /* 0x00010000ff040b82 */ /* 0x000e300000000a00 */
[----:B------:R-:W1:Y:S08]  /*25fb0*/  @P0 LDC.64 R20, c[0x0][0x400] ;  /* 0x00010000ff140b82 */ /* 0x000e700000000a00 */
[----:B------:R-:W2:Y:S01]  /*25fc0*/  @P0 LDC.64 R60, c[0x0][0x400] ;  /* 0x00010000ff3c0b82 */ /* 0x000ea20000000a00 */
[----:B------:R-:W-:Y:S01]  /*25fd0*/  @P0 IMAD.WIDE R14, R73, 0x4, R10 ;  /* 0x00000004490e0825 */ /* 0x000fe200078e020a */
[----:B------:R-:W-:-:S03]  /*25fe0*/  MOV R65, R67 ;  /* 0x0000004300417202 */ /* 0x000fc60000000f00 */
[----:B------:R-:W-:Y:S02]  /*25ff0*/  IMAD.MOV.U32 R64, RZ, RZ, R66 ;  /* 0x000000ffff407224 */ /* 0x000fe400078e0042 */
[----:B------:R-:W3:Y:S01]  /*26000*/  @P0 LDG.E R14, desc[UR36][R14.64] ;  /* 0x000000240e0e0981 */ /* 0x000ee2000c1e1900 */
[----:B0-----:R-:W-:Y:S01]  /*26010*/  @P0 IMAD.WIDE R4, R3, 0x4, R4 ;  /* 0x0000000403040825 */ /* 0x001fe200078e0204 */
[----:B------:R-:W0:Y:S02]  /*26020*/  @P0 LDC.64 R62, c[0x0][0x400] ;  /* 0x00010000ff3e0b82 */ /* 0x000e240000000a00 */
[----:B------:R-:W4:Y:S04]  /*26030*/  @P0 LDG.E R58, desc[UR36][R64.64+-0xc] ;  /* 0xfffff424403a0981 */ /* 0x000f28000c1e1900 */
[----:B------:R-:W3:Y:S01]  /*26040*/  @P0 LDG.E R4, desc[UR36][R4.64] ;  /* 0x0000002404040981 */ /* 0x000ee2000c1e1900 */
[----:B-1----:R-:W-:Y:S01]  /*26050*/  @P0 IMAD.WIDE R20, R0, 0x4, R20 ;  /* 0x0000000400140825 */ /* 0x002fe200078e0214 */
[----:B------:R-:W1:Y:S02]  /*26060*/  @P0 LDC.64 R68, c[0x0][0x400] ;  /* 0x00010000ff440b82 */ /* 0x000e640000000a00 */
[----:B------:R-:W4:Y:S04]  /*26070*/  @P0 LDG.E R66, desc[UR36][R64.64+-0x8] ;  /* 0xfffff82440420981 */ /* 0x000f28000c1e1900 */
[----:B------:R-:W4:Y:S01]  /*26080*/  @P0 LDG.E R20, desc[UR36][R20.64] ;  /* 0x0000002414140981 */ /* 0x000f22000c1e1900 */
[----:B--2---:R-:W-:-:S06]  /*26090*/  @P0 IMAD.WIDE R60, R12, 0x4, R60 ;  /* 0x000000040c3c0825 */ /* 0x004fcc00078e023c */
[----:B------:R-:W2:Y:S01]  /*260a0*/  @P0 LDG.E R60, desc[UR36][R60.64] ;  /* 0x000000243c3c0981 */ /* 0x000ea2000c1e1900 */
[----:B---3-5:R-:W-:Y:S02]  /*260b0*/  @P0 FFMA R71, R4, R14, R71 ;  /* 0x0000000e04470223 */ /* 0x028fe40000000047 */
[----:B------:R-:W3:Y:S02]  /*260c0*/  @P0 LDC.64 R4, c[0x0][0x400] ;  /* 0x00010000ff040b82 */ /* 0x000ee40000000a00 */
[----:B----4-:R-:W-:-:S06]  /*260d0*/  @P0 FFMA R71, R20, R58, R71 ;  /* 0x0000003a14470223 */ /* 0x010fcc0000000047 */
[----:B------:R-:W4:Y:S01]  /*260e0*/  @P0 LDC.64 R20, c[0x0][0x400] ;  /* 0x00010000ff140b82 */ /* 0x000f220000000a00 */
[----:B0-----:R-:W-:Y:S01]  /*260f0*/  @P0 IMAD.WIDE R14, R49, 0x4, R62 ;  /* 0x00000004310e0825 */ /* 0x001fe200078e023e */
[----:B------:R-:W4:Y:S03]  /*26100*/  @P0 LDG.E R58, desc[UR36][R64.64+-0x4] ;  /* 0xfffffc24403a0981 */ /* 0x000f26000c1e1900 */
[----:B--2---:R-:W-:Y:S02]  /*26110*/  @P0 FFMA R71, R60, R66, R71 ;  /* 0x000000423c470223 */ /* 0x004fe40000000047 */
[----:B------:R-:W2:Y:S01]  /*26120*/  @P0 LDG.E R14, desc[UR36][R14.64] ;  /* 0x000000240e0e0981 */ /* 0x000ea2000c1e1900 */
[----:B------:R-:W0:Y:S01]  /*26130*/  @P0 LDC.64 R66, c[0x0][0x400] ;  /* 0x00010000ff420b82 */ /* 0x000e220000000a00 */
[----:B---3--:R-:W-:Y:S02]  /*26140*/  @P0 IMAD.WIDE R4, R22, 0x4, R4 ;  /* 0x0000000416040825 */ /* 0x008fe400078e0204 */
[----:B------:R-:W3:Y:S04]  /*26150*/  @P0 LDG.E R15, desc[UR36][R64.64+0xc] ;  /* 0x00000c24400f0981 */ /* 0x000ee8000c1e1900 */
[----:B------:R-:W2:Y:S01]  /*26160*/  @P0 LDG.E R4, desc[UR36][R4.64] ;  /* 0x0000002404040981 */ /* 0x000ea2000c1e1900 */
[----:B----4-:R-:W-:-:S04]  /*26170*/  @P0 IMAD.WIDE R20, R57, 0x4, R20 ;  /* 0x0000000439140825 */ /* 0x010fc800078e0214 */
[----:B-1----:R-:W-:Y:S02]  /*26180*/  @P0 IMAD.WIDE R62, R51, 0x4, R68 ;  /* 0x00000004333e0825 */ /* 0x002fe400078e0244 */
[----:B------:R-:W4:Y:S02]  /*26190*/  @P0 LDG.E R20, desc[UR36][R20.64] ;  /* 0x0000002414140981 */ /* 0x000f24000c1e1900 */
[----:B0-----:R-:W-:Y:S02]  /*261a0*/  @P0 IMAD.WIDE R60, R55, 0x4, R66 ;  /* 0x00000004373c0825 */ /* 0x001fe400078e0242 */
[----:B------:R-:W3:Y:S04]  /*261b0*/  @P0 LDG.E R66, desc[UR36][R64.64] ;  /* 0x0000002440420981 */ /* 0x000ee8000c1e1900 */
[----:B------:R-:W4:Y:S04]  /*261c0*/  @P0 LDG.E R67, desc[UR36][R64.64+0x4] ;  /* 0x0000042440430981 */ /* 0x000f28000c1e1900 */
[----:B------:R-:W4:Y:S04]  /*261d0*/  @P0 LDG.E R60, desc[UR36][R60.64] ;  /* 0x000000243c3c0981 */ /* 0x000f28000c1e1900 */
[----:B------:R-:W4:Y:S04]  /*261e0*/  @P0 LDG.E R5, desc[UR36][R64.64+0x8] ;  /* 0x0000082440050981 */ /* 0x000f28000c1e1900 */
[----:B------:R-:W4:Y:S01]  /*261f0*/  @P0 LDG.E R62, desc[UR36][R62.64] ;  /* 0x000000243e3e0981 */ /* 0x000f22000c1e1900 */
        /* <DEDUP_REMOVED lines=11> */
[----:B--2---:R-:W-:-:S04]  /*262b0*/  @P0 FFMA R71, R4, R58, R71 ;  /* 0x0000003a04470223 */ /* 0x004fc80000000047 */
[----:B---3--:R-:W-:Y:S01]  /*262c0*/  @P0 FFMA R71, R14, R66, R71 ;  /* 0x000000420e470223 */ /* 0x008fe20000000047 */
[----:B------:R-:W-:-:S03]  /*262d0*/  IADD3 R66, P1, PT, R64, 0x20, RZ ;  /* 0x0000002040427810 */ /* 0x000fc60007f3e0ff */
[----:B----4-:R-:W-:Y:S02]  /*262e0*/  @P0 FFMA R71, R20, R67, R71 ;  /* 0x0000004314470223 */ /* 0x010fe40000000047 */
[----:B------:R-:W-:Y:S02]  /*262f0*/  IMAD.X R67, RZ, RZ, R65, P1 ;  /* 0x000000ffff437224 */ /* 0x000fe400008e0641 */
[----:B------:R-:W-:-:S04]  /*26300*/  @P0 FFMA R71, R60, R5, R71 ;  /* 0x000000053c470223 */ /* 0x000fc80000000047 */
[----:B------:R-:W-:Y:S01]  /*26310*/  @P0 FFMA R71, R62, R15, R71 ;  /* 0x0000000f3e470223 */ /* 0x000fe20000000047 */
[----:B------:R-:W-:Y:S06]  /*26320*/  BRA.U UP0, `(.L_x_428) ;  /* 0xfffffffd001c7547 */ /* 0x000fec000b83ffff */
[----:B------:R0:W-:Y:S02]  /*26330*/  STG.E desc[UR36][R24.64], R71 ;  /* 0x0000004718007986 */ /* 0x0001e4000c101924 */
.L_x_427:
[----:B------:R-:W-:Y:S05]  /*26340*/  BSYNC.RECONVERGENT B0 ;  /* 0x0000000000007941 */ /* 0x000fea0003800200 */
.L_x_426:
        /* <DEDUP_REMOVED lines=18> */
.L_x_432:
[----:B------:R-:W-:Y:S05]  /*26470*/  BRA `(.L_x_433) ;  /* 0x0000000000107947 */ /* 0x000fea0003800000 */
.L_x_431:
[----:B------:R-:W-:Y:S01]  /*26480*/  FMUL.FTZ R0, R3, R4 ;  /* 0x0000000403007220 */ /* 0x000fe20000410000 */
[----:B------:R-:W-:-:S03]  /*26490*/  FMUL.FTZ R4, R4, 0.5 ;  /* 0x3f00000004047820 */ /* 0x000fc60000410000 */
[----:B------:R-:W-:-:S04]  /*264a0*/  FFMA R3, -R0, R0, R3 ;  /* 0x0000000000037223 */ /* 0x000fc80000000103 */
[----:B------:R-:W-:-:S07]  /*264b0*/  FFMA R0, R3, R4, R0 ;  /* 0x0000000403007223 */ /* 0x000fce0000000000 */
.L_x_433:
        /* <DEDUP_REMOVED lines=18> */
.L_x_435:
[----:B------:R-:W-:Y:S05]  /*265e0*/  BSYNC.RECONVERGENT B3 ;  /* 0x0000000000037941 */ /* 0x000fea0003800200 */
.L_x_434:
[----:B------:R-:W-:-:S05]  /*265f0*/  FFMA R3, R22, R3, R49 ;  /* 0x0000000316037223 */ /* 0x000fca0000000031 */
[----:B------:R2:W-:Y:S02]  /*26600*/  STG.E desc[UR36][R6.64], R3 ;  /* 0x0000000306007986 */ /* 0x0005e4000c101924 */
.L_x_430:
[----:B------:R-:W-:Y:S05]  /*26610*/  BSYNC.RECONVERGENT B2 ;  /* 0x0000000000027941 */ /* 0x000fea0003800200 */
.L_x_429:
        /* <DEDUP_REMOVED lines=26> */
.L_x_439:
[----:B------:R-:W-:Y:S05]  /*267c0*/  BSYNC.RECONVERGENT B3 ;  /* 0x0000000000037941 */ /* 0x000fea0003800200 */
.L_x_438:
[----:B------:R2:W-:Y:S02]  /*267d0*/  STG.E desc[UR36][R28.64], R15 ;  /* 0x0000000f1c007986 */ /* 0x0005e4000c101924 */
.L_x_437:
[----:B------:R-:W-:Y:S05]  /*267e0*/  BSYNC.RECONVERGENT B2 ;  /* 0x0000000000027941 */ /* 0x000fea0003800200 */
.L_x_436:
[----:B------:R-:W-:Y:S06]  /*267f0*/  BAR.SYNC.DEFER_BLOCKING 0x0 ;  /* 0x0000000000007b1d */ /* 0x000fec0000010000 */
[----:B------:R-:W-:Y:S02]  /*26800*/  BSSY.RECONVERGENT B0, `(.L_x_440) ;  /* 0x00000ce000007945 */ /* 0x000fe40003800200 */
[----:B------:R-:W-:Y:S06]  /*26810*/  BAR.SYNC.DEFER_BLOCKING 0x0 ;  /* 0x0000000000007b1d */ /* 0x000fec0000010000 */
[----:B------:R-:W-:Y:S05]  /*26820*/  @P3 BRA `(.L_x_441) ;  /* 0x0000000c002c3947 */ /* 0x000fea0003800000 */
[-C--:B------:R-:W-:Y:S02]  /*26830*/  IABS R0, R18.reuse ;  /* 0x0000001200007213 */ /* 0x080fe40000000000 */
[----:B------:R-:W-:Y:S02]  /*26840*/  IABS R22, R23 ;  /* 0x0000001700167213 */ /* 0x000fe40000000000 */
[----:B--2---:R-:W2:Y:S01]  /*26850*/  I2F.RP R3, R0 ;  /* 0x0000000000037306 */ /* 0x004ea20000209400 */
[----:B------:R-:W-:Y:S02]  /*26860*/  IABS R12, R17 ;  /* 0x00000011000c7213 */ /* 0x000fe40000000000 */
[----:B------:R-:W-:Y:S02]  /*26870*/  IABS R21, R18 ;  /* 0x0000001200157213 */ /* 0x000fe40000000000 */
[----:B------:R-:W-:Y:S02]  /*26880*/  IABS R49, R48 ;  /* 0x0000003000317213 */ /* 0x000fe40000000000 */
[----:B------:R-:W-:Y:S01]  /*26890*/  IABS R55, R50 ;  /* 0x0000003200377213 */ /* 0x000fe20000000000 */
[----:B------:R-:W0:Y:S01]  /*268a0*/  I2F.RP R14, R22 ;  /* 0x00000016000e7306 */ /* 0x000e220000209400 */
[----:B------:R-:W-:-:S02]  /*268b0*/  ISETP.NE.AND P6, PT, R23, RZ, PT ;  /* 0x000000ff1700720c */ /* 0x000fc40003fc5270 */
[----:B------:R-:W-:-:S05]  /*268c0*/  LOP3.LUT R59, R59, 0xfffffffe, RZ, 0xc0, !PT ;  /* 0xfffffffe3b3b7812 */ /* 0x000fca00078ec0ff */
[----:B--2---:R-:W2:Y:S08]  /*268d0*/  MUFU.RCP R3, R3 ;  /* 0x0000000300037308 */ /* 0x004eb00000001000 */
[----:B0-----:R-:W-:Y:S08]  /*268e0*/  MUFU.RCP R14, R14 ;  /* 0x0000000e000e7308 */ /* 0x001ff00000001000 */
[----:B------:R-:W0:Y:S01]  /*268f0*/  I2F.RP R20, R49 ;  /* 0x0000003100147306 */ /* 0x000e220000209400 */
[----:B--2---:R-:W-:-:S07]  /*26900*/  VIADD R4, R3, 0xffffffe ;  /* 0x0ffffffe03047836 */ /* 0x004fce0000000000 */
[----:B------:R2:W1:Y:S08]  /*26910*/  F2I.FTZ.U32.TRUNC.NTZ R5, R4 ;  /* 0x0000000400057305 */ /* 0x000470000021f000 */
[----:B0-----:R-:W0:Y:S01]  /*26920*/  MUFU.RCP R20, R20 ;  /* 0x0000001400147308 */ /* 0x001e220000001000 */
[----:B--2---:R-:W-:Y:S01]  /*26930*/  IMAD.MOV.U32 R4, RZ, RZ, RZ ;  /* 0x000000ffff047224 */ /* 0x004fe200078e00ff */
[----:B-1----:R-:W-:-:S05]  /*26940*/  IADD3 R15, PT, PT, RZ, -R5, RZ ;  /* 0x80000005ff0f7210 */ /* 0x002fca0007ffe0ff */
[----:B------:R-:W-:-:S04]  /*26950*/  IMAD R3, R15, R0, RZ ;  /* 0x000000000f037224 */ /* 0x000fc800078e02ff */
[----:B------:R-:W-:Y:S01]  /*26960*/  IMAD.HI.U32 R3, R5, R3, R4 ;  /* 0x0000000305037227 */ /* 0x000fe200078e0004 */
[----:B------:R-:W-:Y:S02]  /*26970*/  IADD3 R4, PT, PT, RZ, -R21, RZ ;  /* 0x80000015ff047210 */ /* 0x000fe40007ffe0ff */
[----:B------:R-:W1:Y:S01]  /*26980*/  I2F.RP R21, R55 ;  /* 0x0000003700157306 */ /* 0x000e620000209400 */
[----:B0-----:R-:W-:Y:S02]  /*26990*/  VIADD R15, R20, 0xffffffe ;  /* 0x0ffffffe140f7836 */ /* 0x001fe40000000000 */
[----:B------:R-:W-:-:S04]  /*269a0*/  IMAD.HI.U32 R3, R3, R12, RZ ;  /* 0x0000000c03037227 */ /* 0x000fc800078e00ff */
[----:B------:R-:W-:Y:S01]  /*269b0*/  IMAD R5, R3, R4, R12 ;  /* 0x0000000403057224 */ /* 0x000fe200078e020c */
[----:B------:R-:W-:Y:S01]  /*269c0*/  IADD3 R4, PT, PT, R14, 0xffffffe, RZ ;  /* 0x0ffffffe0e047810 */ /* 0x000fe20007ffe0ff */
[----:B------:R-:W0:Y:S03]  /*269d0*/  F2I.FTZ.U32.TRUNC.NTZ R15, R15 ;  /* 0x0000000f000f7305 */ /* 0x000e26000021f000 */
[----:B------:R-:W-:-:S05]  /*269e0*/  ISETP.GT.U32.AND P0, PT, R0, R5, PT ;  /* 0x000000050000720c */ /* 0x000fca0003f04070 */
[----:B-1----:R-:W1:Y:S01]  /*269f0*/  MUFU.RCP R21, R21 ;  /* 0x0000001500157308 */ /* 0x002e620000001000 */
[----:B0-----:R-:W-:-:S07]  /*26a00*/  IMAD.MOV R20, RZ, RZ, -R15 ;  /* 0x000000ffff147224 */ /* 0x001fce00078e0a0f */
[----:B------:R-:W-:Y:S01]  /*26a10*/  @!P0 IADD3 R3, PT, PT, R3, 0x1, RZ ;  /* 0x0000000103038810 */ /* 0x000fe20007ffe0ff */
[----:B------:R-:W-:Y:S01]  /*26a20*/  @!P0 IMAD.IADD R5, R5, 0x1, -R0 ;  /* 0x0000000105058824 */ /* 0x000fe200078e0a00 */
[----:B------:R-:W-:-:S04]  /*26a30*/  ISETP.NE.AND P0, PT, R18, RZ, PT ;  /* 0x000000ff1200720c */ /* 0x000fc80003f05270 */
[----:B------:R-:W-:Y:S02]  /*26a40*/  ISETP.GE.U32.AND P1, PT, R5, R0, PT ;  /* 0x000000000500720c */ /* 0x000fe40003f26070 */
[----:B------:R0:W2:Y:S01]  /*26a50*/  F2I.FTZ.U32.TRUNC.NTZ R5, R4 ;  /* 0x0000000400057305 */ /* 0x0000a2000021f000 */
[----:B------:R-:W-:Y:S01]  /*26a60*/  LOP3.LUT R0, R17, R18, RZ, 0x3c, !PT ;  /* 0x0000001211007212 */ /* 0x000fe200078e3cff */
[----:B-1----:R-:W-:-:S03]  /*26a70*/  VIADD R21, R21, 0xffffffe ;  /* 0x0ffffffe15157836 */ /* 0x002fc60000000000 */
[----:B------:R-:W-:-:S03]  /*26a80*/  ISETP.GE.AND P2, PT, R0, RZ, PT ;  /* 0x000000ff0000720c */ /* 0x000fc60003f46270 */
[----:B------:R-:W1:Y:S01]  /*26a90*/  F2I.FTZ.U32.TRUNC.NTZ R21, R21 ;  /* 0x0000001500157305 */ /* 0x000e62000021f000 */
[----:B0-----:R-:W-:Y:S02]  /*26aa0*/  HFMA2 R4, -RZ, RZ, 0, 0 ;  /* 0x00000000ff047431 */ /* 0x001fe400000001ff */
[----:B------:R-:W-:Y:S01]  /*26ab0*/  @P1 VIADD R3, R3, 0x1 ;  /* 0x0000000103031836 */ /* 0x000fe20000000000 */
[----:B--2---:R-:W-:-:S04]  /*26ac0*/  IADD3 R14, PT, PT, RZ, -R5, RZ ;  /* 0x80000005ff0e7210 */ /* 0x004fc80007ffe0ff */
[----:B------:R-:W-:Y:S01]  /*26ad0*/  MOV R0, R3 ;  /* 0x0000000300007202 */ /* 0x000fe20000000f00 */
[----:B------:R-:W-:-:S03]  /*26ae0*/  IMAD.MOV.U32 R3, RZ, RZ, R14 ;  /* 0x000000ffff037224 */ /* 0x000fc600078e000e */
[----:B------:R-:W-:Y:S02]  /*26af0*/  @!P2 IADD3 R0, PT, PT, -R0, RZ, RZ ;  /* 0x000000ff0000a210 */ /* 0x000fe40007ffe1ff */
[----:B------:R-:W-:Y:S01]  /*26b00*/  @!P0 LOP3.LUT R0, RZ, R18, RZ, 0x33, !PT ;  /* 0x00000012ff008212 */ /* 0x000fe200078e33ff */
[----:B------:R-:W-:Y:S01]  /*26b10*/  IMAD R3, R3, R22, RZ ;  /* 0x0000001603037224 */ /* 0x000fe200078e02ff */
[----:B------:R-:W-:Y:S01]  /*26b20*/  IABS R14, R23 ;  /* 0x00000017000e7213 */ /* 0x000fe20000000000 */
[----:B-1----:R-:W-:Y:S02]  /*26b30*/  IMAD.MOV R58, RZ, RZ, -R21 ;  /* 0x000000ffff3a7224 */ /* 0x002fe400078e0a15 */
[----:B------:R-:W-:Y:S01]  /*26b40*/  IMAD.HI.U32 R3, R5, R3, R4 ;  /* 0x0000000305037227 */ /* 0x000fe200078e0004 */
[----:B------:R-:W-:-:S03]  /*26b50*/  IABS R4, R0 ;  /* 0x0000000000047213 */ /* 0x000fc60000000000 */
[----:B------:R-:W-:Y:S01]  /*26b60*/  IMAD.MOV R5, RZ, RZ, -R14 ;  /* 0x000000ffff057224 */ /* 0x000fe200078e0a0e */
[----:B------:R-:W-:Y:S01]  /*26b70*/  MOV R14, R20 ;  /* 0x00000014000e7202 */ /* 0x000fe20000000f00 */
[----:B------:R-:W-:Y:S01]  /*26b80*/  IMAD.HI.U32 R3, R3, R4, RZ ;  /* 0x0000000403037227 */ /* 0x000fe200078e00ff */
[----:B------:R-:W-:-:S03]  /*26b90*/  IABS R20, R48 ;  /* 0x0000003000147213 */ /* 0x000fc60000000000 */
[----:B------:R-:W-:Y:S02]  /*26ba0*/  IMAD R3, R3, R5, R4 ;  /* 0x0000000503037224 */ /* 0x000fe400078e0204 */
[----:B------:R-:W-:Y:S02]  /*26bb0*/  IMAD R51, R14, R49, RZ ;  /* 0x000000310e337224 */ /* 0x000fe400078e02ff */
[----:B------:R-:W-:Y:S02]  /*26bc0*/  HFMA2 R14, -RZ, RZ, 0, 0 ;  /* 0x00000000ff0e7431 */ /* 0x000fe400000001ff */
[----:B------:R-:W-:Y:S01]  /*26bd0*/  IMAD.MOV R20, RZ, RZ, -R20 ;  /* 0x000000ffff147224 */ /* 0x000fe200078e0a14 */
[----:B------:R-:W-:Y:S01]  /*26be0*/  ISETP.GT.U32.AND P0, PT, R22, R3, PT ;  /* 0x000000031600720c */ /* 0x000fe20003f04070 */
[----:B------:R-:W-:-:S03]  /*26bf0*/  IMAD R5, R58, R55, RZ ;  /* 0x000000373a057224 */ /* 0x000fc600078e02ff */
[----:B------:R-:W-:Y:S01]  /*26c00*/  MOV R4, R20 ;  /* 0x0000001400047202 */ /* 0x000fe20000000f00 */
[----:B------:R-:W-:Y:S02]  /*26c10*/  IMAD.MOV.U32 R20, RZ, RZ, RZ ;  /* 0x000000ffff147224 */ /* 0x000fe400078e00ff */
[----:B------:R-:W-:Y:S01]  /*26c20*/  IMAD.HI.U32 R51, R15, R51, R14 ;  /* 0x000000330f337227 */ /* 0x000fe200078e000e */
[----:B------:R-:W-:-:S03]  /*26c30*/  IABS R14, R50 ;  /* 0x00000032000e7213 */ /* 0x000fc60000000000 */
[----:B------:R-:W-:Y:S01]  /*26c40*/  IMAD.HI.U32 R5, R21, R5, R20 ;  /* 0x0000000515057227 */ /* 0x000fe200078e0014 */
[----:B------:R-:W-:-:S03]  /*26c50*/  IADD3 R14, PT, PT, RZ, -R14, RZ ;  /* 0x8000000eff0e7210 */ /* 0x000fc60007ffe0ff */
[----:B------:R-:W-:Y:S02]  /*26c60*/  @!P0 IMAD.IADD R3, R3, 0x1, -R22 ;  /* 0x0000000103038824 */ /* 0x000fe400078e0a16 */
[----:B------:R-:W-:-:S03]  /*26c70*/  IMAD.HI.U32 R51, R51, R12, RZ ;  /* 0x0000000c33337227 */ /* 0x000fc600078e00ff */
[----:B------:R-:W-:Y:S01]  /*26c80*/  ISETP.GT.U32.AND P5, PT, R22, R3, PT ;  /* 0x000000031600720c */ /* 0x000fe20003fa4070 */
[----:B------:R-:W-:-:S04]  /*26c90*/  IMAD.HI.U32 R67, R5, R12, RZ ;  /* 0x0000000c05437227 */ /* 0x000fc800078e00ff */
[--C-:B------:R-:W-:Y:S02]  /*26ca0*/  IMAD R4, R51, R4, R12.reuse ;  /* 0x0000000433047224 */ /* 0x100fe400078e020c */
[----:B------:R-:W-:-:S03]  /*26cb0*/  IMAD R12, R67, R14, R12 ;  /* 0x0000000e430c7224 */ /* 0x000fc600078e020c */
[----:B------:R-:W-:Y:S02]  /*26cc0*/  ISETP.GT.U32.AND P3, PT, R49, R4, PT ;  /* 0x000000043100720c */ /* 0x000fe40003f64070 */
[----:B------:R-:W-:Y:S02]  /*26cd0*/  ISETP.GT.U32.AND P2, PT, R55, R12, PT ;  /* 0x0000000c3700720c */ /* 0x000fe40003f44070 */
[----:B------:R-:W-:Y:S02]  /*26ce0*/  @!P5 IADD3 R3, PT, PT, R3, -R22, RZ ;  /* 0x800000160303d210 */ /* 0x000fe40007ffe0ff */
[C---:B------:R-:W-:Y:S02]  /*26cf0*/  ISETP.GE.AND P5, PT, R0.reuse, RZ, PT ;  /* 0x000000ff0000720c */ /* 0x040fe40003fa6270 */
[----:B------:R-:W-:Y:S01]  /*26d00*/  IADD3 R0, PT, PT, -R0, RZ, RZ ;  /* 0x000000ff00007210 */ /* 0x000fe20007ffe1ff */
[----:B------:R-:W-:-:S04]  /*26d10*/  IMAD.MOV.U32 R68, RZ, RZ, R3 ;  /* 0x000000ffff447224 */ /* 0x000fc800078e0003 */
[-C--:B------:R-:W-:Y:S01]  /*26d20*/  @!P3 IADD3 R4, PT, PT, R4, -R49.reuse, RZ ;  /* 0x800000310404b210 */ /* 0x080fe20007ffe0ff */
[----:B------:R-:W-:Y:S01]  /*26d30*/  IMAD R5, R18, R0, R17 ;  /* 0x0000000012057224 */ /* 0x000fe200078e0211 */
[----:B------:R-:W-:Y:S01]  /*26d40*/  @!P2 IADD3 R67, PT, PT, R67, 0x1, RZ ;  /* 0x000000014343a810 */ /* 0x000fe20007ffe0ff */
[----:B------:R-:W-:Y:S01]  /*26d50*/  @!P2 IMAD.IADD R12, R12, 0x1, -R55 ;  /* 0x000000010c0ca824 */ /* 0x000fe200078e0a37 */
[----:B------:R-:W-:Y:S01]  /*26d60*/  ISETP.GE.U32.AND P0, PT, R4, R49, PT ;  /* 0x000000310400720c */ /* 0x000fe20003f06070 */
[----:B------:R-:W-:Y:S01]  /*26d70*/  @!P3 VIADD R51, R51, 0x1 ;  /* 0x000000013333b836 */ /* 0x000fe20000000000 */
[----:B------:R-:W-:Y:S01]  /*26d80*/  @!P5 IADD3 R68, PT, PT, -R68, RZ, RZ ;  /* 0x000000ff4444d210 */ /* 0x000fe20007ffe1ff */
[C---:B------:R-:W-:Y:S01]  /*26d90*/  VIADD R69, R5.reuse, 0xffffffff ;  /* 0xffffffff05457836 */ /* 0x040fe20000000000 */
[----:B------:R-:W-:Y:S02]  /*26da0*/  ISETP.GE.U32.AND P4, PT, R12, R55, PT ;  /* 0x000000370c00720c */ /* 0x000fe40003f86070 */
[----:B------:R-:W-:-:S02]  /*26db0*/  ISETP.GT.AND P5, PT, R5, R54, PT ;  /* 0x000000360500720c */ /* 0x000fc40003fa4270 */
[----:B------:R-:W-:Y:S02]  /*26dc0*/  LOP3.LUT R4, R17, R48, RZ, 0x3c, !PT ;  /* 0x0000003011047212 */ /* 0x000fe400078e3cff */
[----:B------:R-:W-:Y:S02]  /*26dd0*/  ISETP.GT.AND P5, PT, R5, -0x1, !P5 ;  /* 0xffffffff0500780c */ /* 0x000fe40006fa4270 */
[----:B------:R-:W-:Y:S01]  /*26de0*/  ISETP.GE.AND P1, PT, R4, RZ, PT ;  /* 0x000000ff0400720c */ /* 0x000fe20003f26270 */
[----:B------:R-:W-:Y:S01]  /*26df0*/  @P0 VIADD R51, R51, 0x1 ;  /* 0x0000000133330836 */ /* 0x000fe20000000000 */
[----:B------:R-:W-:Y:S02]  /*26e00*/  LOP3.LUT R4, R17, R50, RZ, 0x3c, !PT ;  /* 0x0000003211047212 */ /* 0x000fe400078e3cff */
[----:B------:R-:W-:Y:S01]  /*26e10*/  @!P6 LOP3.LUT R68, RZ, R23, RZ, 0x33, !PT ;  /* 0x00000017ff44e212 */ /* 0x000fe200078e33ff */
[----:B------:R-:W-:Y:S01]  /*26e20*/  IMAD.MOV.U32 R0, RZ, RZ, R51 ;  /* 0x000000ffff007224 */ /* 0x000fe200078e0033 */
[----:B------:R-:W-:-:S02]  /*26e30*/  @P4 IADD3 R67, PT, PT, R67, 0x1, RZ ;  /* 0x0000000143434810 */ /* 0x000fc40007ffe0ff */
[----:B------:R-:W-:Y:S02]  /*26e40*/  ISETP.GE.AND P4, PT, R5, R54, PT ;  /* 0x000000360500720c */ /* 0x000fe40003f86270 */
[----:B------:R-:W-:Y:S02]  /*26e50*/  ISETP.GE.AND P3, PT, R4, RZ, PT ;  /* 0x000000ff0400720c */ /* 0x000fe40003f66270 */
[----:B------:R-:W-:Y:S02]  /*26e60*/  @P5 LOP3.LUT R59, R59, 0x1, RZ, 0xfc, !PT ;  /* 0x000000013b3b5812 */ /* 0x000fe400078efcff */
[----:B------:R-:W-:Y:S02]  /*26e70*/  ISETP.GT.AND P5, PT, R5, -0x2, !P4 ;  /* 0xfffffffe0500780c */ /* 0x000fe400067a4270 */
[----:B------:R-:W-:Y:S02]  /*26e80*/  IADD3 R70, PT, PT, R68, -0x1, RZ ;  /* 0xffffffff44467810 */ /* 0x000fe40007ffe0ff */
[----:B------:R-:W-:-:S02]  /*26e90*/  @!P1 IADD3 R0, PT, PT, -R0, RZ, RZ ;  /* 0x000000ff00009210 */ /* 0x000fc40007ffe1ff */
[-C--:B------:R-:W-:Y:S02]  /*26ea0*/  ISETP.GT.AND P1, PT, R70, R53.reuse, PT ;  /* 0x000000354600720c */ /* 0x080fe40003f24270 */
[C---:B------:R-:W-:Y:S01]  /*26eb0*/  LOP3.LUT P4, RZ, R59.reuse, 0x1, RZ, 0xc0, !PT ;  /* 0x000000013bff7812 */ /* 0x040fe2000788c0ff */
[----:B------:R-:W-:Y:S01]  /*26ec0*/  @!P3 IMAD.MOV R67, RZ, RZ, -R67 ;  /* 0x000000ffff43b224 */ /* 0x000fe200078e0a43 */
[C---:B------:R-:W-:Y:S02]  /*26ed0*/  ISETP.GT.AND P1, PT, R68.reuse, RZ, !P1 ;  /* 0x000000ff4400720c */ /* 0x040fe40004f24270 */
[----:B------:R-:W-:Y:S02]  /*26ee0*/  LOP3.LUT R59, R59, 0xfffffffb, RZ, 0xc0, !PT ;  /* 0xfffffffb3b3b7812 */ /* 0x000fe400078ec0ff */
[----:B------:R-:W-:Y:S02]  /*26ef0*/  ISETP.GT.AND P6, PT, R69, R54, PT ;  /* 0x000000364500720c */ /* 0x000fe40003fc4270 */
[----:B------:R-:W-:-:S02]  /*26f00*/  ISETP.GT.AND P3, PT, R68, R53, PT ;  /* 0x000000354400720c */ /* 0x000fc40003f64270 */
[----:B------:R-:W-:Y:S02]  /*26f10*/  @P5 LOP3.LUT R59, R59, 0x4, RZ, 0xfc, !PT ;  /* 0x000000043b3b5812 */ /* 0x000fe400078efcff */
[----:B------:R-:W-:Y:S02]  /*26f20*/  ISETP.NE.AND P0, PT, R48, RZ, PT ;  /* 0x000000ff3000720c */ /* 0x000fe40003f05270 */
[----:B------:R-:W-:Y:S02]  /*26f30*/  ISETP.GT.AND P6, PT, R5, RZ, !P6 ;  /* 0x000000ff0500720c */ /* 0x000fe400077c4270 */
[----:B------:R-:W-:Y:S02]  /*26f40*/  ISETP.GT.AND P3, PT, R68, -0x1, !P3 ;  /* 0xffffffff4400780c */ /* 0x000fe40005f64270 */
[----:B------:R-:W-:Y:S02]  /*26f50*/  LOP3.LUT R59, R59, 0xfffffff7, RZ, 0xc0, !PT ;  /* 0xfffffff73b3b7812 */ /* 0x000fe400078ec0ff */
[----:B------:R-:W-:-:S02]  /*26f60*/  PLOP3.LUT P5, PT, P3, P6, PT, 0x80, 0x8 ;  /* 0x000000000008781c */ /* 0x000fc40001fad070 */
[----:B------:R-:W-:Y:S02]  /*26f70*/  @P1 LOP3.LUT R59, R59, 0x8, RZ, 0xfc, !PT ;  /* 0x000000083b3b1812 */ /* 0x000fe400078efcff */
[----:B------:R-:W-:Y:S02]  /*26f80*/  ISETP.NE.AND P2, PT, R50, RZ, PT ;  /* 0x000000ff3200720c */ /* 0x000fe40003f45270 */
[----:B------:R-:W-:Y:S02]  /*26f90*/  P2R R5, PR, RZ, 0x20 ;  /* 0x00000020ff057803 */ /* 0x000fe40000000000 */
[----:B------:R-:W-:Y:S02]  /*26fa0*/  LOP3.LUT P5, RZ, R59, 0x4, RZ, 0xc0, !PT ;  /* 0x000000043bff7812 */ /* 0x000fe400078ac0ff */
[----:B------:R-:W-:Y:S02]  /*26fb0*/  @!P0 LOP3.LUT R0, RZ, R48, RZ, 0x33, !PT ;  /* 0x00000030ff008212 */ /* 0x000fe400078e33ff */
[----:B------:R-:W-:-:S02]  /*26fc0*/  PLOP3.LUT P4, PT, P3, P4, PT, 0x80, 0x8 ;  /* 0x000000000008781c */ /* 0x000fc40001f89070 */
[C---:B------:R-:W-:Y:S02]  /*26fd0*/  ISETP.GE.AND P0, PT, R68.reuse, R53, PT ;  /* 0x000000354400720c */ /* 0x040fe40003f06270 */
[----:B------:R-:W-:Y:S02]  /*26fe0*/  PLOP3.LUT P3, PT, P3, P5, PT, 0x80, 0x8 ;  /* 0x000000000008781c */ /* 0x000fe40001f6b070 */
[----:B------:R-:W-:Y:S02]  /*26ff0*/  ISETP.GT.AND P0, PT, R68, -0x2, !P0 ;  /* 0xfffffffe4400780c */ /* 0x000fe40004704270 */
[----:B------:R-:W-:Y:S02]  /*27000*/  P2R R3, PR, RZ, 0x8 ;  /* 0x00000008ff037803 */ /* 0x000fe40000000000 */
[----:B------:R-:W-:Y:S02]  /*27010*/  LOP3.LUT P3, RZ, R59, 0x8, RZ, 0xc0, !PT ;  /* 0x000000083bff7812 */ /* 0x000fe4000786c0ff */
[----:B------:R-:W-:-:S02]  /*27020*/  @!P2 LOP3.LUT R67, RZ, R50, RZ, 0x33, !PT ;  /* 0x00000032ff43a212 */ /* 0x000fc400078e33ff */
[----:B------:R-:W-:Y:S02]  /*27030*/  PLOP3.LUT P2, PT, P0, P6, PT, 0x80, 0x8 ;  /* 0x000000000008781c */ /* 0x000fe4000074d070 */
[----:B------:R-:W-:Y:S02]  /*27040*/  PLOP3.LUT P6, PT, P3, P6, PT, 0x80, 0x8 ;  /* 0x000000000008781c */ /* 0x000fe40001fcd070 */
[----:B------:R-:W-:Y:S02]  /*27050*/  P2R R4, PR, RZ, 0x10 ;  /* 0x00000010ff047803 */ /* 0x000fe40000000000 */
[C---:B------:R-:W-:Y:S02]  /*27060*/  LOP3.LUT P4, RZ, R59.reuse, 0x1, RZ, 0xc0, !PT ;  /* 0x000000013bff7812 */ /* 0x040fe4000788c0ff */
[----:B------:R-:W-:Y:S02]  /*27070*/  LOP3.LUT R59, R59, 0xfffffffd, RZ, 0xc0, !PT ;  /* 0xfffffffd3b3b7812 */ /* 0x000fe400078ec0ff */
[----:B------:R-:W-:-:S02]  /*27080*/  ISETP.NE.AND P3, PT, R3, RZ, PT ;  /* 0x000000ff0300720c */ /* 0x000fc40003f65270 */
[----:B------:R-:W-:Y:S02]  /*27090*/  SHF.R.S32.HI R3, RZ, 0x1f, R0 ;  /* 0x0000001fff037819 */ /* 0x000fe40000011400 */
[----:B------:R-:W-:Y:S02]  /*270a0*/  PLOP3.LUT P1, PT, P0, P4, PT, 0x80, 0x8 ;  /* 0x000000000008781c */ /* 0x000fe40000729070 */
[----:B------:R-:W-:Y:S02]  /*270b0*/  @P6 LOP3.LUT R59, R59, 0x2, RZ, 0xfc, !PT ;  /* 0x000000023b3b6812 */ /* 0x000fe400078efcff */
[----:B------:R-:W-:Y:S02]  /*270c0*/  LEA.HI R3, R3, R0, RZ, 0x9 ;  /* 0x0000000003037211 */ /* 0x000fe400078f48ff */
[----:B------:R-:W-:Y:S02]  /*270d0*/  LOP3.LUT P6, RZ, R59, 0x8, RZ, 0xc0, !PT ;  /* 0x000000083bff7812 */ /* 0x000fe400078cc0ff */
[----:B------:R-:W-:-:S02]  /*270e0*/  LOP3.LUT R3, R3, 0xfffffe00, RZ, 0xc0, !PT ;  /* 0xfffffe0003037812 */ /* 0x000fc400078ec0ff */
        /* <DEDUP_REMOVED lines=11> */
.L_x_442:
[----:B---3--:R-:W1:Y:S01]  /*271a0*/  LDC.64 R60, c[0x0][0x3d0] ;  /* 0x0000f400ff3c7b82 */ /* 0x008e620000000a00 */
        /* <DEDUP_REMOVED lines=16> */
[----:B------:R-:W4:Y:S01]  /*272b0*/  @P0 LDG.E R22, desc[UR36][R4.64+0x4] ;  /* 0x0000042404160981 */ /* 0x000f22000c1e1900 */
[----:B------:R-:W-:-:S04]  /*272c0*/  IMAD.IADD R21, R68, 0x1, R21 ;  /* 0x0000000144157824 */ /* 0x000fc800078e0215 */
[----:B------:R-:W-:Y:S01]  /*272d0*/  IMAD R21, R18, R21, R69 ;  /* 0x0000001512157224 */ /* 0x000fe200078e0245 */
[----:B------:R-:W-:Y:S01]  /*272e0*/  IADD3 R51, PT, PT, R51, 0x2, RZ ;  /* 0x0000000233337810 */ /* 0x000fe20007ffe0ff */
[----:B---3-5:R-:W-:Y:S01]  /*272f0*/  @P1 FFMA R3, R0, R12, R3 ;  /* 0x0000000c00031223 */ /* 0x028fe20000000003 */
[----:B------:R-:W-:Y:S01]  /*27300*/  ISETP.NE.AND P1, PT, R20, RZ, PT ;  /* 0x000000ff1400720c */ /* 0x000fe20003f25270 */
[----:B------:R-:W-:Y:S01]  /*27310*/  IMAD.WIDE R20, R21, 0x4, R60 ;  /* 0x0000000415147825 */ /* 0x000fe200078e023c */
[----:B------:R0:W3:Y:S03]  /*27320*/  @P6 LDG.E R0, desc[UR36][R4.64+0x8] ;  /* 0x0000082404006981 */ /* 0x0000e6000c1e1900 */
[----:B----4-:R-:W-:Y:S01]  /*27330*/  @P0 FFMA R3, R22, R49, R3 ;  /* 0x0000003116030223 */ /* 0x010fe20000000003 */
[----:B------:R-:W3:Y:S01]  /*27340*/  @P6 LDG.E R12, desc[UR36][R14.64+0x100008] ;  /* 0x100008240e0c6981 */ /* 0x000ee2000c1e1900 */
[----:B------:R-:W-:Y:S01]  /*27350*/  ISETP.NE.AND P0, PT, R55, RZ, PT ;  /* 0x000000ff3700720c */ /* 0x000fe20003f05270 */
[----:B------:R-:W-:-:S02]  /*27360*/  IMAD R55, R18, R51, R69 ;  /* 0x0000003312377224 */ /* 0x000fc400078e0245 */
[----:B------:R-:W4:Y:S04]  /*27370*/  @P5 LDG.E R49, desc[UR36][R14.64+0x10000c] ;  /* 0x10000c240e315981 */ /* 0x000f28000c1e1900 */
[----:B------:R-:W4:Y:S01]  /*27380*/  @P5 LDG.E R22, desc[UR36][R20.64] ;  /* 0x0000002414165981 */ /* 0x000f22000c1e1900 */
[----:B0-----:R-:W-:-:S03]  /*27390*/  IMAD.WIDE R4, R55, 0x4, R60 ;  /* 0x0000000437047825 */ /* 0x001fc600078e023c */
        /* <DEDUP_REMOVED lines=9> */
[----:B------:R-:W-:-:S04]  /*27430*/  UIADD3 UR5, UPT, UPT, UR5, 0x1, URZ ;  /* 0x0000000105057890 */ /* 0x000fc8000fffe0ff */
[----:B------:R-:W-:Y:S01]  /*27440*/  UISETP.NE.AND UP0, UPT, UR5, 0x200, UPT ;  /* 0x000002000500788c */ /* 0x000fe2000bf05270 */
[----:B---3--:R-:W-:-:S04]  /*27450*/  @P6 FFMA R3, R0, R12, R3 ;  /* 0x0000000c00036223 */ /* 0x008fc80000000003 */
[----:B----4-:R-:W-:-:S04]  /*27460*/  @P5 FFMA R3, R22, R49, R3 ;  /* 0x0000003116035223 */ /* 0x010fc80000000003 */
[----:B--2---:R-:W-:-:S04]  /*27470*/  @P4 FFMA R3, R58, R51, R3 ;  /* 0x000000333a034223 */ /* 0x004fc80000000003 */
[----:B------:R-:W-:-:S04]  /*27480*/  @P3 FFMA R3, R62, R55, R3 ;  /* 0x000000373e033223 */ /* 0x000fc80000000003 */
[----:B------:R-:W-:-:S04]  /*27490*/  @P2 FFMA R3, R60, R57, R3 ;  /* 0x000000393c032223 */ /* 0x000fc80000000003 */
[----:B------:R-:W-:-:S04]  /*274a0*/  @P1 FFMA R3, R64, R61, R3 ;  /* 0x0000003d40031223 */ /* 0x000fc80000000003 */
[----:B------:R-:W-:Y:S01]  /*274b0*/  @P0 FFMA R3, R66, R63, R3 ;  /* 0x0000003f42030223 */ /* 0x000fe20000000003 */
[----:B------:R-:W-:Y:S06]  /*274c0*/  BRA.U UP0, `(.L_x_442) ;  /* 0xfffffffd00347547 */ /* 0x000fec000b83ffff */
[----:B------:R0:W-:Y:S02]  /*274d0*/  STG.E desc[UR36][R26.64], R3 ;  /* 0x000000031a007986 */ /* 0x0001e4000c101924 */
.L_x_441:
[----:B------:R-:W-:Y:S05]  /*274e0*/  BSYNC.RECONVERGENT B0 ;  /* 0x0000000000007941 */ /* 0x000fea0003800200 */
.L_x_440:
        /* <DEDUP_REMOVED lines=19> */
.L_x_446:
[----:B------:R-:W-:Y:S05]  /*27620*/  BRA `(.L_x_447) ;  /* 0x0000000000107947 */ /* 0x000fea0003800000 */
.L_x_445:
[----:B------:R-:W-:Y:S01]  /*27630*/  FMUL.FTZ R0, R3, R4 ;  /* 0x0000000403007220 */ /* 0x000fe20000410000 */
[----:B------:R-:W-:-:S03]  /*27640*/  FMUL.FTZ R4, R4, 0.5 ;  /* 0x3f00000004047820 */ /* 0x000fc60000410000 */
[----:B------:R-:W-:-:S04]  /*27650*/  FFMA R3, -R0, R0, R3 ;  /* 0x0000000000037223 */ /* 0x000fc80000000103 */
[----:B------:R-:W-:-:S07]  /*27660*/  FFMA R0, R3, R4, R0 ;  /* 0x0000000403007223 */ /* 0x000fce0000000000 */
.L_x_447:
        /* <DEDUP_REMOVED lines=18> */
.L_x_449:
[----:B------:R-:W-:Y:S05]  /*27790*/  BSYNC.RECONVERGENT B3 ;  /* 0x0000000000037941 */ /* 0x000fea0003800200 */
.L_x_448:
[----:B------:R-:W-:-:S05]  /*277a0*/  FFMA R3, R22, R3, R49 ;  /* 0x0000000316037223 */ /* 0x000fca0000000031 */
[----:B------:R0:W-:Y:S02]  /*277b0*/  STG.E desc[UR36][R8.64], R3 ;  /* 0x0000000308007986 */ /* 0x0001e4000c101924 */
.L_x_444:
[----:B------:R-:W-:Y:S05]  /*277c0*/  BSYNC.RECONVERGENT B2 ;  /* 0x0000000000027941 */ /* 0x000fea0003800200 */
.L_x_443:
        /* <DEDUP_REMOVED lines=26> */
.L_x_453:
[----:B------:R-:W-:Y:S05]  /*27970*/  BSYNC.RECONVERGENT B3 ;  /* 0x0000000000037941 */ /* 0x000fea0003800200 */
.L_x_452:
[----:B------:R0:W-:Y:S02]  /*27980*/  STG.E desc[UR36][R30.64], R15 ;  /* 0x0000000f1e007986 */ /* 0x0001e4000c101924 */
.L_x_451:
[----:B------:R-:W-:Y:S05]  /*27990*/  BSYNC.RECONVERGENT B2 ;  /* 0x0000000000027941 */ /* 0x000fea0003800200 */
.L_x_450:
[----:B------:R-:W-:Y:S08]  /*279a0*/  BAR.SYNC.DEFER_BLOCKING 0x0 ;  /* 0x0000000000007b1d */ /* 0x000ff00000010000 */
[----:B------:R-:W-:Y:S06]  /*279b0*/  BAR.SYNC.DEFER_BLOCKING 0x0 ;  /* 0x0000000000007b1d */ /* 0x000fec0000010000 */
[----:B------:R-:W5:Y:S04]  /*279c0*/  @!P3 LDG.E R0, desc[UR36][R30.64] ;  /* 0x000000241e00b981 */ /* 0x000f68000c1e1900 */
[----:B0-2---:R-:W5:Y:S01]  /*279d0*/  @!P3 LDG.E R3, desc[UR36][R38.64] ;  /* 0x000000242603b981 */ /* 0x005f62000c1e1900 */
[----:B------:R-:W-:Y:S01]  /*279e0*/  UIADD3 UR4, UPT, UPT, UR4, 0x1, URZ ;  /* 0x0000000104047890 */ /* 0x000fe2000fffe0ff */
[----:B------:R-:W-:Y:S01]  /*279f0*/  IADD3 R14, P0, PT, R10, 0xa00000, RZ ;  /* 0x00a000000a0e7810 */ /* 0x000fe20007f1e0ff */
[----:B------:R-:W-:Y:S01]  /*27a00*/  UIADD3 UR49, UP1, UPT, UR49, 0xa00000, URZ ;  /* 0x00a0000031317890 */ /* 0x000fe2000ff3e0ff */
[----:B------:R-:W-:Y:S01]  /*27a10*/  IADD3 R12, P1, PT, R44, 0x1000, RZ ;  /* 0x000010002c0c7810 */ /* 0x000fe20007f3e0ff */
[----:B------:R-:W-:Y:S01]  /*27a20*/  UISETP.NE.AND UP0, UPT, UR4, 0x3, UPT ;  /* 0x000000030400788c */ /* 0x000fe2000bf05270 */
[----:B------:R-:W-:Y:S01]  /*27a30*/  IADD3 R10, P2, PT, R42, 0x1000, RZ ;  /* 0x000010002a0a7810 */ /* 0x000fe20007f5e0ff */
[----:B------:R-:W-:Y:S01]  /*27a40*/  IMAD.X R51, RZ, RZ, R11, P0 ;  /* 0x000000ffff337224 */ /* 0x000fe200000e060b */
[----:B------:R-:W-:Y:S01]  /*27a50*/  IADD3 R20, P0, PT, R46, 0x1000, RZ ;  /* 0x000010002e147810 */ /* 0x000fe20007f1e0ff */
[----:B------:R-:W-:Y:S01]  /*27a60*/  UIADD3 UR47, UP2, UPT, UR47, 0xa00000, URZ ;  /* 0x00a000002f2f7890 */ /* 0x000fe2000ff5e0ff */
[----:B------:R-:W-:Y:S01]  /*27a70*/  IADD3 R4, P4, PT, R32, 0x1000, RZ ;  /* 0x0000100020047810 */ /* 0x000fe20007f9e0ff */
[----:B------:R-:W-:Y:S01]  /*27a80*/  UIADD3 UR45, UP3, UPT, UR45, 0xa00000, URZ ;  /* 0x00a000002d2d7890 */ /* 0x000fe2000ff7e0ff */
[----:B------:R-:W-:Y:S01]  /*27a90*/  IADD3.X R21, PT, PT, RZ, R47, RZ, P0, !PT ;  /* 0x0000002fff157210 */ /* 0x000fe200007fe4ff */
[----:B------:R-:W-:Y:S01]  /*27aa0*/  UIADD3 UR43, UP4, UPT, UR43, 0xa00000, URZ ;  /* 0x00a000002b2b7890 */ /* 0x000fe2000ff9e0ff */
[----:B------:R-:W-:Y:S01]  /*27ab0*/  IMAD.X R15, RZ, RZ, R45, P1 ;  /* 0x000000ffff0f7224 */ /* 0x000fe200008e062d */
[----:B------:R-:W-:Y:S01]  /*27ac0*/  UIADD3 UR41, UP5, UPT, UR41, 0xa00000, URZ ;  /* 0x00a0000029297890 */ /* 0x000fe2000ffbe0ff */
[----:B------:R-:W-:Y:S01]  /*27ad0*/  IADD3.X R11, PT, PT, RZ, R43, RZ, P2, !PT ;  /* 0x0000002bff0b7210 */ /* 0x000fe200017fe4ff */
[----:B------:R-:W-:Y:S01]  /*27ae0*/  UIADD3.X UR48, UPT, UPT, URZ, UR48, URZ, UP1, !UPT ;  /* 0x00000030ff307290 */ /* 0x000fe20008ffe4ff */
[----:B------:R-:W-:Y:S01]  /*27af0*/  IADD3.X R5, PT, PT, RZ, R33, RZ, P4, !PT ;  /* 0x00000021ff057210 */ /* 0x000fe200027fe4ff */
[----:B------:R-:W-:-:S02]  /*27b00*/  UIADD3.X UR46, UPT, UPT, URZ, UR46, URZ, UP2, !UPT ;  /* 0x0000002eff2e7290 */ /* 0x000fc400097fe4ff */
[----:B------:R-:W-:Y:S02]  /*27b10*/  UIADD3.X UR44, UPT, UPT, URZ, UR44, URZ, UP3, !UPT ;  /* 0x0000002cff2c7290 */ /* 0x000fe40009ffe4ff */
[----:B------:R-:W-:Y:S02]  /*27b20*/  UIADD3.X UR42, UPT, UPT, URZ, UR42, URZ, UP4, !UPT ;  /* 0x0000002aff2a7290 */ /* 0x000fe4000a7fe4ff */
[----:B------:R-:W-:Y:S01]  /*27b30*/  UIADD3.X UR40, UPT, UPT, URZ, UR40, URZ, UP5, !UPT ;  /* 0x00000028ff287290 */ /* 0x000fe2000affe4ff */
[----:B-----5:R-:W-:-:S05]  /*27b40*/  @!P3 FADD R3, R0, R3 ;  /* 0x000000030003b221 */ /* 0x020fca0000000000 */
[----:B------:R0:W-:Y:S01]  /*27b50*/  @!P3 STG.E desc[UR36][R38.64], R3 ;  /* 0x000000032600b986 */ /* 0x0001e2000c101924 */
[----:B------:R-:W-:Y:S08]  /*27b60*/  BAR.SYNC.DEFER_BLOCKING 0x0 ;  /* 0x0000000000007b1d */ /* 0x000ff00000010000 */
[----:B------:R-:W-:Y:S01]  /*27b70*/  BAR.SYNC.DEFER_BLOCKING 0x0 ;  /* 0x0000000000007b1d */ /* 0x000fe20000010000 */
[----:B------:R-:W-:-:S05]  /*27b80*/  IADD3 R0, P3, PT, R40, 0x1000, RZ ;  /* 0x0000100028007810 */ /* 0x000fca0007f7e0ff */
[----:B0-----:R-:W-:Y:S01]  /*27b90*/  IMAD.X R3, RZ, RZ, R41, P3 ;  /* 0x000000ffff037224 */ /* 0x001fe200018e0629 */
[----:B------:R-:W-:Y:S07]  /*27ba0*/  BRA.U UP0, `(.L_x_454) ;  /* 0xffffffd9007c7547 */ /* 0x000fee000b83ffff */
[----:B------:R-:W-:Y:S01]  /*27bb0*/  ISETP.GE.AND P0, PT, R17, R52, PT ;  /* 0x000000341100720c */ /* 0x000fe20003f06270 */
[----:B------:R-:W-:-:S12]  /*27bc0*/  BSSY.RECONVERGENT B0, `(.L_x_455) ;  /* 0x0000078000007945 */ /* 0x000fd80003800200 */
        /* <DEDUP_REMOVED lines=14> */
[----:B------:R-:W-:Y:S01]  /*27cb0*/  IMAD R9, R20, R13, RZ ;  /* 0x0000000d14097224 */ /* 0x000fe200078e02ff */
[----:B------:R-:W-:-:S03]  /*27cc0*/  IABS R20, R48 ;  /* 0x0000003000147213 */ /* 0x000fc60000000000 */
[----:B------:R-:W-:Y:S01]  /*27cd0*/  IMAD.HI.U32 R9, R7, R9, R6 ;  /* 0x0000000907097227 */ /* 0x000fe200078e0006 */
[----:B------:R-:W-:-:S05]  /*27ce0*/  IADD3 R7, PT, PT, RZ, -R20, RZ ;  /* 0x80000014ff077210 */ /* 0x000fca0007ffe0ff */
        /* <DEDUP_REMOVED lines=9> */
[----:B------:R-:W-:Y:S02]  /*27d80*/  LOP3.LUT R6, R17, R48, RZ, 0x3c, !PT ;  /* 0x0000003011067212 */ /* 0x000fe400078e3cff */
[----:B------:R-:W-:Y:S02]  /*27d90*/  IABS R13, R18 ;  /* 0x00000012000d7213 */ /* 0x000fe40000000000 */
[----:B------:R-:W-:Y:S01]  /*27da0*/  ISETP.GE.AND P3, PT, R6, RZ, PT ;  /* 0x000000ff0600720c */ /* 0x000fe20003f66270 */
[----:B0-----:R-:W-:-:S04]  /*27db0*/  VIADD R6, R9, 0xffffffe ;  /* 0x0ffffffe09067836 */ /* 0x001fc80000000000 */
[----:B------:R0:W2:Y:S02]  /*27dc0*/  F2I.FTZ.U32.TRUNC.NTZ R7, R6 ;  /* 0x0000000600077305 */ /* 0x0000a4000021f000 */
[----:B------:R-:W-:-:S06]  /*27dd0*/  @P2 VIADD R20, R20, 0x1 ;  /* 0x0000000114142836 */ /* 0x000fcc0000000000 */
[----:B------:R-:W-:Y:S01]  /*27de0*/  @!P3 IADD3 R20, PT, PT, -R20, RZ, RZ ;  /* 0x000000ff1414b210 */ /* 0x000fe20007ffe1ff */
[----:B0-----:R-:W-:Y:S01]  /*27df0*/  HFMA2 R6, -RZ, RZ, 0, 0 ;  /* 0x00000000ff067431 */ /* 0x001fe200000001ff */
[----:B------:R-:W-:Y:S01]  /*27e00*/  @!P1 LOP3.LUT R20, RZ, R48, RZ, 0x33, !PT ;  /* 0x00000030ff149212 */ /* 0x000fe200078e33ff */
[----:B------:R-:W-:Y:S02]  /*27e10*/  IMAD R48, R23, R18, RZ ;  /* 0x0000001217307224 */ /* 0x000fe400078e02ff */
[----:B--2---:R-:W-:-:S03]  /*27e20*/  IMAD.MOV R9, RZ, RZ, -R7 ;  /* 0x000000ffff097224 */ /* 0x004fc600078e0a07 */
[----:B------:R-:W-:Y:S01]  /*27e30*/  SHF.L.U32 R58, R48, 0xa, RZ ;  /* 0x0000000a303a7819 */ /* 0x000fe200000006ff */
[----:B------:R-:W-:-:S03]  /*27e40*/  IMAD R9, R9, R8, RZ ;  /* 0x0000000809097224 */ /* 0x000fc600078e02ff */
[----:B------:R-:W-:Y:S01]  /*27e50*/  IABS R57, R58 ;  /* 0x0000003a00397213 */ /* 0x000fe20000000000 */
[----:B------:R-:W-:-:S03]  /*27e60*/  IMAD.HI.U32 R9, R7, R9, R6 ;  /* 0x0000000907097227 */ /* 0x000fc600078e0006 */
[----:B------:R-:W0:Y:S01]  /*27e70*/  I2F.RP R60, R57 ;  /* 0x00000039003c7306 */ /* 0x000e220000209400 */
[----:B------:R-:W-:Y:S02]  /*27e80*/  IMAD.MOV R6, RZ, RZ, -R13 ;  /* 0x000000ffff067224 */ /* 0x000fe400078e0a0d */
[----:B------:R-:W-:-:S04]  /*27e90*/  IMAD.HI.U32 R13, R9, R22, RZ ;  /* 0x00000016090d7227 */ /* 0x000fc800078e00ff */
[----:B------:R-:W-:Y:S01]  /*27ea0*/  IMAD R21, R13, R6, R22 ;  /* 0x000000060d157224 */ /* 0x000fe200078e0216 */
[----:B------:R-:W-:Y:S01]  /*27eb0*/  LOP3.LUT R6, R17, R18, RZ, 0x3c, !PT ;  /* 0x0000001211067212 */ /* 0x000fe200078e3cff */
[----:B------:R-:W-:Y:S01]  /*27ec0*/  VIADD R7, R55, 0xffffffe ;  /* 0x0ffffffe37077836 */ /* 0x000fe20000000000 */
[----:B------:R-:W-:Y:S02]  /*27ed0*/  IABS R55, R58 ;  /* 0x0000003a00377213 */ /* 0x000fe40000000000 */
[----:B------:R-:W-:Y:S01]  /*27ee0*/  ISETP.GT.U32.AND P1, PT, R8, R21, PT ;  /* 0x000000150800720c */ /* 0x000fe20003f24070 */
[----:B0-----:R-:W0:Y:S01]  /*27ef0*/  MUFU.RCP R60, R60 ;  /* 0x0000003c003c7308 */ /* 0x001e220000001000 */
[----:B------:R-:W-:-:S07]  /*27f00*/  ISETP.GE.AND P3, PT, R6, RZ, PT ;  /* 0x000000ff0600720c */ /* 0x000fce0003f66270 */
[----:B------:R-:W2:Y:S04]  /*27f10*/  F2I.FTZ.U32.TRUNC.NTZ R7, R7 ;  /* 0x0000000700077305 */ /* 0x000ea8000021f000 */
[-C--:B------:R-:W-:Y:S02]  /*27f20*/  @!P1 IADD3 R21, PT, PT, R21, -R8.reuse, RZ ;  /* 0x8000000815159210 */ /* 0x080fe40007ffe0ff */
[----:B------:R-:W-:Y:S02]  /*27f30*/  @!P1 IADD3 R13, PT, PT, R13, 0x1, RZ ;  /* 0x000000010d0d9810 */ /* 0x000fe40007ffe0ff */
[----:B------:R-:W-:Y:S02]  /*27f40*/  ISETP.GE.U32.AND P2, PT, R21, R8, PT ;  /* 0x000000081500720c */ /* 0x000fe40003f46070 */
[----:B0-----:R-:W-:-:S02]  /*27f50*/  IADD3 R9, PT, PT, R60, 0xffffffe, RZ ;  /* 0x0ffffffe3c097810 */ /* 0x001fc40007ffe0ff */
[----:B------:R-:W-:Y:S02]  /*27f60*/  ISETP.NE.AND P1, PT, R18, RZ, PT ;  /* 0x000000ff1200720c */ /* 0x000fe40003f25270 */
[----:B------:R-:W-:Y:S02]  /*27f70*/  IADD3 R60, PT, PT, RZ, -R55, RZ ;  /* 0x80000037ff3c7210 */ /* 0x000fe40007ffe0ff */
[----:B------:R-:W0:Y:S01]  /*27f80*/  F2I.FTZ.U32.TRUNC.NTZ R9, R9 ;  /* 0x0000000900097305 */ /* 0x000e22000021f000 */
[----:B--2---:R-:W-:-:S04]  /*27f90*/  IADD3 R6, PT, PT, RZ, -R7, RZ ;  /* 0x80000007ff067210 */ /* 0x004fc80007ffe0ff */
[----:B------:R-:W-:-:S05]  /*27fa0*/  @P2 VIADD R13, R13, 0x1 ;  /* 0x000000010d0d2836 */ /* 0x000fca0000000000 */
[----:B------:R-:W-:Y:S02]  /*27fb0*/  @!P3 IADD3 R13, PT, PT, -R13, RZ, RZ ;  /* 0x000000ff0d0db210 */ /* 0x000fe40007ffe1ff */
[----:B------:R-:W-:Y:S01]  /*27fc0*/  @!P1 LOP3.LUT R13, RZ, R18, RZ, 0x33, !PT ;  /* 0x00000012ff0d9212 */ /* 0x000fe200078e33ff */
[----:B0-----:R-:W-:-:S04]  /*27fd0*/  IMAD.MOV R8, RZ, RZ, -R9 ;  /* 0x000000ffff087224 */ /* 0x001fc800078e0a09 */
[----:B------:R-:W-:Y:S02]  /*27fe0*/  IMAD R21, R8, R57, RZ ;  /* 0x0000003908157224 */ /* 0x000fe400078e02ff */
[----:B------:R-:W-:-:S04]  /*27ff0*/  IMAD.MOV.U32 R8, RZ, RZ, RZ ;  /* 0x000000ffff087224 */ /* 0x000fc800078e00ff */
[----:B------:R-:W-:Y:S01]  /*28000*/  IMAD.HI.U32 R21, R9, R21, R8 ;  /* 0x0000001509157227 */ /* 0x000fe200078e0008 */
[----:B------:R-:W-:-:S03]  /*28010*/  IABS R8, R23 ;  /* 0x0000001700087213 */ /* 0x000fc60000000000 */
[----:B------:R-:W-:Y:S02]  /*28020*/  IMAD R9, R6, R49, RZ ;  /* 0x0000003106097224 */ /* 0x000fe400078e02ff */
[----:B------:R-:W-:Y:S02]  /*28030*/  IMAD.MOV.U32 R6, RZ, RZ, RZ ;  /* 0x000000ffff067224 */ /* 0x000fe400078e00ff */
[----:B------:R-:W-:Y:S01]  /*28040*/  IMAD.MOV R55, RZ, RZ, -R8 ;  /* 0x000000ffff377224 */ /* 0x000fe200078e0a08 */
[----:B------:R-:W-:Y:S01]  /*28050*/  MOV R8, R60 ;  /* 0x0000003c00087202 */ /* 0x000fe20000000f00 */
[----:B------:R-:W-:Y:S01]  /*28060*/  IMAD.HI.U32 R6, R7, R9, R6 ;  /* 0x0000000907067227 */ /* 0x000fe200078e0006 */
[----:B------:R-:W-:-:S03]  /*28070*/  IABS R7, R13 ;  /* 0x0000000d00077213 */ /* 0x000fc60000000000 */
[----:B------:R-:W-:-:S04]  /*28080*/  IMAD.HI.U32 R9, R21, R22, RZ ;  /* 0x0000001615097227 */ /* 0x000fc800078e00ff */
[----:B------:R-:W-:Y:S02]  /*28090*/  IMAD R22, R9, R8, R22 ;  /* 0x0000000809167224 */ /* 0x000fe400078e0216 */
[----:B------:R-:W-:Y:S02]  /*280a0*/  IMAD.MOV.U32 R8, RZ, RZ, R55 ;  /* 0x000000ffff087224 */ /* 0x000fe400078e0037 */
[----:B------:R-:W-:Y:S01]  /*280b0*/  IMAD.HI.U32 R6, R6, R7, RZ ;  /* 0x0000000706067227 */ /* 0x000fe200078e00ff */
[----:B------:R-:W-:-:S03]  /*280c0*/  ISETP.GT.U32.AND P2, PT, R57, R22, PT ;  /* 0x000000163900720c */ /* 0x000fc60003f44070 */
[----:B------:R-:W-:Y:S01]  /*280d0*/  IMAD R8, R6, R8, R7 ;  /* 0x0000000806087224 */ /* 0x000fe200078e0207 */
[----:B------:R-:W-:Y:S02]  /*280e0*/  SHF.R.S32.HI R7, RZ, 0x1f, R20 ;  /* 0x0000001fff077819 */ /* 0x000fe40000011414 */
[----:B------:R-:W-:Y:S02]  /*280f0*/  LOP3.LUT R6, R17, R58, RZ, 0x3c, !PT ;  /* 0x0000003a11067212 */ /* 0x000fe400078e3cff */
[----:B------:R-:W-:Y:S02]  /*28100*/  ISETP.GT.U32.AND P1, PT, R49, R8, PT ;  /* 0x000000083100720c */ /* 0x000fe40003f24070 */
[----:B------:R-:W-:Y:S02]  /*28110*/  LEA.HI R7, R7, R20, RZ, 0xa ;  /* 0x0000001407077211 */ /* 0x000fe400078f50ff */
[----:B------:R-:W-:Y:S01]  /*28120*/  ISETP.GE.AND P3, PT, R6, RZ, PT ;  /* 0x000000ff0600720c */ /* 0x000fe20003f66270 */
[----:B------:R-:W-:Y:S01]  /*28130*/  @!P2 VIADD R9, R9, 0x1 ;  /* 0x000000010909a836 */ /* 0x000fe20000000000 */
[----:B------:R-:W-:-:S02]  /*28140*/  @!P2 IADD3 R22, PT, PT, R22, -R57, RZ ;  /* 0x800000391616a210 */ /* 0x000fc40007ffe0ff */
[----:B------:R-:W-:Y:S02]  /*28150*/  LOP3.LUT R7, R7, 0xfffffc00, RZ, 0xc0, !PT ;  /* 0xfffffc0007077812 */ /* 0x000fe400078ec0ff */
[----:B------:R-:W-:Y:S02]  /*28160*/  ISETP.GE.U32.AND P5, PT, R22, R57, PT ;  /* 0x000000391600720c */ /* 0x000fe40003fa6070 */
[----:B------:R-:W-:Y:S01]  /*28170*/  IADD3 R20, PT, PT, R20, -R7, RZ ;  /* 0x8000000714147210 */ /* 0x000fe20007ffe0ff */
[----:B------:R-:W-:Y:S01]  /*28180*/  @!P1 IMAD.IADD R8, R8, 0x1, -R49 ;  /* 0x0000000108089824 */ /* 0x000fe200078e0a31 */
[----:B------:R-:W-:Y:S02]  /*28190*/  ISETP.NE.AND P2, PT, R58, RZ, PT ;  /* 0x000000ff3a00720c */ /* 0x000fe40003f45270 */
[----:B------:R-:W-:Y:S02]  /*281a0*/  ISETP.GT.AND P1, PT, R20, 0x1ff, PT ;  /* 0x000001ff1400780c */ /* 0x000fe40003f24270 */
[----:B------:R-:W-:-:S05]  /*281b0*/  ISETP.GT.U32.AND P4, PT, R49, R8, PT ;  /* 0x000000083100720c */ /* 0x000fca0003f84070 */
[----:B------:R-:W-:Y:S02]  /*281c0*/  @P5 IADD3 R9, PT, PT, R9, 0x1, RZ ;  /* 0x0000000109095810 */ /* 0x000fe40007ffe0ff */
[----:B------:R-:W-:Y:S02]  /*281d0*/  ISETP.GE.AND P5, PT, R13, RZ, PT ;  /* 0x000000ff0d00720c */ /* 0x000fe40003fa6270 */
[----:B------:R-:W-:Y:S02]  /*281e0*/  @!P3 IADD3 R9, PT, PT, -R9, RZ, RZ ;  /* 0x000000ff0909b210 */ /* 0x000fe40007ffe1ff */
[----:B------:R-:W0:Y:S01]  /*281f0*/  @!P1 LDC.64 R6, c[0x0][0x400] ;  /* 0x00010000ff069b82 */ /* 0x000e220000000a00 */
[----:B------:R-:W-:Y:S01]  /*28200*/  @!P2 LOP3.LUT R9, RZ, R58, RZ, 0x33, !PT ;  /* 0x0000003aff09a212 */ /* 0x000fe200078e33ff */
[----:B------:R-:W-:Y:S01]  /*28210*/  @!P4 IMAD.IADD R8, R8, 0x1, -R49 ;  /* 0x000000010808c824 */ /* 0x000fe200078e0a31 */
[----:B------:R-:W-:-:S03]  /*28220*/  IADD3 R13, PT, PT, -R13, RZ, RZ ;  /* 0x000000ff0d0d7210 */ /* 0x000fc60007ffe1ff */
[----:B------:R-:W-:Y:S02]  /*28230*/  IMAD.MOV.U32 R22, RZ, RZ, R8 ;  /* 0x000000ffff167224 */ /* 0x000fe400078e0008 */
[----:B------:R-:W-:Y:S02]  /*28240*/  IMAD R20, R9, 0x200, R20 ;  /* 0x0000020009147824 */ /* 0x000fe400078e0214 */
[----:B------:R-:W-:Y:S01]  /*28250*/  IMAD R21, R18, R13, R17 ;  /* 0x0000000d12157224 */ /* 0x000fe200078e0211 */
        /* <DEDUP_REMOVED lines=14> */
.L_x_456:
[----:B------:R-:W-:Y:S05]  /*28340*/  BSYNC.RECONVERGENT B0 ;  /* 0x0000000000007941 */ /* 0x000fea0003800200 */
.L_x_455:
        /* <DEDUP_REMOVED lines=20> */
[-C--:B------:R-:W-:Y:S01]  /*28490*/  @!P0 IADD3 R7, PT, PT, R7, -R8.reuse, RZ ;  /* 0x8000000807078210 */ /* 0x080fe20007ffe0ff */
[----:B------:R-:W-:Y:S01]  /*284a0*/  @!P0 VIADD R6, R6, 0x1 ;  /* 0x0000000106068836 */ /* 0x000fe20000000000 */
[----:B------:R-:W-:Y:S02]  /*284b0*/  ISETP.NE.AND P0, PT, R48, RZ, PT ;  /* 0x000000ff3000720c */ /* 0x000fe40003f05270 */
[----:B------:R-:W-:-:S02]  /*284c0*/  ISETP.GE.U32.AND P1, PT, R7, R8, PT ;  /* 0x000000080700720c */ /* 0x000fc40003f26070 */
[----:B------:R-:W-:-:S04]  /*284d0*/  LOP3.LUT R7, R17, R48, RZ, 0x3c, !PT ;  /* 0x0000003011077212 */ /* 0x000fc800078e3cff */
[----:B------:R-:W-:Y:S01]  /*284e0*/  ISETP.GE.AND P2, PT, R7, RZ, PT ;  /* 0x000000ff0700720c */ /* 0x000fe20003f46270 */
[----:B0-----:R-:W0:Y:S06]  /*284f0*/  MUFU.RCP R20, R20 ;  /* 0x0000001400147308 */ /* 0x001e2c0000001000 */
[----:B------:R-:W-:-:S06]  /*28500*/  @P1 IADD3 R6, PT, PT, R6, 0x1, RZ ;  /* 0x0000000106061810 */ /* 0x000fcc0007ffe0ff */
[----:B------:R-:W-:Y:S01]  /*28510*/  @!P2 IMAD.MOV R6, RZ, RZ, -R6 ;  /* 0x000000ffff06a224 */ /* 0x000fe200078e0a06 */
[----:B------:R-:W-:-:S04]  /*28520*/  @!P0 LOP3.LUT R6, RZ, R48, RZ, 0x33, !PT ;  /* 0x00000030ff068212 */ /* 0x000fc800078e33ff */
[----:B------:R-:W-:Y:S01]  /*28530*/  SHF.R.S32.HI R7, RZ, 0x1f, R6 ;  /* 0x0000001fff077819 */ /* 0x000fe20000011406 */
[----:B0-----:R-:W-:-:S03]  /*28540*/  VIADD R8, R20, 0xffffffe ;  /* 0x0ffffffe14087836 */ /* 0x001fc60000000000 */
[----:B------:R-:W-:Y:S01]  /*28550*/  LEA.HI R7, R7, R6, RZ, 0xa ;  /* 0x0000000607077211 */ /* 0x000fe200078f50ff */
[----:B------:R0:W2:Y:S03]  /*28560*/  F2I.FTZ.U32.TRUNC.NTZ R9, R8 ;  /* 0x0000000800097305 */ /* 0x0000a6000021f000 */
[----:B------:R-:W-:-:S04]  /*28570*/  LOP3.LUT R7, R7, 0xfffffc00, RZ, 0xc0, !PT ;  /* 0xfffffc0007077812 */ /* 0x000fc800078ec0ff */
[----:B------:R-:W-:Y:S01]  /*28580*/  IADD3 R71, PT, PT, R6, -R7, RZ ;  /* 0x8000000706477210 */ /* 0x000fe20007ffe0ff */
[----:B------:R-:W-:-:S04]  /*28590*/  IMAD R48, R23, R18, RZ ;  /* 0x0000001217307224 */ /* 0x000fc800078e02ff */
[----:B------:R-:W-:Y:S01]  /*285a0*/  IMAD.WIDE R6, R71, 0x4, R46 ;  /* 0x0000000447067825 */ /* 0x000fe200078e022e */
[----:B------:R-:W-:-:S04]  /*285b0*/  IABS R49, R23 ;  /* 0x0000001700317213 */ /* 0x000fc80000000000 */
[----:B------:R2:W5:Y:S01]  /*285c0*/  LDG.E R69, desc[UR36][R6.64+0x1000] ;  /* 0x0010002406457981 */ /* 0x000562000c1e1900 */
[----:B------:R-:W-:Y:S01]  /*285d0*/  IMAD.SHL.U32 R58, R48, 0x400, RZ ;  /* 0x00000400303a7824 */ /* 0x000fe200078e00ff */
[----:B------:R-:W1:Y:S01]  /*285e0*/  I2F.RP R55, R49 ;  /* 0x0000003100377306 */ /* 0x000e620000209400 */
[----:B0-----:R-:W-:Y:S01]  /*285f0*/  MOV R8, RZ ;  /* 0x000000ff00087202 */ /* 0x001fe20000000f00 */
[----:B------:R-:W-:Y:S01]  /*28600*/  UMOV UR4, URZ ;  /* 0x000000ff00047c82 */ /* 0x000fe20008000000 */
[----:B------:R-:W-:Y:S02]  /*28610*/  SHF.L.U32 R71, R71, 0xa, RZ ;  /* 0x0000000a47477819 */ /* 0x000fe400000006ff */
[----:B------:R-:W-:Y:S02]  /*28620*/  IABS R20, R58 ;  /* 0x0000003a00147213 */ /* 0x000fe40000000000 */
[----:B--2---:R-:W-:Y:S02]  /*28630*/  IADD3 R6, PT, PT, RZ, -R9, RZ ;  /* 0x80000009ff067210 */ /* 0x004fe40007ffe0ff */
[----:B------:R-:W0:Y:S03]  /*28640*/  I2F.RP R57, R20 ;  /* 0x0000001400397306 */ /* 0x000e260000209400 */
[----:B------:R-:W-:Y:S01]  /*28650*/  IMAD R7, R6, R13, RZ ;  /* 0x0000000d06077224 */ /* 0x000fe200078e02ff */
[----:B------:R-:W-:-:S03]  /*28660*/  IABS R6, R18 ;  /* 0x0000001200067213 */ /* 0x000fc60000000000 */
[----:B------:R-:W-:Y:S01]  /*28670*/  IMAD.HI.U32 R7, R9, R7, R8 ;  /* 0x0000000709077227 */ /* 0x000fe200078e0008 */
[----:B-1----:R-:W1:Y:S03]  /*28680*/  MUFU.RCP R55, R55 ;  /* 0x0000003700377308 */ /* 0x002e660000001000 */
[----:B------:R-:W-:Y:S02]  /*28690*/  IMAD.MOV R6, RZ, RZ, -R6 ;  /* 0x000000ffff067224 */ /* 0x000fe400078e0a06 */
[----:B------:R-:W-:-:S03]  /*286a0*/  IMAD.HI.U32 R21, R7, R22, RZ ;  /* 0x0000001607157227 */ /* 0x000fc600078e00ff */
[----:B0-----:R-:W0:Y:S01]  /*286b0*/  MUFU.RCP R57, R57 ;  /* 0x0000003900397308 */ /* 0x001e220000001000 */
[----:B------:R-:W-:-:S05]  /*286c0*/  IMAD R6, R21, R6, R22 ;  /* 0x0000000615067224 */ /* 0x000fca00078e0216 */
[----:B------:R-:W-:Y:S02]  /*286d0*/  ISETP.GT.U32.AND P0, PT, R13, R6, PT ;  /* 0x000000060d00720c */ /* 0x000fe40003f04070 */
[----:B-1----:R-:W-:Y:S02]  /*286e0*/  IADD3 R7, PT, PT, R55, 0xffffffe, RZ ;  /* 0x0ffffffe37077810 */ /* 0x002fe40007ffe0ff */
[----:B------:R-:W-:-:S04]  /*286f0*/  IABS R55, R23 ;  /* 0x0000001700377213 */ /* 0x000fc80000000000 */
[----:B------:R-:W1:Y:S01]  /*28700*/  F2I.FTZ.U32.TRUNC.NTZ R7, R7 ;  /* 0x0000000700077305 */ /* 0x000e62000021f000 */
[----:B------:R-:W-:Y:S02]  /*28710*/  IADD3 R55, PT, PT, RZ, -R55, RZ ;  /* 0x80000037ff377210 */ /* 0x000fe40007ffe0ff */
[----:B0-----:R-:W-:Y:S02]  /*28720*/  IADD3 R8, PT, PT, R57, 0xffffffe, RZ ;  /* 0x0ffffffe39087810 */ /* 0x001fe40007ffe0ff */
[----:B------:R-:W-:Y:S02]  /*28730*/  @!P0 IMAD.IADD R6, R6, 0x1, -R13 ;  /* 0x0000000106068824 */ /* 0x000fe400078e0a0d */
[----:B------:R-:W-:Y:S01]  /*28740*/  @!P0 VIADD R21, R21, 0x1 ;  /* 0x0000000115158836 */ /* 0x000fe20000000000 */
[----:B------:R-:W-:Y:S01]  /*28750*/  ISETP.NE.AND P0, PT, R18, RZ, PT ;  /* 0x000000ff1200720c */ /* 0x000fe20003f05270 */
[----:B------:R0:W2:Y:S01]  /*28760*/  F2I.FTZ.U32.TRUNC.NTZ R9, R8 ;  /* 0x0000000800097305 */ /* 0x0000a2000021f000 */
[----:B------:R-:W-:-:S02]  /*28770*/  ISETP.GE.U32.AND P1, PT, R6, R13, PT ;  /* 0x0000000d0600720c */ /* 0x000fc40003f26070 */
[----:B------:R-:W-:-:S04]  /*28780*/  LOP3.LUT R6, R17, R18, RZ, 0x3c, !PT ;  /* 0x0000001211067212 */ /* 0x000fc800078e3cff */
[----:B------:R-:W-:Y:S01]  /*28790*/  ISETP.GE.AND P2, PT, R6, RZ, PT ;  /* 0x000000ff0600720c */ /* 0x000fe20003f46270 */
[----:B-1----:R-:W-:Y:S02]  /*287a0*/  IMAD.MOV R6, RZ, RZ, -R7 ;  /* 0x000000ffff067224 */ /* 0x002fe400078e0a07 */
[----:B0-----:R-:W-:-:S04]  /*287b0*/  IMAD.MOV.U32 R8, RZ, RZ, RZ ;  /* 0x000000ffff087224 */ /* 0x001fc800078e00ff */
[----:B------:R-:W-:Y:S02]  /*287c0*/  @P1 IADD3 R21, PT, PT, R21, 0x1, RZ ;  /* 0x0000000115151810 */ /* 0x000fe40007ffe0ff */
[----:B--2---:R-:W-:Y:S02]  /*287d0*/  IADD3 R57, PT, PT, RZ, -R9, RZ ;  /* 0x80000009ff397210 */ /* 0x004fe40007ffe0ff */
[----:B------:R-:W-:Y:S01]  /*287e0*/  MOV R13, R21 ;  /* 0x00000015000d7202 */ /* 0x000fe20000000f00 */
[----:B------:R-:W-:Y:S02]  /*287f0*/  IMAD R21, R6, R49, RZ ;  /* 0x0000003106157224 */ /* 0x000fe400078e02ff */
[----:B------:R-:W-:Y:S02]  /*28800*/  IMAD.MOV.U32 R6, RZ, RZ, RZ ;  /* 0x000000ffff067224 */ /* 0x000fe400078e00ff */
[----:B------:R-:W-:Y:S01]  /*28810*/  @!P2 IMAD.MOV R13, RZ, RZ, -R13 ;  /* 0x000000ffff0da224 */ /* 0x000fe200078e0a0d */
[----:B------:R-:W-:Y:S01]  /*28820*/  @!P0 LOP3.LUT R13, RZ, R18, RZ, 0x33, !PT ;  /* 0x00000012ff0d8212 */ /* 0x000fe200078e33ff */
[----:B------:R-:W-:-:S03]  /*28830*/  IMAD.HI.U32 R6, R7, R21, R6 ;  /* 0x0000001507067227 */ /* 0x000fc600078e0006 */
[----:B------:R-:W-:Y:S01]  /*28840*/  IABS R7, R13 ;  /* 0x0000000d00077213 */ /* 0x000fe20000000000 */
[----:B------:R-:W-:Y:S01]  /*28850*/  IMAD R21, R57, R20, RZ ;  /* 0x0000001439157224 */ /* 0x000fe200078e02ff */
[----:B------:R-:W-:Y:S02]  /*28860*/  IABS R57, R58 ;  /* 0x0000003a00397213 */ /* 0x000fe40000000000 */
[----:B------:R-:W-:Y:S01]  /*28870*/  ISETP.GE.AND P1, PT, R13, RZ, PT ;  /* 0x000000ff0d00720c */ /* 0x000fe20003f26270 */
[----:B------:R-:W-:Y:S01]  /*28880*/  IMAD.HI.U32 R21, R9, R21, R8 ;  /* 0x0000001509157227 */ /* 0x000fe200078e0008 */
[----:B------:R-:W-:-:S03]  /*28890*/  IADD3 R9, PT, PT, RZ, -R57, RZ ;  /* 0x80000039ff097210 */ /* 0x000fc60007ffe0ff */
[----:B------:R-:W-:Y:S02]  /*288a0*/  IMAD.MOV.U32 R8, RZ, RZ, R55 ;  /* 0x000000ffff087224 */ /* 0x000fe400078e0037 */
[----:B------:R-:W-:-:S04]  /*288b0*/  IMAD.HI.U32 R21, R21, R22, RZ ;  /* 0x0000001615157227 */ /* 0x000fc800078e00ff */
[----:B------:R-:W-:-:S04]  /*288c0*/  IMAD.HI.U32 R6, R6, R7, RZ ;  /* 0x0000000706067227 */ /* 0x000fc800078e00ff */
[----:B------:R-:W-:Y:S02]  /*288d0*/  IMAD R9, R21, R9, R22 ;  /* 0x0000000915097224 */ /* 0x000fe400078e0216 */
[----:B------:R-:W-:Y:S01]  /*288e0*/  IMAD R8, R6, R8, R7 ;  /* 0x0000000806087224 */ /* 0x000fe200078e0207 */
[----:B------:R-:W-:Y:S01]  /*288f0*/  LOP3.LUT R6, R17, R58, RZ, 0x3c, !PT ;  /* 0x0000003a11067212 */ /* 0x000fe200078e3cff */
[----:B------:R-:W-:Y:S01]  /*28900*/  IMAD.MOV R13, RZ, RZ, -R13 ;  /* 0x000000ffff0d7224 */ /* 0x000fe200078e0a0d */
[----:B------:R-:W-:Y:S02]  /*28910*/  ISETP.GT.U32.AND P2, PT, R20, R9, PT ;  /* 0x000000091400720c */ /* 0x000fe40003f44070 */
[----:B------:R-:W-:Y:S01]  /*28920*/  ISETP.GT.U32.AND P0, PT, R49, R8, PT ;  /* 0x000000083100720c */ /* 0x000fe20003f04070 */
[----:B------:R-:W-:Y:S01]  /*28930*/  IMAD R65, R18, R13, R17 ;  /* 0x0000000d12417224 */ /* 0x000fe200078e0211 */
[----:B------:R-:W-:Y:S01]  /*28940*/  ISETP.GE.AND P4, PT, R6, RZ, PT ;  /* 0x000000ff0600720c */ /* 0x000fe20003f86270 */
[----:B------:R-:W-:Y:S01]  /*28950*/  IMAD.U32 R6, RZ, RZ, UR6 ;  /* 0x00000006ff067e24 */ /* 0x000fe2000f8e00ff */
[----:B------:R-:W-:-:S03]  /*28960*/  MOV R7, UR7 ;  /* 0x0000000700077c02 */ /* 0x000fc60008000f00 */
[----:B------:R-:W-:-:S04]  /*28970*/  IMAD.WIDE R6, R71, 0x4, R6 ;  /* 0x0000000447067825 */ /* 0x000fc800078e0206 */
[----:B------:R-:W-:Y:S01]  /*28980*/  @!P2 IADD3 R21, PT, PT, R21, 0x1, RZ ;  /* 0x000000011515a810 */ /* 0x000fe20007ffe0ff */
[----:B------:R-:W-:Y:S01]  /*28990*/  @!P2 IMAD.IADD R9, R9, 0x1, -R20 ;  /* 0x000000010909a824 */ /* 0x000fe200078e0a14 */
[----:B------:R-:W-:Y:S01]  /*289a0*/  @!P0 IADD3 R8, PT, PT, R8, -R49, RZ ;  /* 0x8000003108088210 */ /* 0x000fe20007ffe0ff */
[----:B------:R-:W-:Y:S01]  /*289b0*/  IMAD.MOV.U32 R63, RZ, RZ, R6 ;  /* 0x000000ffff3f7224 */ /* 0x000fe200078e0006 */
[----:B------:R-:W-:Y:S01]  /*289c0*/  ISETP.NE.AND P2, PT, R58, RZ, PT ;  /* 0x000000ff3a00720c */ /* 0x000fe20003f45270 */
[----:B------:R-:W-:Y:S01]  /*289d0*/  IMAD.MOV.U32 R66, RZ, RZ, R7 ;  /* 0x000000ffff427224 */ /* 0x000fe200078e0007 */
[----:B------:R-:W-:Y:S02]  /*289e0*/  ISETP.GE.U32.AND P3, PT, R9, R20, PT ;  /* 0x000000140900720c */ /* 0x000fe40003f66070 */
[----:B------:R-:W-:-:S11]  /*289f0*/  ISETP.GT.U32.AND P0, PT, R49, R8, PT ;  /* 0x000000083100720c */ /* 0x000fd60003f04070 */
[----:B------:R-:W-:Y:S02]  /*28a00*/  @P3 IADD3 R21, PT, PT, R21, 0x1, RZ ;  /* 0x0000000115153810 */ /* 0x000fe40007ffe0ff */
[----:B------:R-:W-:Y:S01]  /*28a10*/  @!P0 IMAD.IADD R8, R8, 0x1, -R49 ;  /* 0x0000000108088824 */ /* 0x000fe200078e0a31 */
[----:B------:R-:W-:Y:S02]  /*28a20*/  ISETP.NE.AND P0, PT, R23, RZ, PT ;  /* 0x000000ff1700720c */ /* 0x000fe40003f05270 */
[----:B------:R-:W-:Y:S01]  /*28a30*/  MOV R20, R21 ;  /* 0x0000001500147202 */ /* 0x000fe20000000f00 */
[----:B---3--:R-:W-:-:S04]  /*28a40*/  IMAD.MOV.U32 R61, RZ, RZ, R8 ;  /* 0x000000ffff3d7224 */ /* 0x008fc800078e0008 */
[----:B------:R-:W-:Y:S01]  /*28a50*/  @!P4 IMAD.MOV R20, RZ, RZ, -R20 ;  /* 0x000000ffff14c224 */ /* 0x000fe200078e0a14 */
[----:B------:R-:W-:Y:S02]  /*28a60*/  @!P2 LOP3.LUT R20, RZ, R58, RZ, 0x33, !PT ;  /* 0x0000003aff14a212 */ /* 0x000fe400078e33ff */
[----:B------:R-:W-:Y:S02]  /*28a70*/  @!P1 IADD3 R61, PT, PT, -R61, RZ, RZ ;  /* 0x000000ff3d3d9210 */ /* 0x000fe40007ffe1ff */
[----:B------:R-:W-:Y:S01]  /*28a80*/  ISETP.GT.AND P1, PT, R65, R54, PT ;  /* 0x000000364100720c */ /* 0x000fe20003f24270 */
[----:B------:R-:W-:Y:S01]  /*28a90*/  IMAD R6, R23, R20, RZ ;  /* 0x0000001417067224 */ /* 0x000fe200078e02ff */
[----:B------:R-:W-:Y:S02]  /*28aa0*/  @!P0 LOP3.LUT R61, RZ, R23, RZ, 0x33, !PT ;  /* 0x00000017ff3d8212 */ /* 0x000fe400078e33ff */
[----:B------:R-:W-:Y:S02]  /*28ab0*/  SHF.L.U32 R20, R20, 0xa, RZ ;  /* 0x0000000a14147819 */ /* 0x000fe400000006ff */
[----:B------:R-:W-:-:S02]  /*28ac0*/  LEA R7, R6, R61, 0xa ;  /* 0x0000003d06077211 */ /* 0x000fc400078e50ff */
[C---:B------:R-:W-:Y:S01]  /*28ad0*/  IADD3 R22, PT, PT, R20.reuse, 0x3, RZ ;  /* 0x0000000314167810 */ /* 0x040fe20007ffe0ff */
[----:B------:R-:W-:Y:S01]  /*28ae0*/  IMAD R6, R23, R20, R23 ;  /* 0x0000001417067224 */ /* 0x000fe200078e0217 */
[C---:B------:R-:W-:Y:S01]  /*28af0*/  IADD3 R60, PT, PT, R20.reuse, 0x7, RZ ;  /* 0x00000007143c7810 */ /* 0x040fe20007ffe0ff */
[C---:B------:R-:W-:Y:S01]  /*28b00*/  VIADD R8, R20.reuse, 0x2 ;  /* 0x0000000214087836 */ /* 0x040fe20000000000 */
[----:B------:R-:W-:Y:S01]  /*28b10*/  ISETP.GT.AND P0, PT, R61, R53, PT ;  /* 0x000000353d00720c */ /* 0x000fe20003f04270 */
[C---:B------:R-:W-:Y:S01]  /*28b20*/  VIADD R58, R20.reuse, 0x4 ;  /* 0x00000004143a7836 */ /* 0x040fe20000000000 */
[----:B------:R-:W-:Y:S01]  /*28b30*/  ISETP.GT.AND P1, PT, R65, -0x1, !P1 ;  /* 0xffffffff4100780c */ /* 0x000fe20004f24270 */
        /* <DEDUP_REMOVED lines=19> */
.L_x_459:
[----:B------:R-:W0:Y:S01]  /*28c70*/  @P0 LDC.64 R6, c[0x0][0x3d0] ;  /* 0x0000f400ff060b82 */ /* 0x000e220000000a00 */
[----:B------:R-:W-:Y:S01]  /*28c80*/  @P0 MOV R8, R14 ;  /* 0x0000000e00080202 */ /* 0x000fe20000000f00 */
[----:B------:R-:W-:-:S04]  /*28c90*/  @P0 IMAD.MOV.U32 R9, RZ, RZ, R51 ;  /* 0x000000ffff090224 */ /* 0x000fc800078e0033 */
[----:B------:R-:W-:Y:S02]  /*28ca0*/  @P0 IMAD.WIDE R8, R71, 0x4, R8 ;  /* 0x0000000447080825 */ /* 0x000fe400078e0208 */
[----:B------:R-:W1:Y:S01]  /*28cb0*/  @P0 LDC.64 R20, c[0x0][0x3d0] ;  /* 0x0000f400ff140b82 */ /* 0x000e620000000a00 */
[----:B------:R-:W-:Y:S01]  /*28cc0*/  MOV R60, R63 ;  /* 0x0000003f003c7202 */ /* 0x000fe20000000f00 */
[----:B------:R-:W-:Y:S02]  /*28cd0*/  IMAD.MOV.U32 R61, RZ, RZ, R66 ;  /* 0x000000ffff3d7224 */ /* 0x000fe400078e0042 */
[----:B------:R-:W2:Y:S04]  /*28ce0*/  @P0 LDG.E R8, desc[UR36][R8.64] ;  /* 0x0000002408080981 */ /* 0x000ea8000c1e1900 */
[----:B------:R-:W3:Y:S01]  /*28cf0*/  @P0 LDG.E R66, desc[UR36][R60.64] ;  /* 0x000000243c420981 */ /* 0x000ee2000c1e1900 */
[----:B------:R-:W4:Y:S01]  /*28d00*/  @P0 LDC.64 R62, c[0x0][0x3d0] ;  /* 0x0000f400ff3e0b82 */ /* 0x000f220000000a00 */
[----:B0-----:R-:W-:-:S07]  /*28d10*/  @P0 IMAD.WIDE R6, R22, 0x4, R6 ;  /* 0x0000000416060825 */ /* 0x001fce00078e0206 */
[----:B------:R-:W0:Y:S01]  /*28d20*/  @P0 LDC.64 R64, c[0x0][0x3d0] ;  /* 0x0000f400ff400b82 */ /* 0x000e220000000a00 */
[----:B------:R-:W2:Y:S01]  /*28d30*/  @P0 LDG.E R6, desc[UR36][R6.64] ;  /* 0x0000002406060981 */ /* 0x000ea2000c1e1900 */
[----:B-1----:R-:W-:-:S06]  /*28d40*/  @P0 IMAD.WIDE R20, R58, 0x4, R20 ;  /* 0x000000043a140825 */ /* 0x002fcc00078e0214 */
[----:B------:R-:W3:Y:S01]  /*28d50*/  @P0 LDG.E R20, desc[UR36][R20.64] ;  /* 0x0000002414140981 */ /* 0x000ee2000c1e1900 */
[----:B--2--5:R-:W-:-:S04]  /*28d60*/  @P0 FFMA R69, R6, R8, R69 ;  /* 0x0000000806450223 */ /* 0x024fc80000000045 */
[----:B---3--:R-:W-:Y:S02]  /*28d70*/  @P0 FFMA R69, R20, R66, R69 ;  /* 0x0000004214450223 */ /* 0x008fe40000000045 */
[----:B------:R-:W1:Y:S01]  /*28d80*/  @P0 LDC.64 R66, c[0x0][0x3d0] ;  /* 0x0000f400ff420b82 */ /* 0x000e620000000a00 */
[----:B----4-:R-:W-:Y:S02]  /*28d90*/  @P0 IMAD.WIDE R8, R13, 0x4, R62 ;  /* 0x000000040d080825 */ /* 0x010fe400078e023e */
        /* <DEDUP_REMOVED lines=33> */
[----:B------:R-:W-:Y:S02]  /*28fb0*/  IMAD.IADD R55, R19, 0x1, R55 ;  /* 0x0000000113377824 */ /* 0x000fe400078e0237 */
[----:B---3--:R-:W-:-:S04]  /*28fc0*/  @P0 FFMA R69, R6, R62, R69 ;  /* 0x0000003e06450223 */ /* 0x008fc80000000045 */
[----:B----4-:R-:W-:Y:S01]  /*28fd0*/  @P0 FFMA R69, R8, R63, R69 ;  /* 0x0000003f08450223 */ /* 0x010fe20000000045 */
[----:B------:R-:W-:-:S04]  /*28fe0*/  IADD3 R63, P1, PT, R60, 0x20, RZ ;  /* 0x000000203c3f7810 */ /* 0x000fc80007f3e0ff */
[----:B------:R-:W-:Y:S01]  /*28ff0*/  IADD3.X R66, PT, PT, RZ, R61, RZ, P1, !PT ;  /* 0x0000003dff427210 */ /* 0x000fe20000ffe4ff */
[----:B--2---:R-:W-:Y:S01]  /*29000*/  @P0 FFMA R69, R20, R64, R69 ;  /* 0x0000004014450223 */ /* 0x004fe20000000045 */
[----:B------:R-:W-:Y:S07]  /*29010*/  BRA.U UP0, `(.L_x_459) ;  /* 0xfffffffd00147547 */ /* 0x000fee000b83ffff */
[----:B------:R2:W-:Y:S02]  /*29020*/  STG.E desc[UR36][R24.64], R69 ;  /* 0x0000004518007986 */ /* 0x0005e4000c101924 */
.L_x_458:
[----:B------:R-:W-:Y:S05]  /*29030*/  BSYNC.RECONVERGENT B0 ;  /* 0x0000000000007941 */ /* 0x000fea0003800200 */
.L_x_457:
[----:B------:R-:W-:Y:S01]  /*29040*/  BAR.SYNC.DEFER_BLOCKING 0x0 ;  /* 0x0000000000007b1d */ /* 0x000fe20000010000 */
[----:B------:R-:W-:-:S05]  /*29050*/  ISETP.GE.AND P0, PT, R17, R52, PT ;  /* 0x000000341100720c */ /* 0x000fca0003f06270 */
[----:B------:R-:W-:Y:S08]  /*29060*/  BSSY.RECONVERGENT B2, `(.L_x_460) ;  /* 0x000002e000027945 */ /* 0x000ff00003800200 */
[----:B------:R-:W-:Y:S05]  /*29070*/  @P0 BRA `(.L_x_461) ;  /* 0x0000000000b00947 */ /* 0x000fea0003800000 */
[----:B0-----:R0:W2:Y:S01]  /*29080*/  LDG.E R7, desc[UR36][R4.64] ;  /* 0x0000002404077981 */ /* 0x0010a2000c1e1900 */
[----:B------:R-:W-:-:S03]  /*29090*/  MOV R13, R15 ;  /* 0x0000000f000d7202 */ /* 0x000fc60000000f00 */
[----:B------:R1:W5:Y:S04]  /*290a0*/  LDG.E R11, desc[UR36][R10.64] ;  /* 0x000000240a0b7981 */ /* 0x000368000c1e1900 */
[----:B------:R1:W5:Y:S01]  /*290b0*/  LDG.E R8, desc[UR36][R12.64] ;  /* 0x000000240c087981 */ /* 0x000362000c1e1900 */
[----:B0-----:R-:W-:Y:S01]  /*290c0*/  IMAD.MOV.U32 R4, RZ, RZ, R0 ;  /* 0x000000ffff047224 */ /* 0x001fe200078e0000 */
[----:B------:R-:W-:Y:S02]  /*290d0*/  MOV R5, R3 ;  /* 0x0000000300057202 */ /* 0x000fe40000000f00 */
[----:B------:R1:W5:Y:S04]  /*290e0*/  LDG.E R6, desc[UR36][R24.64] ;  /* 0x0000002418067981 */ /* 0x000368000c1e1900 */
[----:B------:R1:W5:Y:S01]  /*290f0*/  LDG.E R9, desc[UR36][R4.64] ;  /* 0x0000002404097981 */ /* 0x000362000c1e1900 */
[----:B--2---:R-:W-:-:S04]  /*29100*/  FADD R7, R7, 9.9999997473787516356e-06 ;  /* 0x3727c5ac07077421 */ /* 0x004fc80000000000 */
[----:B------:R-:W-:Y:S01]  /*29110*/  VIADD R0, R7, 0xf3000000 ;  /* 0xf300000007007836 */ /* 0x000fe20000000000 */
[----:B------:R1:W0:Y:S04]  /*29120*/  MUFU.RSQ R14, R7 ;  /* 0x00000007000e7308 */ /* 0x0002280000001400 */
[----:B------:R-:W-:-:S13]  /*29130*/  ISETP.GT.U32.AND P0, PT, R0, 0x727fffff, PT ;  /* 0x727fffff0000780c */ /* 0x000fda0003f04070 */
[----:B01----:R-:W-:Y:S05]  /*29140*/  @!P0 BRA `(.L_x_462) ;  /* 0x0000000000188947 */ /* 0x003fea0003800000 */
[----:B------:R-:W-:Y:S01]  /*29150*/  BSSY.RECONVERGENT B0, `(.L_x_463) ;  /* 0x0000004000007945 */ /* 0x000fe20003800200 */
[----:B------:R-:W-:Y:S02]  /*29160*/  MOV R0, R7 ;  /* 0x0000000700007202 */ /* 0x000fe40000000f00 */
[----:B------:R-:W-:-:S07]  /*29170*/  MOV R4, 0x29190 ;  /* 0x0002919000047802 */ /* 0x000fce0000000f00 */
[----:B---345:R-:W-:Y:S05]  /*29180*/  CALL.REL.NOINC `($__internal_0_$__cuda_sm20_sqrt_rn_f32_slowpath) ;  /* 0x0000008400247944 */ /* 0x038fea0003c00000 */
[----:B------:R-:W-:Y:S05]  /*29190*/  BSYNC.RECONVERGENT B0 ;  /* 0x0000000000007941 */ /* 0x000fea0003800200 */
.L_x_463:
[----:B------:R-:W-:Y:S05]  /*291a0*/  BRA `(.L_x_464) ;  /* 0x0000000000107947 */ /* 0x000fea0003800000 */
.L_x_462:
[----:B------:R-:W-:Y:S01]  /*291b0*/  FMUL.FTZ R0, R7, R14 ;  /* 0x0000000e07007220 */ /* 0x000fe20000410000 */
[----:B------:R-:W-:-:S03]  /*291c0*/  FMUL.FTZ R4, R14, 0.5 ;  /* 0x3f0000000e047820 */ /* 0x000fc60000410000 */
[----:B------:R-:W-:-:S04]  /*291d0*/  FFMA R3, -R0, R0, R7 ;  /* 0x0000000000037223 */ /* 0x000fc80000000107 */
[----:B------:R-:W-:-:S07]  /*291e0*/  FFMA R0, R3, R4, R0 ;  /* 0x0000000403007223 */ /* 0x000fce0000000000 */
.L_x_464:
        /* <DEDUP_REMOVED lines=16> */
[----:B---34-:R-:W-:Y:S05]  /*292f0*/  CALL.REL.NOINC `($__internal_1_$__cuda_sm3x_div_rn_noftz_f32_slowpath) ;  /* 0x0000008400207944 */ /* 0x018fea0003c00000 */
[----:B------:R-:W-:-:S07]  /*29300*/  MOV R3, R0 ;  /* 0x0000000000037202 */ /* 0x000fce0000000f00 */
.L_x_466:
[----:B------:R-:W-:Y:S05]  /*29310*/  BSYNC.RECONVERGENT B3 ;  /* 0x0000000000037941 */ /* 0x000fea0003800200 */
.L_x_465:
[----:B------:R-:W-:-:S05]  /*29320*/  FFMA R3, R8, R3, R11 ;  /* 0x0000000308037223 */ /* 0x000fca000000000b */
[----:B------:R0:W-:Y:S02]  /*29330*/  STG.E desc[UR36][R26.64], R3 ;  /* 0x000000031a007986 */ /* 0x0001e4000c101924 */
.L_x_461:
[----:B------:R-:W-:Y:S05]  /*29340*/  BSYNC.RECONVERGENT B2 ;  /* 0x0000000000027941 */ /* 0x000fea0003800200 */
.L_x_460:
        /* <DEDUP_REMOVED lines=27> */
.L_x_470:
[----:B------:R-:W-:Y:S05]  /*29500*/  BSYNC.RECONVERGENT B3 ;  /* 0x0000000000037941 */ /* 0x000fea0003800200 */
.L_x_469:
[----:B------:R0:W-:Y:S02]  /*29510*/  STG.E desc[UR36][R30.64], R7 ;  /* 0x000000071e007986 */ /* 0x0001e4000c101924 */
.L_x_468:
[----:B------:R-:W-:Y:S05]  /*29520*/  BSYNC.RECONVERGENT B2 ;  /* 0x0000000000027941 */ /* 0x000fea0003800200 */
.L_x_467:
        /* <DEDUP_REMOVED lines=17> */
.L_x_472:
[----:B------:R-:W-:Y:S05]  /*29640*/  BSYNC.RECONVERGENT B6 ;  /* 0x0000000000067941 */ /* 0x000fea0003800200 */
.L_x_471:
[----:B------:R-:W-:-:S13]  /*29650*/  ISETP.GE.AND P0, PT, R17, R56, PT ;  /* 0x000000381100720c */ /* 0x000fda0003f06270 */
[----:B------:R-:W-:Y:S05]  /*29660*/  @P0 BRA `(.L_x_473) ;  /* 0x0000000c00300947 */ /* 0x000fea0003800000 */
[-C--:B------:R-:W-:Y:S02]  /*29670*/  IABS R0, R48.reuse ;  /* 0x0000003000007213 */ /* 0x080fe40000000000 */
[----:B------:R-:W-:Y:S02]  /*29680*/  IABS R8, R17 ;  /* 0x0000001100087213 */ /* 0x000fe40000000000 */
[----:B0-----:R-:W0:Y:S01]  /*29690*/  I2F.RP R3, R0 ;  /* 0x0000000000037306 */ /* 0x001e220000209400 */
[----:B------:R-:W-:-:S07]  /*296a0*/  IABS R6, R48 ;  /* 0x0000003000067213 */ /* 0x000fce0000000000 */
[----:B0-----:R-:W0:Y:S02]  /*296b0*/  MUFU.RCP R3, R3 ;  /* 0x0000000300037308 */ /* 0x001e240000001000 */
[----:B0-----:R-:W-:Y:S01]  /*296c0*/  IADD3 R4, PT, PT, R3, 0xffffffe, RZ ;  /* 0x0ffffffe03047810 */ /* 0x001fe20007ffe0ff */
[----:B------:R-:W-:-:S05]  /*296d0*/  IMAD.MOV R3, RZ, RZ, -R6 ;  /* 0x000000ffff037224 */ /* 0x000fca00078e0a06 */
[----:B------:R0:W1:Y:S02]  /*296e0*/  F2I.FTZ.U32.TRUNC.NTZ R5, R4 ;  /* 0x0000000400057305 */ /* 0x000064000021f000 */
[----:B0-----:R-:W-:Y:S02]  /*296f0*/  HFMA2 R4, -RZ, RZ, 0, 0 ;  /* 0x00000000ff047431 */ /* 0x001fe400000001ff */
        /* <DEDUP_REMOVED lines=20> */
[----:B------:R-:W-:Y:S02]  /*29840*/  IABS R0, R18 ;  /* 0x0000001200007213 */ /* 0x000fe40000000000 */
[----:B------:R-:W-:Y:S01]  /*29850*/  IABS R11, R50 ;  /* 0x00000032000b7213 */ /* 0x000fe20000000000 */
[C---:B------:R-:W-:Y:S01]  /*29860*/  IMAD.WIDE R4, R51.reuse, 0x4, R46 ;  /* 0x0000000433047825 */ /* 0x040fe200078e022e */
[----:B------:R-:W0:Y:S04]  /*29870*/  I2F.RP R3, R0 ;  /* 0x0000000000037306 */ /* 0x000e280000209400 */
[----:B------:R1:W5:Y:S01]  /*29880*/  LDG.E R49, desc[UR36][R4.64+0x2000] ;  /* 0x0020002404317981 */ /* 0x000362000c1e1900 */
[----:B------:R-:W-:Y:S01]  /*29890*/  IABS R10, R23 ;  /* 0x00000017000a7213 */ /* 0x000fe20000000000 */
[----:B------:R-:W-:Y:S01]  /*298a0*/  HFMA2 R64, -RZ, RZ, 0, 0 ;  /* 0x00000000ff407431 */ /* 0x000fe200000001ff */
[----:B------:R-:W-:Y:S01]  /*298b0*/  SHF.L.U32 R51, R51, 0xa, RZ ;  /* 0x0000000a33337819 */ /* 0x000fe200000006ff */
[----:B------:R-:W2:Y:S01]  /*298c0*/  I2F.RP R12, R11 ;  /* 0x0000000b000c7306 */ /* 0x000ea20000209400 */
[----:B------:R-:W-:Y:S01]  /*298d0*/  BSSY.RECONVERGENT B0, `(.L_x_474) ;  /* 0x00000a4000007945 */ /* 0x000fe20003800200 */
[----:B-1----:R-:W-:-:S06]  /*298e0*/  IABS R4, R18 ;  /* 0x0000001200047213 */ /* 0x002fcc0000000000 */
[----:B0-----:R-:W0:Y:S01]  /*298f0*/  MUFU.RCP R3, R3 ;  /* 0x0000000300037308 */ /* 0x001e220000001000 */
[----:B------:R-:W-:-:S07]  /*29900*/  IMAD.MOV R4, RZ, RZ, -R4 ;  /* 0x000000ffff047224 */ /* 0x000fce00078e0a04 */
[----:B------:R-:W1:Y:S08]  /*29910*/  I2F.RP R9, R10 ;  /* 0x0000000a00097306 */ /* 0x000e700000209400 */
[----:B--2---:R-:W-:Y:S01]  /*29920*/  MUFU.RCP R12, R12 ;  /* 0x0000000c000c7308 */ /* 0x004fe20000001000 */
[----:B0-----:R-:W-:-:S07]  /*29930*/  IADD3 R6, PT, PT, R3, 0xffffffe, RZ ;  /* 0x0ffffffe03067810 */ /* 0x001fce0007ffe0ff */
[----:B------:R0:W2:Y:S08]  /*29940*/  F2I.FTZ.U32.TRUNC.NTZ R7, R6 ;  /* 0x0000000600077305 */ /* 0x0000b0000021f000 */
[----:B-1----:R-:W1:Y:S01]  /*29950*/  MUFU.RCP R9, R9 ;  /* 0x0000000900097308 */ /* 0x002e620000001000 */
[----:B0-----:R-:W-:Y:S01]  /*29960*/  MOV R6, RZ ;  /* 0x000000ff00067202 */ /* 0x001fe20000000f00 */
[----:B--2---:R-:W-:-:S04]  /*29970*/  IMAD.MOV R5, RZ, RZ, -R7 ;  /* 0x000000ffff057224 */ /* 0x004fc800078e0a07 */
[----:B------:R-:W-:-:S04]  /*29980*/  IMAD R3, R5, R0, RZ ;  /* 0x0000000005037224 */ /* 0x000fc800078e02ff */
[----:B------:R-:W-:Y:S01]  /*29990*/  IMAD.HI.U32 R3, R7, R3, R6 ;  /* 0x0000000307037227 */ /* 0x000fe200078e0006 */
[----:B------:R-:W-:-:S04]  /*299a0*/  IADD3 R6, PT, PT, R12, 0xffffffe, RZ ;  /* 0x0ffffffe0c067810 */ /* 0x000fc80007ffe0ff */
[----:B------:R0:W2:Y:S01]  /*299b0*/  F2I.FTZ.U32.TRUNC.NTZ R7, R6 ;  /* 0x0000000600077305 */ /* 0x0000a2000021f000 */
[----:B------:R-:W-:-:S04]  /*299c0*/  IMAD.HI.U32 R3, R3, R8, RZ ;  /* 0x0000000803037227 */ /* 0x000fc800078e00ff */
[----:B------:R-:W-:Y:S01]  /*299d0*/  IMAD R5, R3, R4, R8 ;  /* 0x0000000403057224 */ /* 0x000fe200078e0208 */
[----:B-1----:R-:W-:Y:S01]  /*299e0*/  IADD3 R4, PT, PT, R9, 0xffffffe, RZ ;  /* 0x0ffffffe09047810 */ /* 0x002fe20007ffe0ff */
[----:B0-----:R-:W-:-:S03]  /*299f0*/  IMAD.MOV.U32 R6, RZ, RZ, RZ ;  /* 0x000000ffff067224 */ /* 0x001fc600078e00ff */
[----:B------:R-:W-:Y:S01]  /*29a00*/  ISETP.GT.U32.AND P0, PT, R0, R5, PT ;  /* 0x000000050000720c */ /* 0x000fe20003f04070 */
[----:B--2---:R-:W-:-:S04]  /*29a10*/  IMAD.MOV R12, RZ, RZ, -R7 ;  /* 0x000000ffff0c7224 */ /* 0x004fc800078e0a07 */
[----:B------:R-:W-:-:S08]  /*29a20*/  IMAD R9, R12, R11, RZ ;  /* 0x0000000b0c097224 */ /* 0x000fd000078e02ff */
[----:B------:R-:W-:Y:S01]  /*29a30*/  @!P0 IMAD.IADD R5, R5, 0x1, -R0 ;  /* 0x0000000105058824 */ /* 0x000fe200078e0a00 */
[----:B------:R-:W-:Y:S01]  /*29a40*/  @!P0 IADD3 R3, PT, PT, R3, 0x1, RZ ;  /* 0x0000000103038810 */ /* 0x000fe20007ffe0ff */
[----:B------:R-:W-:Y:S01]  /*29a50*/  IMAD.HI.U32 R9, R7, R9, R6 ;  /* 0x0000000907097227 */ /* 0x000fe200078e0006 */
[----:B------:R-:W-:Y:S02]  /*29a60*/  ISETP.NE.AND P0, PT, R18, RZ, PT ;  /* 0x000000ff1200720c */ /* 0x000fe40003f05270 */
[----:B------:R-:W-:Y:S02]  /*29a70*/  ISETP.GE.U32.AND P1, PT, R5, R0, PT ;  /* 0x000000000500720c */ /* 0x000fe40003f26070 */
[----:B------:R-:W-:Y:S01]  /*29a80*/  LOP3.LUT R0, R17, R18, RZ, 0x3c, !PT ;  /* 0x0000001211007212 */ /* 0x000fe200078e3cff */
[----:B------:R0:W1:Y:S01]  /*29a90*/  F2I.FTZ.U32.TRUNC.NTZ R5, R4 ;  /* 0x0000000400057305 */ /* 0x000062000021f000 */
[----:B------:R-:W-:Y:S01]  /*29aa0*/  IMAD.HI.U32 R6, R9, R8, RZ ;  /* 0x0000000809067227 */ /* 0x000fe200078e00ff */
[----:B------:R-:W-:-:S02]  /*29ab0*/  IABS R9, R23 ;  /* 0x0000001700097213 */ /* 0x000fc40000000000 */
[----:B------:R-:W-:Y:S02]  /*29ac0*/  ISETP.GE.AND P2, PT, R0, RZ, PT ;  /* 0x000000ff0000720c */ /* 0x000fe40003f46270 */
[----:B------:R-:W-:-:S04]  /*29ad0*/  IABS R0, R50 ;  /* 0x0000003200007213 */ /* 0x000fc80000000000 */
[----:B------:R-:W-:Y:S01]  /*29ae0*/  @P1 IADD3 R3, PT, PT, R3, 0x1, RZ ;  /* 0x0000000103031810 */ /* 0x000fe20007ffe0ff */
[----:B0-----:R-:W-:-:S04]  /*29af0*/  IMAD.MOV R4, RZ, RZ, -R0 ;  /* 0x000000ffff047224 */ /* 0x001fc800078e0a00 */
[----:B------:R-:W-:Y:S01]  /*29b00*/  IMAD.MOV.U32 R0, RZ, RZ, R3 ;  /* 0x000000ffff007224 */ /* 0x000fe200078e0003 */
[----:B------:R-:W-:Y:S01]  /*29b10*/  MOV R3, R4 ;  /* 0x0000000400037202 */ /* 0x000fe20000000f00 */
[----:B------:R-:W-:Y:S01]  /*29b20*/  HFMA2 R4, -RZ, RZ, 0, 0 ;  /* 0x00000000ff047431 */ /* 0x000fe200000001ff */
[----:B-1----:R-:W-:Y:S01]  /*29b30*/  IADD3 R7, PT, PT, RZ, -R5, RZ ;  /* 0x80000005ff077210 */ /* 0x002fe20007ffe0ff */
[----:B------:R-:W-:Y:S01]  /*29b40*/  @!P2 IMAD.MOV R0, RZ, RZ, -R0 ;  /* 0x000000ffff00a224 */ /* 0x000fe200078e0a00 */
[----:B------:R-:W-:Y:S01]  /*29b50*/  @!P0 LOP3.LUT R0, RZ, R18, RZ, 0x33, !PT ;  /* 0x00000012ff008212 */ /* 0x000fe200078e33ff */
[----:B------:R-:W-:Y:S02]  /*29b60*/  IMAD R8, R6, R3, R8 ;  /* 0x0000000306087224 */ /* 0x000fe400078e0208 */
[----:B------:R-:W-:Y:S01]  /*29b70*/  IMAD R3, R7, R10, RZ ;  /* 0x0000000a07037224 */ /* 0x000fe200078e02ff */
[----:B------:R-:W-:Y:S02]  /*29b80*/  IABS R7, R0 ;  /* 0x0000000000077213 */ /* 0x000fe40000000000 */
[----:B------:R-:W-:Y:S01]  /*29b90*/  ISETP.GT.U32.AND P1, PT, R11, R8, PT ;  /* 0x000000080b00720c */ /* 0x000fe20003f24070 */
[----:B------:R-:W-:Y:S01]  /*29ba0*/  IMAD.HI.U32 R3, R5, R3, R4 ;  /* 0x0000000305037227 */ /* 0x000fe200078e0004 */
[----:B------:R-:W-:-:S02]  /*29bb0*/  MOV R4, R7 ;  /* 0x0000000700047202 */ /* 0x000fc40000000f00 */
[----:B------:R-:W-:Y:S01]  /*29bc0*/  IADD3 R7, PT, PT, -R0, RZ, RZ ;  /* 0x000000ff00077210 */ /* 0x000fe20007ffe1ff */
[----:B------:R-:W-:Y:S02]  /*29bd0*/  IMAD.MOV R5, RZ, RZ, -R9 ;  /* 0x000000ffff057224 */ /* 0x000fe400078e0a09 */
[----:B------:R-:W-:-:S04]  /*29be0*/  IMAD.HI.U32 R3, R3, R4, RZ ;  /* 0x0000000403037227 */ /* 0x000fc800078e00ff */
[----:B------:R-:W-:Y:S01]  /*29bf0*/  IMAD R3, R3, R5, R4 ;  /* 0x0000000503037224 */ /* 0x000fe200078e0204 */
[----:B------:R-:W-:Y:S01]  /*29c00*/  LOP3.LUT R4, R17, R50, RZ, 0x3c, !PT ;  /* 0x0000003211047212 */ /* 0x000fe200078e3cff */
[----:B------:R-:W-:Y:S01]  /*29c10*/  @!P1 IMAD.IADD R8, R8, 0x1, -R11 ;  /* 0x0000000108089824 */ /* 0x000fe200078e0a0b */
[----:B------:R-:W-:Y:S01]  /*29c20*/  @!P1 IADD3 R6, PT, PT, R6, 0x1, RZ ;  /* 0x0000000106069810 */ /* 0x000fe20007ffe0ff */
[----:B------:R-:W-:Y:S01]  /*29c30*/  IMAD R63, R18, R7, R17 ;  /* 0x00000007123f7224 */ /* 0x000fe200078e0211 */
[----:B------:R-:W-:Y:S02]  /*29c40*/  ISETP.GT.U32.AND P0, PT, R10, R3, PT ;  /* 0x000000030a00720c */ /* 0x000fe40003f04070 */
[----:B------:R-:W-:Y:S02]  /*29c50*/  ISETP.GE.U32.AND P2, PT, R8, R11, PT ;  /* 0x0000000b0800720c */ /* 0x000fe40003f46070 */
[----:B------:R-:W-:Y:S01]  /*29c60*/  ISETP.GE.AND P3, PT, R4, RZ, PT ;  /* 0x000000ff0400720c */ /* 0x000fe20003f66270 */
[----:B------:R-:W-:Y:S01]  /*29c70*/  IMAD.U32 R4, RZ, RZ, UR50 ;  /* 0x00000032ff047e24 */ /* 0x000fe2000f8e00ff */
[----:B------:R-:W-:-:S02]  /*29c80*/  ISETP.NE.AND P1, PT, R50, RZ, PT ;  /* 0x000000ff3200720c */ /* 0x000fc40003f25270 */
[----:B------:R-:W-:-:S05]  /*29c90*/  MOV R5, UR51 ;  /* 0x0000003300057c02 */ /* 0x000fca0008000f00 */
[----:B------:R-:W-:Y:S02]  /*29ca0*/  @!P0 IMAD.IADD R3, R3, 0x1, -R10 ;  /* 0x0000000103038824 */ /* 0x000fe400078e0a0a */
[----:B------:R-:W-:Y:S01]  /*29cb0*/  @P2 IADD3 R6, PT, PT, R6, 0x1, RZ ;  /* 0x0000000106062810 */ /* 0x000fe20007ffe0ff */
[----:B------:R-:W-:Y:S02]  /*29cc0*/  IMAD.WIDE R4, R51, 0x4, R4 ;  /* 0x0000000433047825 */ /* 0x000fe400078e0204 */
[----:B------:R-:W-:Y:S02]  /*29cd0*/  ISETP.GT.U32.AND P0, PT, R10, R3, PT ;  /* 0x000000030a00720c */ /* 0x000fe40003f04070 */
[----:B------:R-:W-:Y:S01]  /*29ce0*/  @!P3 IMAD.MOV R6, RZ, RZ, -R6 ;  /* 0x000000ffff06b224 */ /* 0x000fe200078e0a06 */
[----:B------:R-:W-:Y:S01]  /*29cf0*/  @!P1 LOP3.LUT R6, RZ, R50, RZ, 0x33, !PT ;  /* 0x00000032ff069212 */ /* 0x000fe200078e33ff */
[----:B------:R-:W-:Y:S01]  /*29d00*/  IMAD.MOV.U32 R72, RZ, RZ, R5 ;  /* 0x000000ffff487224 */ /* 0x000fe200078e0005 */
[----:B------:R-:W-:-:S02]  /*29d10*/  ISETP.GE.AND P1, PT, R0, RZ, PT ;  /* 0x000000ff0000720c */ /* 0x000fc40003f26270 */
[----:B------:R-:W-:Y:S01]  /*29d20*/  MOV R67, R4 ;  /* 0x0000000400437202 */ /* 0x000fe20000000f00 */
[----:B------:R-:W-:Y:S02]  /*29d30*/  IMAD.SHL.U32 R0, R6, 0x400, RZ ;  /* 0x0000040006007824 */ /* 0x000fe400078e00ff */
[C---:B------:R-:W-:Y:S02]  /*29d40*/  IMAD R6, R23.reuse, R6, RZ ;  /* 0x0000000617067224 */ /* 0x040fe400078e02ff */
[----:B------:R-:W-:Y:S01]  /*29d50*/  IMAD R4, R23, R0, R23 ;  /* 0x0000000017047224 */ /* 0x000fe200078e0217 */
[C---:B------:R-:W-:Y:S01]  /*29d60*/  IADD3 R12, PT, PT, R0.reuse, 0x4, RZ ;  /* 0x00000004000c7810 */ /* 0x040fe20007ffe0ff */
[----:B------:R-:W-:Y:S01]  /*29d70*/  @!P0 IMAD.IADD R3, R3, 0x1, -R10 ;  /* 0x0000000103038824 */ /* 0x000fe200078e0a0a */
[----:B------:R-:W-:Y:S01]  /*29d80*/  ISETP.NE.AND P0, PT, R23, RZ, PT ;  /* 0x000000ff1700720c */ /* 0x000fe20003f05270 */
[C---:B------:R-:W-:Y:S01]  /*29d90*/  VIADD R8, R0.reuse, 0x2 ;  /* 0x0000000200087836 */ /* 0x040fe20000000000 */
[C---:B------:R-:W-:Y:S01]  /*29da0*/  IADD3 R20, PT, PT, R0.reuse, 0x6, RZ ;  /* 0x0000000600147810 */ /* 0x040fe20007ffe0ff */
[C---:B------:R-:W-:Y:S01]  /*29db0*/  VIADD R10, R0.reuse, 0x3 ;  /* 0x00000003000a7836 */ /* 0x040fe20000000000 */
[----:B------:R-:W-:Y:S01]  /*29dc0*/  MOV R31, R3 ;  /* 0x00000003001f7202 */ /* 0x000fe20000000f00 */
[----:B------:R-:W-:-:S02]  /*29dd0*/  VIADD R14, R0, 0x7 ;  /* 0x00000007000e7836 */ /* 0x000fc40000000000 */
[----:B------:R-:W-:Y:S01]  /*29de0*/  VIADD R0, R0, 0x5 ;  /* 0x0000000500007836 */ /* 0x000fe20000000000 */
[----:B------:R-:W-:Y:S02]  /*29df0*/  @!P1 IADD3 R31, PT, PT, -R31, RZ, RZ ;  /* 0x000000ff1f1f9210 */ /* 0x000fe40007ffe1ff */
[----:B------:R-:W-:-:S03]  /*29e00*/  ISETP.GT.AND P1, PT, R63, R54, PT ;  /* 0x000000363f00720c */ /* 0x000fc60003f24270 */
[----:B------:R-:W-:Y:S02]  /*29e10*/  @!P0 LOP3.LUT R31, RZ, R23, RZ, 0x33, !PT ;  /* 0x00000017ff1f8212 */ /* 0x000fe400078e33ff */
[----:B------:R-:W-:Y:S02]  /*29e20*/  ISETP.GT.AND P1, PT, R63, -0x1, !P1 ;  /* 0xffffffff3f00780c */ /* 0x000fe40004f24270 */
        /* <DEDUP_REMOVED lines=8> */
[----:B------:R-:W-:-:S02]  /*29eb0*/  IMAD R13, R23, R14, R31 ;  /* 0x0000000e170d7224 */ /* 0x000fc400078e021f */
[C-C-:B------:R-:W-:Y:S02]  /*29ec0*/  IMAD R15, R23.reuse, R20, R31.reuse ;  /* 0x00000014170f7224 */ /* 0x140fe400078e021f */
[----:B------:R-:W-:Y:S02]  /*29ed0*/  IMAD R21, R23, R0, R31 ;  /* 0x0000000017157224 */ /* 0x000fe400078e021f */
[C-C-:B------:R-:W-:Y:S02]  /*29ee0*/  IMAD R3, R18.reuse, R3, R63.reuse ;  /* 0x0000000312037224 */ /* 0x140fe400078e023f */
[C-C-:B------:R-:W-:Y:S02]  /*29ef0*/  IMAD R0, R18.reuse, R5, R63.reuse ;  /* 0x0000000512007224 */ /* 0x140fe400078e023f */
[C-C-:B------:R-:W-:Y:S02]  /*29f00*/  IMAD R22, R18.reuse, R7, R63.reuse ;  /* 0x0000000712167224 */ /* 0x140fe400078e023f */
[----:B------:R-:W-:-:S02]  /*29f10*/  IMAD R55, R18, R9, R63 ;  /* 0x0000000912377224 */ /* 0x000fc400078e023f */
[C-C-:B------:R-:W-:Y:S02]  /*29f20*/  IMAD R57, R18.reuse, R11, R63.reuse ;  /* 0x0000000b12397224 */ /* 0x140fe400078e023f */
[C-C-:B------:R-:W-:Y:S02]  /*29f30*/  IMAD R58, R18.reuse, R13, R63.reuse ;  /* 0x0000000d123a7224 */ /* 0x140fe400078e023f */
[C-C-:B------:R-:W-:Y:S02]  /*29f40*/  IMAD R62, R18.reuse, R15, R63.reuse ;  /* 0x0000000f123e7224 */ /* 0x140fe400078e023f */
[----:B------:R-:W-:-:S07]  /*29f50*/  IMAD R63, R18, R21, R63 ;  /* 0x00000015123f7224 */ /* 0x000fce00078e023f */
.L_x_475:
[----:B------:R-:W0:Y:S01]  /*29f60*/  @P0 LDC.64 R10, c[0x0][0x3d8] ;  /* 0x0000f600ff0a0b82 */ /* 0x000e220000000a00 */
[----:B------:R-:W-:Y:S01]  /*29f70*/  MOV R7, UR44 ;  /* 0x0000002c00077c02 */ /* 0x000fe20008000f00 */
[----:B------:R-:W-:-:S04]  /*29f80*/  IMAD.U32 R6, RZ, RZ, UR45 ;  /* 0x0000002dff067e24 */ /* 0x000fc8000f8e00ff */
[----:B------:R-:W-:Y:S02]  /*29f90*/  @P0 IMAD.WIDE R6, R51, 0x4, R6 ;  /* 0x0000000433060825 */ /* 0x000fe400078e0206 */
[----:B------:R-:W1:Y:S03]  /*29fa0*/  @P0 LDC.64 R4, c[0x0][0x3d8] ;  /* 0x0000f600ff040b82 */ /* 0x000e660000000a00 */
[----:B------:R-:W2:Y:S05]  /*29fb0*/  @P0 LDG.E R65, desc[UR36][R6.64] ;  /* 0x0000002406410981 */ /* 0x000eaa000c1e1900 */
[----:B------:R-:W3:Y:S08]  /*29fc0*/  @P0 LDC.64 R8, c[0x0][0x3d8] ;  /* 0x0000f600ff080b82 */ /* 0x000ef00000000a00 */
[----:B------:R-:W4:Y:S08]  /*29fd0*/  @P0 LDC.64 R12, c[0x0][0x3d8] ;  /* 0x0000f600ff0c0b82 */ /* 0x000f300000000a00 */
[----:B------:R-:W4:Y:S01]  /*29fe0*/  @P0 LDC.64 R20, c[0x0][0x3d8] ;  /* 0x0000f600ff140b82 */ /* 0x000f220000000a00 */
[----:B0-----:R-:W-:-:S07]  /*29ff0*/  @P0 IMAD.WIDE R10, R22, 0x4, R10 ;  /* 0x00000004160a0825 */ /* 0x001fce00078e020a */
[----:B------:R-:W0:Y:S01]  /*2a000*/  @P0 LDC.64 R14, c[0x0][0x3d8] ;  /* 0x0000f600ff0e0b82 */ /* 0x000e220000000a00 */
[----:B-1----:R-:W-:Y:S01]  /*2a010*/  @P0 IMAD.WIDE R4, R3, 0x4, R4 ;  /* 0x0000000403040825 */ /* 0x002fe200078e0204 */
[----:B------:R1:W2:Y:S06]  /*2a020*/  @P0 LDG.E R70, desc[UR36][R10.64] ;  /* 0x000000240a460981 */ /* 0x0002ac000c1e1900 */
[----:B------:R-:W0:Y:S01]  /*2a030*/  @P0 LDC.64 R30, c[0x0][0x3d8] ;  /* 0x0000f600ff1e0b82 */ /* 0x000e220000000a00 */
[----:B---3--:R-:W-:Y:S01]  /*2a040*/  @P0 IMAD.WIDE R8, R0, 0x4, R8 ;  /* 0x0000000400080825 */ /* 0x008fe200078e0208 */
[----:B------:R3:W2:Y:S01]  /*2a050*/  @P0 LDG.E R66, desc[UR36][R4.64] ;  /* 0x0000002404420981 */ /* 0x0006a2000c1e1900 */
[----:B-1----:R-:W-:-:S02]  /*2a060*/  MOV R11, R72 ;  /* 0x00000048000b7202 */ /* 0x002fc40000000f00 */
[----:B------:R-:W-:Y:S01]  /*2a070*/  IMAD.MOV.U32 R10, RZ, RZ, R67 ;  /* 0x000000ffff0a7224 */ /* 0x000fe200078e0043 */
[----:B------:R1:W2:Y:S02]  /*2a080*/  @P0 LDG.E R68, desc[UR36][R8.64] ;  /* 0x0000002408440981 */ /* 0x0002a4000c1e1900 */
[----:B------:R-:W1:Y:S02]  /*2a090*/  @P0 LDC.64 R60, c[0x0][0x3d8] ;  /* 0x0000f600ff3c0b82 */ /* 0x000e640000000a00 */
[----:B------:R-:W2:Y:S01]  /*2a0a0*/  @P0 LDG.E R67, desc[UR36][R10.64] ;  /* 0x000000240a430981 */ /* 0x000ea2000c1e1900 */
[----:B----4-:R-:W-:-:S04]  /*2a0b0*/  @P0 IMAD.WIDE R12, R55, 0x4, R12 ;  /* 0x00000004370c0825 */ /* 0x010fc800078e020c */
[----:B---3--:R-:W-:Y:S02]  /*2a0c0*/  @P0 IMAD.WIDE R4, R63, 0x4, R20 ;  /* 0x000000043f040825 */ /* 0x008fe400078e0214 */
[----:B------:R-:W3:Y:S02]  /*2a0d0*/  @P0 LDG.E R20, desc[UR36][R10.64+0x4] ;  /* 0x000004240a140981 */ /* 0x000ee4000c1e1900 */
[----:B0-----:R-:W-:Y:S02]  /*2a0e0*/  @P0 IMAD.WIDE R14, R57, 0x4, R14 ;  /* 0x00000004390e0825 */ /* 0x001fe400078e020e */
[----:B------:R-:W4:Y:S04]  /*2a0f0*/  @P0 LDG.E R12, desc[UR36][R12.64] ;  /* 0x000000240c0c0981 */ /* 0x000f28000c1e1900 */
[----:B------:R-:W4:Y:S01]  /*2a100*/  @P0 LDG.E R21, desc[UR36][R10.64+0x8] ;  /* 0x000008240a150981 */ /* 0x000f22000c1e1900 */
[----:B------:R-:W-:-:S03]  /*2a110*/  @P0 IMAD.WIDE R6, R62, 0x4, R30 ;  /* 0x000000043e060825 */ /* 0x000fc600078e021e */
[----:B------:R-:W4:Y:S04]  /*2a120*/  @P0 LDG.E R14, desc[UR36][R14.64] ;  /* 0x000000240e0e0981 */ /* 0x000f28000c1e1900 */
[----:B------:R-:W4:Y:S01]  /*2a130*/  @P0 LDG.E R13, desc[UR36][R10.64+0xc] ;  /* 0x00000c240a0d0981 */ /* 0x000f22000c1e1900 */
[----:B-1----:R-:W-:-:S03]  /*2a140*/  @P0 IMAD.WIDE R8, R58, 0x4, R60 ;  /* 0x000000043a080825 */ /* 0x002fc600078e023c */
[----:B------:R-:W4:Y:S04]  /*2a150*/  @P0 LDG.E R4, desc[UR36][R4.64] ;  /* 0x0000002404040981 */ /* 0x000f28000c1e1900 */
[----:B------:R-:W4:Y:S04]  /*2a160*/  @P0 LDG.E R15, desc[UR36][R10.64+0x10] ;  /* 0x000010240a0f0981 */ /* 0x000f28000c1e1900 */
[----:B------:R-:W4:Y:S04]  /*2a170*/  @P0 LDG.E R6, desc[UR36][R6.64] ;  /* 0x0000002406060981 */ /* 0x000f28000c1e1900 */
[----:B------:R-:W4:Y:S04]  /*2a180*/  @P0 LDG.E R30, desc[UR36][R10.64+0x14] ;  /* 0x000014240a1e0981 */ /* 0x000f28000c1e1900 */
[----:B------:R-:W4:Y:S04]  /*2a190*/  @P0 LDG.E R8, desc[UR36][R8.64] ;  /* 0x0000002408080981 */ /* 0x000f28000c1e1900 */
[----:B------:R-:W4:Y:S01]  /*2a1a0*/  @P0 LDG.E R31, desc[UR36][R10.64+0x18] ;  /* 0x000018240a1f0981 */ /* 0x000f22000c1e1900 */
        /* <DEDUP_REMOVED lines=13> */
[----:B---3--:R-:W-:Y:S01]  /*2a280*/  @P0 FFMA R49, R70, R20, R49 ;  /* 0x0000001446310223 */ /* 0x008fe20000000031 */
[----:B------:R-:W-:Y:S02]  /*2a290*/  IADD3.X R72, PT, PT, RZ, R11, RZ, P1, !PT ;  /* 0x0000000bff487210 */ /* 0x000fe40000ffe4ff */
[----:B------:R-:W-:Y:S01]  /*2a2a0*/  ISETP.NE.AND P1, PT, R64, 0x400, PT ;  /* 0x000004004000780c */ /* 0x000fe20003f25270 */
[----:B----4-:R-:W-:-:S04]  /*2a2b0*/  @P0 FFMA R49, R12, R21, R49 ;  /* 0x000000150c310223 */ /* 0x010fc80000000031 */
[----:B------:R-:W-:-:S04]  /*2a2c0*/  @P0 FFMA R49, R14, R13, R49 ;  /* 0x0000000d0e310223 */ /* 0x000fc80000000031 */
[----:B------:R-:W-:-:S04]  /*2a2d0*/  @P0 FFMA R49, R4, R15, R49 ;  /* 0x0000000f04310223 */ /* 0x000fc80000000031 */
[----:B------:R-:W-:-:S04]  /*2a2e0*/  @P0 FFMA R49, R6, R30, R49 ;  /* 0x0000001e06310223 */ /* 0x000fc80000000031 */
[----:B------:R-:W-:Y:S01]  /*2a2f0*/  @P0 FFMA R49, R8, R31, R49 ;  /* 0x0000001f08310223 */ /* 0x000fe20000000031 */
[----:B------:R-:W-:Y:S06]  /*2a300*/  @P1 BRA `(.L_x_475) ;  /* 0xfffffffc00141947 */ /* 0x000fec000383ffff */
[----:B------:R-:W-:Y:S05]  /*2a310*/  BSYNC.RECONVERGENT B0 ;  /* 0x0000000000007941 */ /* 0x000fea0003800200 */
.L_x_474:
[----:B------:R0:W-:Y:S02]  /*2a320*/  STG.E desc[UR36][R24.64], R49 ;  /* 0x0000003118007986 */ /* 0x0001e4000c101924 */
.L_x_473:
        /* <DEDUP_REMOVED lines=20> */
.L_x_479:
[----:B------:R-:W-:Y:S05]  /*2a470*/  BRA `(.L_x_480) ;  /* 0x0000000000107947 */ /* 0x000fea0003800000 */
.L_x_478:
[----:B------:R-:W-:Y:S01]  /*2a480*/  FMUL.FTZ R0, R3, R4 ;  /* 0x0000000403007220 */ /* 0x000fe20000410000 */
[----:B------:R-:W-:-:S03]  /*2a490*/  FMUL.FTZ R4, R4, 0.5 ;  /* 0x3f00000004047820 */ /* 0x000fc60000410000 */
[----:B------:R-:W-:-:S04]  /*2a4a0*/  FFMA R3, -R0, R0, R3 ;  /* 0x0000000000037223 */ /* 0x000fc80000000103 */
[----:B------:R-:W-:-:S07]  /*2a4b0*/  FFMA R0, R3, R4, R0 ;  /* 0x0000000403007223 */ /* 0x000fce0000000000 */
.L_x_480:
        /* <DEDUP_REMOVED lines=18> */
.L_x_482:
[----:B------:R-:W-:Y:S05]  /*2a5e0*/  BSYNC.RECONVERGENT B3 ;  /* 0x0000000000037941 */ /* 0x000fea0003800200 */
.L_x_481:
[----:B------:R-:W-:-:S05]  /*2a5f0*/  FFMA R3, R8, R3, R7 ;  /* 0x0000000308037223 */ /* 0x000fca0000000007 */
[----:B------:R0:W-:Y:S02]  /*2a600*/  STG.E desc[UR36][R26.64], R3 ;  /* 0x000000031a007986 */ /* 0x0001e4000c101924 */
.L_x_477:
[----:B------:R-:W-:Y:S05]  /*2a610*/  BSYNC.RECONVERGENT B2 ;  /* 0x0000000000027941 */ /* 0x000fea0003800200 */
.L_x_476:
        /* <DEDUP_REMOVED lines=27> */
.L_x_486:
[----:B------:R-:W-:Y:S05]  /*2a7d0*/  BSYNC.RECONVERGENT B3 ;  /* 0x0000000000037941 */ /* 0x000fea0003800200 */
.L_x_485:
[----:B------:R0:W-:Y:S02]  /*2a7e0*/  STG.E desc[UR36][R34.64], R7 ;  /* 0x0000000722007986 */ /* 0x0001e4000c101924 */
.L_x_484:
[----:B------:R-:W-:Y:S05]  /*2a7f0*/  BSYNC.RECONVERGENT B2 ;  /* 0x0000000000027941 */ /* 0x000fea0003800200 */
.L_x_483:
[----:B------:R-:W-:Y:S08]  /*2a800*/  BAR.SYNC.DEFER_BLOCKING 0x0 ;  /* 0x0000000000007b1d */ /* 0x000ff00000010000 */
[----:B------:R-:W-:Y:S01]  /*2a810*/  BAR.SYNC.DEFER_BLOCKING 0x0 ;  /* 0x0000000000007b1d */ /* 0x000fe20000010000 */
[----:B------:R-:W-:Y:S02]  /*2a820*/  ISETP.GE.AND P0, PT, R17, R56, PT ;  /* 0x000000381100720c */ /* 0x000fe40003f06270 */
[----:B------:R-:W-:-:S03]  /*2a830*/  LOP3.LUT R59, R59, 0xfffffffd, RZ, 0xc0, !PT ;  /* 0xfffffffd3b3b7812 */ /* 0x000fc600078ec0ff */
[----:B------:R-:W-:Y:S08]  /*2a840*/  BSSY.RECONVERGENT B0, `(.L_x_487) ;  /* 0x000014a000007945 */ /* 0x000ff00003800200 */
[----:B------:R-:W-:Y:S01]  /*2a850*/  @P0 LOP3.LUT R59, R59, 0x2, RZ, 0xfc, !PT ;  /* 0x000000023b3b0812 */ /* 0x000fe200078efcff */
[----:B------:R-:W-:Y:S06]  /*2a860*/  @P0 BRA `(.L_x_488) ;  /* 0x00000014001c0947 */ /* 0x000fec0003800000 */
[----:B------:R-:W-:Y:S01]  /*2a870*/  IABS R0, R18 ;  /* 0x0000001200007213 */ /* 0x000fe20000000000 */
[----:B------:R-:W-:Y:S01]  /*2a880*/  BSSY.RECONVERGENT B1, `(.L_x_489) ;  /* 0x000007d000017945 */ /* 0x000fe20003800200 */
[----:B------:R-:W-:Y:S02]  /*2a890*/  IABS R12, R23 ;  /* 0x00000017000c7213 */ /* 0x000fe40000000000 */
[----:B0-----:R-:W0:Y:S01]  /*2a8a0*/  I2F.RP R3, R0 ;  /* 0x0000000000037306 */ /* 0x001e220000209400 */
[----:B------:R-:W-:Y:S02]  /*2a8b0*/  IABS R13, R48 ;  /* 0x00000030000d7213 */ /* 0x000fe40000000000 */
[----:B------:R-:W-:Y:S02]  /*2a8c0*/  IABS R14, R50 ;  /* 0x00000032000e7213 */ /* 0x000fe40000000000 */
[----:B------:R-:W-:Y:S02]  /*2a8d0*/  IABS R9, R18 ;  /* 0x0000001200097213 */ /* 0x000fe40000000000 */
[----:B------:R-:W-:Y:S01]  /*2a8e0*/  IABS R10, R17 ;  /* 0x00000011000a7213 */ /* 0x000fe20000000000 */
[----:B------:R-:W-:Y:S01]  /*2a8f0*/  I2F.RP R6, R12 ;  /* 0x0000000c00067306 */ /* 0x000fe20000209400 */
[----:B------:R-:W-:-:S02]  /*2a900*/  IABS R20, R50 ;  /* 0x0000003200147213 */ /* 0x000fc40000000000 */
[----:B------:R-:W-:-:S05]  /*2a910*/  ISETP.NE.AND P4, PT, R48, RZ, PT ;  /* 0x000000ff3000720c */ /* 0x000fca0003f85270 */
[----:B0-----:R-:W0:Y:S08]  /*2a920*/  MUFU.RCP R3, R3 ;  /* 0x0000000300037308 */ /* 0x001e300000001000 */
[----:B------:R-:W-:Y:S08]  /*2a930*/  I2F.RP R7, R13 ;  /* 0x0000000d00077306 */ /* 0x000ff00000209400 */
[----:B------:R-:W-:Y:S01]  /*2a940*/  I2F.RP R8, R14 ;  /* 0x0000000e00087306 */ /* 0x000fe20000209400 */
[----:B0-----:R-:W-:-:S07]  /*2a950*/  IADD3 R4, PT, PT, R3, 0xffffffe, RZ ;  /* 0x0ffffffe03047810 */ /* 0x001fce0007ffe0ff */
[----:B------:R0:W5:Y:S08]  /*2a960*/  F2I.FTZ.U32.TRUNC.NTZ R5, R4 ;  /* 0x0000000400057305 */ /* 0x000170000021f000 */
[----:B------:R-:W1:Y:S01]  /*2a970*/  MUFU.RCP R6, R6 ;  /* 0x0000000600067308 */ /* 0x000e620000001000 */
[----:B0-----:R-:W-:Y:S01]  /*2a980*/  MOV R4, RZ ;  /* 0x000000ff00047202 */ /* 0x001fe20000000f00 */
[----:B-----5:R-:W-:-:S06]  /*2a990*/  IMAD.MOV R3, RZ, RZ, -R5 ;  /* 0x000000ffff037224 */ /* 0x020fcc00078e0a05 */
[----:B------:R-:W0:Y:S01]  /*2a9a0*/  MUFU.RCP R7, R7 ;  /* 0x0000000700077308 */ /* 0x000e220000001000 */
[----:B------:R-:W-:-:S04]  /*2a9b0*/  IMAD R3, R3, R0, RZ ;  /* 0x0000000003037224 */ /* 0x000fc800078e02ff */
[----:B------:R-:W-:-:S03]  /*2a9c0*/  IMAD.HI.U32 R3, R5, R3, R4 ;  /* 0x0000000305037227 */ /* 0x000fc600078e0004 */
[----:B------:R-:W5:Y:S01]  /*2a9d0*/  MUFU.RCP R8, R8 ;  /* 0x0000000800087308 */ /* 0x000f620000001000 */
[----:B-1----:R-:W-:Y:S01]  /*2a9e0*/  IADD3 R5, PT, PT, R6, 0xffffffe, RZ ;  /* 0x0ffffffe06057810 */ /* 0x002fe20007ffe0ff */
[----:B------:R-:W-:Y:S02]  /*2a9f0*/  IMAD.MOV R4, RZ, RZ, -R9 ;  /* 0x000000ffff047224 */ /* 0x000fe400078e0a09 */
[----:B------:R-:W-:-:S04]  /*2aa00*/  IMAD.HI.U32 R3, R3, R10, RZ ;  /* 0x0000000a03037227 */ /* 0x000fc800078e00ff */
[----:B------:R-:W1:Y:S01]  /*2aa10*/  F2I.FTZ.U32.TRUNC.NTZ R5, R5 ;  /* 0x0000000500057305 */ /* 0x000e62000021f000 */
[----:B------:R-:W-:Y:S02]  /*2aa20*/  IMAD R9, R3, R4, R10 ;  /* 0x0000000403097224 */ /* 0x000fe400078e020a */
[----:B------:R-:W-:Y:S02]  /*2aa30*/  HFMA2 R4, -RZ, RZ, 0, 0 ;  /* 0x00000000ff047431 */ /* 0x000fe400000001ff */
[----:B0-----:R-:W-:Y:S01]  /*2aa40*/  VIADD R7, R7, 0xffffffe ;  /* 0x0ffffffe07077836 */ /* 0x001fe20000000000 */
[----:B------:R-:W-:-:S05]  /*2aa50*/  ISETP.GT.U32.AND P0, PT, R0, R9, PT ;  /* 0x000000090000720c */ /* 0x000fca0003f04070 */
[----:B------:R-:W0:Y:S01]  /*2aa60*/  F2I.FTZ.U32.TRUNC.NTZ R7, R7 ;  /* 0x0000000700077305 */ /* 0x000e22000021f000 */
[----:B-----5:R-:W-:Y:S01]  /*2aa70*/  IADD3 R8, PT, PT, R8, 0xffffffe, RZ ;  /* 0x0ffffffe08087810 */ /* 0x020fe20007ffe0ff */
[----:B-1----:R-:W-:-:S06]  /*2aa80*/  IMAD.MOV R11, RZ, RZ, -R5 ;  /* 0x000000ffff0b7224 */ /* 0x002fcc00078e0a05 */
[----:B------:R-:W-:Y:S01]  /*2aa90*/  @!P0 IADD3 R9, PT, PT, R9, -R0, RZ ;  /* 0x8000000009098210 */ /* 0x000fe20007ffe0ff */
[----:B------:R-:W-:Y:S02]  /*2aaa0*/  IMAD R11, R11, R12, RZ ;  /* 0x0000000c0b0b7224 */ /* 0x000fe400078e02ff */
[----:B------:R-:W-:Y:S01]  /*2aab0*/  @!P0 VIADD R3, R3, 0x1 ;  /* 0x0000000103038836 */ /* 0x000fe20000000000 */
[----:B------:R-:W-:Y:S01]  /*2aac0*/  ISETP.GE.U32.AND P1, PT, R9, R0, PT ;  /* 0x000000000900720c */ /* 0x000fe20003f26070 */
[----:B0-----:R-:W-:Y:S01]  /*2aad0*/  IMAD.MOV R6, RZ, RZ, -R7 ;  /* 0x000000ffff067224 */ /* 0x001fe200078e0a07 */
[----:B------:R0:W1:Y:S01]  /*2aae0*/  F2I.FTZ.U32.TRUNC.NTZ R9, R8 ;  /* 0x0000000800097305 */ /* 0x000062000021f000 */
[----:B------:R-:W-:Y:S01]  /*2aaf0*/  LOP3.LUT R0, R17, R18, RZ, 0x3c, !PT ;  /* 0x0000001211007212 */ /* 0x000fe200078e3cff */
[----:B------:R-:W-:Y:S01]  /*2ab00*/  IMAD.HI.U32 R11, R5, R11, R4 ;  /* 0x0000000b050b7227 */ /* 0x000fe200078e0004 */
[----:B------:R-:W-:Y:S02]  /*2ab10*/  ISETP.NE.AND P0, PT, R18, RZ, PT ;  /* 0x000000ff1200720c */ /* 0x000fe40003f05270 */
[----:B------:R-:W-:Y:S01]  /*2ab20*/  ISETP.GE.AND P2, PT, R0, RZ, PT ;  /* 0x000000ff0000720c */ /* 0x000fe20003f46270 */
[----:B------:R-:W-:Y:S01]  /*2ab30*/  IMAD R15, R6, R13, RZ ;  /* 0x0000000d060f7224 */ /* 0x000fe200078e02ff */
[----:B------:R-:W-:Y:S01]  /*2ab40*/  MOV R6, RZ ;  /* 0x000000ff00067202 */ /* 0x000fe20000000f00 */
[----:B0-----:R-:W-:Y:S01]  /*2ab50*/  HFMA2 R8, -RZ, RZ, 0, 0 ;  /* 0x00000000ff087431 */ /* 0x001fe200000001ff */
[----:B------:R-:W-:-:S02]  /*2ab60*/  IABS R4, R48 ;  /* 0x0000003000047213 */ /* 0x000fc40000000000 */
[----:B------:R-:W-:Y:S02]  /*2ab70*/  @P1 VIADD R3, R3, 0x1 ;  /* 0x0000000103031836 */ /* 0x000fe40000000000 */
[----:B------:R-:W-:Y:S01]  /*2ab80*/  IMAD.HI.U32 R15, R7, R15, R6 ;  /* 0x0000000f070f7227 */ /* 0x000fe200078e0006 */
[----:B------:R-:W-:Y:S02]  /*2ab90*/  IABS R7, R23 ;  /* 0x0000001700077213 */ /* 0x000fe40000000000 */
[----:B-1----:R-:W-:Y:S01]  /*2aba0*/  IADD3 R5, PT, PT, RZ, -R9, RZ ;  /* 0x80000009ff057210 */ /* 0x002fe20007ffe0ff */
[----:B------:R-:W-:Y:S01]  /*2abb0*/  IMAD.MOV.U32 R0, RZ, RZ, R3 ;  /* 0x000000ffff007224 */ /* 0x000fe200078e0003 */
[----:B------:R-:W-:Y:S01]  /*2abc0*/  IADD3 R3, PT, PT, RZ, -R4, RZ ;  /* 0x80000004ff037210 */ /* 0x000fe20007ffe0ff */
[----:B------:R-:W-:-:S04]  /*2abd0*/  IMAD.HI.U32 R15, R15, R10, RZ ;  /* 0x0000000a0f0f7227 */ /* 0x000fc800078e00ff */
[----:B------:R-:W-:Y:S02]  /*2abe0*/  IMAD R5, R5, R14, RZ ;  /* 0x0000000e05057224 */ /* 0x000fe400078e02ff */
[----:B------:R-:W-:Y:S01]  /*2abf0*/  @!P2 IMAD.MOV R0, RZ, RZ, -R0 ;  /* 0x000000ffff00a224 */ /* 0x000fe200078e0a00 */
[----:B------:R-:W-:Y:S01]  /*2ac00*/  @!P0 LOP3.LUT R0, RZ, R18, RZ, 0x33, !PT ;  /* 0x00000012ff008212 */ /* 0x000fe200078e33ff */
[----:B------:R-:W-:-:S03]  /*2ac10*/  IMAD.HI.U32 R9, R9, R5, R8 ;  /* 0x0000000509097227 */ /* 0x000fc600078e0008 */
[----:B------:R-:W-:Y:S01]  /*2ac20*/  IABS R4, R0 ;  /* 0x0000000000047213 */ /* 0x000fe20000000000 */
[----:B------:R-:W-:Y:S02]  /*2ac30*/  IMAD R6, R15, R3, R10 ;  /* 0x000000030f067224 */ /* 0x000fe400078e020a */
[----:B------:R-:W-:Y:S01]  /*2ac40*/  IMAD.MOV R5, RZ, RZ, -R7 ;  /* 0x000000ffff057224 */ /* 0x000fe200078e0a07 */
[----:B------:R-:W-:Y:S01]  /*2ac50*/  IADD3 R7, PT, PT, RZ, -R20, RZ ;  /* 0x80000014ff077210 */ /* 0x000fe20007ffe0ff */
[----:B------:R-:W-:Y:S01]  /*2ac60*/  IMAD.HI.U32 R8, R9, R10, RZ ;  /* 0x0000000a09087227 */ /* 0x000fe200078e00ff */
[----:B------:R-:W-:-:S03]  /*2ac70*/  ISETP.GT.U32.AND P2, PT, R13, R6, PT ;  /* 0x000000060d00720c */ /* 0x000fc60003f44070 */
[----:B------:R-:W-:-:S04]  /*2ac80*/  IMAD.HI.U32 R3, R11, R4, RZ ;  /* 0x000000040b037227 */ /* 0x000fc800078e00ff */
[----:B------:R-:W-:Y:S02]  /*2ac90*/  IMAD R7, R8, R7, R10 ;  /* 0x0000000708077224 */ /* 0x000fe400078e020a */
[----:B------:R-:W-:Y:S01]  /*2aca0*/  IMAD R3, R3, R5, R4 ;  /* 0x0000000503037224 */ /* 0x000fe200078e0204 */
[----:B------:R-:W-:Y:S02]  /*2acb0*/  LOP3.LUT R4, R17, R48, RZ, 0x3c, !PT ;  /* 0x0000003011047212 */ /* 0x000fe400078e3cff */
[----:B------:R-:W-:Y:S01]  /*2acc0*/  ISETP.GT.U32.AND P0, PT, R14, R7, PT ;  /* 0x000000070e00720c */ /* 0x000fe20003f04070 */
[----:B------:R-:W-:Y:S01]  /*2acd0*/  @!P2 IMAD.IADD R6, R6, 0x1, -R13 ;  /* 0x000000010606a824 */ /* 0x000fe200078e0a0d */
[----:B------:R-:W-:Y:S02]  /*2ace0*/  ISETP.GT.U32.AND P1, PT, R12, R3, PT ;  /* 0x000000030c00720c */ /* 0x000fe40003f24070 */
[----:B------:R-:W-:Y:S02]  /*2acf0*/  @!P2 IADD3 R15, PT, PT, R15, 0x1, RZ ;  /* 0x000000010f0fa810 */ /* 0x000fe40007ffe0ff */
[----:B------:R-:W-:-:S02]  /*2ad00*/  ISETP.GE.U32.AND P5, PT, R6, R13, PT ;  /* 0x0000000d0600720c */ /* 0x000fc40003fa6070 */
[----:B------:R-:W-:Y:S02]  /*2ad10*/  ISETP.GE.AND P3, PT, R4, RZ, PT ;  /* 0x000000ff0400720c */ /* 0x000fe40003f66270 */
[----:B------:R-:W-:-:S03]  /*2ad20*/  LOP3.LUT R5, R17, R50, RZ, 0x3c, !PT ;  /* 0x0000003211057212 */ /* 0x000fc600078e3cff */
[-C--:B------:R-:W-:Y:S02]  /*2ad30*/  @!P0 IADD3 R7, PT, PT, R7, -R14.reuse, RZ ;  /* 0x8000000e07078210 */ /* 0x080fe40007ffe0ff */
[----:B------:R-:W-:Y:S01]  /*2ad40*/  @!P1 IMAD.IADD R3, R3, 0x1, -R12 ;  /* 0x0000000103039824 */ /* 0x000fe200078e0a0c */
[----:B------:R-:W-:Y:S02]  /*2ad50*/  @!P0 IADD3 R8, PT, PT, R8, 0x1, RZ ;  /* 0x0000000108088810 */ /* 0x000fe40007ffe0ff */
[----:B------:R-:W-:Y:S01]  /*2ad60*/  ISETP.GE.U32.AND P1, PT, R7, R14, PT ;  /* 0x0000000e0700720c */ /* 0x000fe20003f26070 */
[----:B------:R-:W-:Y:S01]  /*2ad70*/  @P5 VIADD R15, R15, 0x1 ;  /* 0x000000010f0f5836 */ /* 0x000fe20000000000 */
[----:B------:R-:W-:Y:S01]  /*2ad80*/  ISETP.GT.U32.AND P2, PT, R12, R3, PT ;  /* 0x000000030c00720c */ /* 0x000fe20003f44070 */
[----:B------:R-:W0:Y:S01]  /*2ad90*/  LDC.64 R6, c[0x0][0x3f0] ;  /* 0x0000fc00ff067b82 */ /* 0x000e220000000a00 */
[----:B------:R-:W-:Y:S01]  /*2ada0*/  ISETP.GE.AND P0, PT, R0, RZ, PT ;  /* 0x000000ff0000720c */ /* 0x000fe20003f06270 */
[----:B------:R-:W-:Y:S01]  /*2adb0*/  IMAD.MOV R0, RZ, RZ, -R0 ;  /* 0x000000ffff007224 */ /* 0x000fe200078e0a00 */
[----:B------:R-:W-:-:S03]  /*2adc0*/  MOV R4, R15 ;  /* 0x0000000f00047202 */ /* 0x000fc60000000f00 */
[----:B------:R-:W-:Y:S02]  /*2add0*/  IMAD R11, R18, R0, R17 ;  /* 0x00000000120b7224 */ /* 0x000fe400078e0211 */
[----:B------:R-:W-:Y:S01]  /*2ade0*/  @!P3 IMAD.MOV R4, RZ, RZ, -R4 ;  /* 0x000000ffff04b224 */ /* 0x000fe200078e0a04 */
[----:B------:R-:W-:Y:S01]  /*2adf0*/  @!P4 LOP3.LUT R4, RZ, R48, RZ, 0x33, !PT ;  /* 0x00000030ff04c212 */ /* 0x000fe200078e33ff */
[----:B------:R-:W-:Y:S01]  /*2ae00*/  VIADD R13, R11, 0xfffffffe ;  /* 0xfffffffe0b0d7836 */ /* 0x000fe20000000000 */
[----:B------:R-:W-:Y:S01]  /*2ae10*/  @P1 IADD3 R8, PT, PT, R8, 0x1, RZ ;  /* 0x0000000108081810 */ /* 0x000fe20007ffe0ff */
[----:B------:R-:W-:Y:S01]  /*2ae20*/  @!P2 IMAD.IADD R3, R3, 0x1, -R12 ;  /* 0x000000010303a824 */ /* 0x000fe200078e0a0c */
[----:B------:R-:W-:Y:S02]  /*2ae30*/  ISETP.NE.AND P1, PT, R23, RZ, PT ;  /* 0x000000ff1700720c */ /* 0x000fe40003f25270 */
[----:B------:R-:W-:Y:S02]  /*2ae40*/  ISETP.GE.AND P3, PT, R5, RZ, PT ;  /* 0x000000ff0500720c */ /* 0x000fe40003f66270 */
[----:B------:R-:W-:-:S02]  /*2ae50*/  ISETP.NE.AND P2, PT, R50, RZ, PT ;  /* 0x000000ff3200720c */ /* 0x000fc40003f45270 */
[----:B------:R-:W-:Y:S02]  /*2ae60*/  MOV R10, R3 ;  /* 0x00000003000a7202 */ /* 0x000fe40000000f00 */
[----:B------:R-:W-:Y:S02]  /*2ae70*/  SHF.R.S32.HI R5, RZ, 0x1f, R4 ;  /* 0x0000001fff057819 */ /* 0x000fe40000011404 */
[----:B------:R-:W-:Y:S02]  /*2ae80*/  @!P0 IADD3 R10, PT, PT, -R10, RZ, RZ ;  /* 0x000000ff0a0a8210 */ /* 0x000fe40007ffe1ff */
[----:B------:R-:W-:Y:S02]  /*2ae90*/  LEA.HI R5, R5, R4, RZ, 0x9 ;  /* 0x0000000405057211 */ /* 0x000fe400078f48ff */
[----:B------:R-:W-:Y:S01]  /*2aea0*/  @!P1 LOP3.LUT R10, RZ, R23, RZ, 0x33, !PT ;  /* 0x00000017ff0a9212 */ /* 0x000fe200078e33ff */
[----:B------:R-:W-:Y:S01]  /*2aeb0*/  @!P3 IMAD.MOV R8, RZ, RZ, -R8 ;  /* 0x000000ffff08b224 */ /* 0x000fe200078e0a08 */
[----:B------:R-:W-:-:S02]  /*2aec0*/  LOP3.LUT R5, R5, 0xfffffe00, RZ, 0xc0, !PT ;  /* 0xfffffe0005057812 */ /* 0x000fc400078ec0ff */
[----:B------:R-:W-:Y:S02]  /*2aed0*/  IADD3 R0, PT, PT, R10, -0x2, RZ ;  /* 0xfffffffe0a007810 */ /* 0x000fe40007ffe0ff */
[----:B------:R-:W-:Y:S01]  /*2aee0*/  @!P2 LOP3.LUT R8, RZ, R50, RZ, 0x33, !PT ;  /* 0x00000032ff08a212 */ /* 0x000fe200078e33ff */
[----:B------:R-:W-:Y:S01]  /*2aef0*/  IMAD.IADD R5, R4, 0x1, -R5 ;  /* 0x0000000104057824 */ /* 0x000fe200078e0a05 */
[----:B------:R-:W-:Y:S02]  /*2af00*/  ISETP.GT.AND P4, PT, R13, R54, PT ;  /* 0x000000360d00720c */ /* 0x000fe40003f84270 */
[----:B------:R-:W-:Y:S01]  /*2af10*/  ISETP.GT.AND P3, PT, R0, R53, PT ;  /* 0x000000350000720c */ /* 0x000fe20003f64270 */
[----:B------:R-:W-:Y:S01]  /*2af20*/  IMAD R8, R8, 0x200, R5 ;  /* 0x0000020008087824 */ /* 0x000fe200078e0205 */
[----:B------:R-:W-:Y:S02]  /*2af30*/  ISETP.GT.AND P4, PT, R11, 0x1, !P4 ;  /* 0x000000010b00780c */ /* 0x000fe40006784270 */
[----:B------:R-:W-:Y:S01]  /*2af40*/  ISETP.GT.AND P3, PT, R10, 0x1, !P3 ;  /* 0x000000010a00780c */ /* 0x000fe20005f64270 */
[----:B------:R-:W-:Y:S01]  /*2af50*/  IMAD R15, R23, R8, RZ ;  /* 0x00000008170f7224 */ /* 0x000fe200078e02ff */
[----:B------:R-:W-:-:S02]  /*2af60*/  IADD3 R3, PT, PT, R11, -0x1, RZ ;  /* 0xffffffff0b037810 */ /* 0x000fc40007ffe0ff */
[----:B------:R-:W-:Y:S02]  /*2af70*/  PLOP3.LUT P2, PT, P3, P4, PT, 0x80, 0x8 ;  /* 0x000000000008781c */ /* 0x000fe40001f49070 */
[----:B------:R-:W-:Y:S02]  /*2af80*/  IADD3 R8, PT, PT, R15, R0, RZ ;  /* 0x000000000f087210 */ /* 0x000fe40007ffe0ff */
[-C--:B------:R-:W-:Y:S01]  /*2af90*/  ISETP.GT.AND P6, PT, R3, R54.reuse, PT ;  /* 0x000000360300720c */ /* 0x080fe20003fc4270 */
[----:B------:R-:W-:Y:S01]  /*2afa0*/  IMAD.MOV.U32 R3, RZ, RZ, -0x800001 ;  /* 0xff7fffffff037424 */ /* 0x000fe200078e00ff */
[C---:B------:R-:W-:Y:S01]  /*2afb0*/  ISETP.GT.AND P0, PT, R11.reuse, R54, PT ;  /* 0x000000360b00720c */ /* 0x040fe20003f04270 */
[----:B------:R-:W-:Y:S01]  /*2afc0*/  IMAD R21, R18, R8, R13 ;  /* 0x0000000812157224 */ /* 0x000fe200078e020d */
[C---:B------:R-:W-:Y:S02]  /*2afd0*/  ISETP.GE.AND P1, PT, R11.reuse, R54, PT ;  /* 0x000000360b00720c */ /* 0x040fe40003f26270 */
[----:B------:R-:W-:Y:S01]  /*2afe0*/  ISETP.GT.AND P0, PT, R11, -0x1, !P0 ;  /* 0xffffffff0b00780c */ /* 0x000fe20004704270 */
[----:B0-----:R-:W-:Y:S01]  /*2aff0*/  IMAD.WIDE R4, R21, 0x4, R6 ;  /* 0x0000000415047825 */ /* 0x001fe200078e0206 */
[----:B------:R-:W-:Y:S01]  /*2b000*/  ISETP.GT.AND P6, PT, R11, RZ, !P6 ;  /* 0x000000ff0b00720c */ /* 0x000fe200077c4270 */
[----:B------:R-:W-:-:S12]  /*2b010*/  @!P2 BRA `(.L_x_490) ;  /* 0x00000000000ca947 */ /* 0x000fd80003800000 */
[----:B------:R-:W5:Y:S02]  /*2b020*/  LDG.E R9, desc[UR36][R4.64] ;  /* 0x0000002404097981 */ /* 0x000f64000c1e1900 */
[----:B-----5:R-:W-:-:S13]  /*2b030*/  FSETP.GT.AND P2, PT, R9, -3.40282346638528859812e+38, PT ;  /* 0xff7fffff0900780b */ /* 0x020fda0003f44000 */
[----:B------:R-:W-:-:S07]  /*2b040*/  @P2 MOV R3, R9 ;  /* 0x0000000900032202 */ /* 0x000fce0000000f00 */
.L_x_490:
[----:B------:R-:W-:Y:S05]  /*2b050*/  BSYNC.RECONVERGENT B1 ;  /* 0x0000000000017941 */ /* 0x000fea0003800200 */
.L_x_489:
[----:B------:R-:W-:Y:S01]  /*2b060*/  PLOP3.LUT P2, PT, P3, P6, PT, 0x80, 0x8 ;  /* 0x000000000008781c */ /* 0x000fe20001f4d070 */
[----:B------:R-:W-:Y:S01]  /*2b070*/  BSSY.RECONVERGENT B1, `(.L_x_491) ;  /* 0x0000006000017945 */ /* 0x000fe20003800200 */
[----:B------:R-:W-:-:S11]  /*2b080*/  ISETP.GT.AND P1, PT, R11, -0x2, !P1 ;  /* 0xfffffffe0b00780c */ /* 0x000fd60004f24270 */
[----:B------:R-:W-:Y:S05]  /*2b090*/  @!P2 BRA `(.L_x_492) ;  /* 0x00000000000ca947 */ /* 0x000fea0003800000 */
[----:B------:R-:W5:Y:S02]  /*2b0a0*/  LDG.E R12, desc[UR36][R4.64+0x4] ;  /* 0x00000424040c7981 */ /* 0x000f64000c1e1900 */
[----:B-----5:R-:W-:-:S13]  /*2b0b0*/  FSETP.GT.AND P2, PT, R12, R3, PT ;  /* 0x000000030c00720b */ /* 0x020fda0003f44000 */
[----:B------:R-:W-:-:S07]  /*2b0c0*/  @P2 IMAD.MOV.U32 R3, RZ, RZ, R12 ;  /* 0x000000ffff032224 */ /* 0x000fce00078e000c */
.L_x_492:
[----:B------:R-:W-:Y:S05]  /*2b0d0*/  BSYNC.RECONVERGENT B1 ;  /* 0x0000000000017941 */ /* 0x000fea0003800200 */
.L_x_491:
[----:B------:R-:W-:Y:S01]  /*2b0e0*/  PLOP3.LUT P2, PT, P3, P0, PT, 0x80, 0x8 ;  /* 0x000000000008781c */ /* 0x000fe20001f41070 */
[----:B------:R-:W-:Y:S01]  /*2b0f0*/  BSSY.RECONVERGENT B1, `(.L_x_493) ;  /* 0x0000007000017945 */ /* 0x000fe20003800200 */
[----:B------:R-:W-:Y:S02]  /*2b100*/  PLOP3.LUT P3, PT, P3, P1, PT, 0x80, 0x8 ;  /* 0x000000000008781c */ /* 0x000fe40001f63070 */
[----:B------:R-:W-:-:S09]  /*2b110*/  IADD3 R9, PT, PT, R11, 0x2, RZ ;  /* 0x000000020b097810 */ /* 0x000fd20007ffe0ff */
[----:B------:R-:W-:Y:S05]  /*2b120*/  @!P2 BRA `(.L_x_494) ;  /* 0x00000000000ca947 */ /* 0x000fea0003800000 */
[----:B------:R-:W5:Y:S02]  /*2b130*/  LDG.E R12, desc[UR36][R4.64+0x8] ;  /* 0x00000824040c7981 */ /* 0x000f64000c1e1900 */
[----:B-----5:R-:W-:-:S13]  /*2b140*/  FSETP.GT.AND P2, PT, R12, R3, PT ;  /* 0x000000030c00720b */ /* 0x020fda0003f44000 */
[----:B------:R-:W-:-:S07]  /*2b150*/  @P2 IMAD.MOV.U32 R3, RZ, RZ, R12 ;  /* 0x000000ffff032224 */ /* 0x000fce00078e000c */
.L_x_494:
[----:B------:R-:W-:Y:S05]  /*2b160*/  BSYNC.RECONVERGENT B1 ;  /* 0x0000000000017941 */ /* 0x000fea0003800200 */
.L_x_493:
[----:B------:R-:W-:Y:S01]  /*2b170*/  BSSY.RECONVERGENT B1, `(.L_x_495) ;  /* 0x0000006000017945 */ /* 0x000fe20003800200 */
[----:B------:R-:W-:-:S03]  /*2b180*/  ISETP.GT.AND P2, PT, R9, R54, PT ;  /* 0x000000360900720c */ /* 0x000fc60003f44270 */
[----:B------:R-:W-:Y:S10]  /*2b190*/  @!P3 BRA `(.L_x_496) ;  /* 0x00000000000cb947 */ /* 0x000ff40003800000 */
[----:B------:R-:W5:Y:S02]  /*2b1a0*/  LDG.E R12, desc[UR36][R4.64+0xc] ;  /* 0x00000c24040c7981 */ /* 0x000f64000c1e1900 */
[----:B-----5:R-:W-:-:S13]  /*2b1b0*/  FSETP.GT.AND P3, PT, R12, R3, PT ;  /* 0x000000030c00720b */ /* 0x020fda0003f64000 */
[----:B------:R-:W-:-:S07]  /*2b1c0*/  @P3 MOV R3, R12 ;  /* 0x0000000c00033202 */ /* 0x000fce0000000f00 */
.L_x_496:
[----:B------:R-:W-:Y:S05]  /*2b1d0*/  BSYNC.RECONVERGENT B1 ;  /* 0x0000000000017941 */ /* 0x000fea0003800200 */
.L_x_495:
[----:B------:R-:W-:Y:S01]  /*2b1e0*/  ISETP.GT.AND P3, PT, R0, R53, PT ;  /* 0x000000350000720c */ /* 0x000fe20003f64270 */
[----:B------:R-:W-:Y:S01]  /*2b1f0*/  BSSY.RECONVERGENT B1, `(.L_x_497) ;  /* 0x0000009000017945 */ /* 0x000fe20003800200 */
[----:B------:R-:W-:Y:S01]  /*2b200*/  ISETP.GT.AND P2, PT, R11, -0x3, !P2 ;  /* 0xfffffffd0b00780c */ /* 0x000fe20005744270 */
[C---:B------:R-:W-:Y:S01]  /*2b210*/  VIADD R0, R10.reuse, 0xffffffff ;  /* 0xffffffff0a007836 */ /* 0x040fe20000000000 */
[----:B------:R-:W-:-:S04]  /*2b220*/  ISETP.GT.AND P3, PT, R10, 0x1, !P3 ;  /* 0x000000010a00780c */ /* 0x000fc80005f64270 */
[----:B------:R-:W-:-:S13]  /*2b230*/  PLOP3.LUT P3, PT, P3, P2, PT, 0x80, 0x8 ;  /* 0x000000000008781c */ /* 0x000fda0001f65070 */
[----:B------:R-:W-:Y:S05]  /*2b240*/  @!P3 BRA `(.L_x_498) ;  /* 0x00000000000cb947 */ /* 0x000fea0003800000 */
[----:B------:R-:W5:Y:S02]  /*2b250*/  LDG.E R4, desc[UR36][R4.64+0x10] ;  /* 0x0000102404047981 */ /* 0x000f64000c1e1900 */
[----:B-----5:R-:W-:-:S13]  /*2b260*/  FSETP.GT.AND P3, PT, R4, R3, PT ;  /* 0x000000030400720b */ /* 0x020fda0003f64000 */
[----:B------:R-:W-:-:S07]  /*2b270*/  @P3 MOV R3, R4 ;  /* 0x0000000400033202 */ /* 0x000fce0000000f00 */
.L_x_498:
[----:B------:R-:W-:Y:S05]  /*2b280*/  BSYNC.RECONVERGENT B1 ;  /* 0x0000000000017941 */ /* 0x000fea0003800200 */
.L_x_497:
[----:B------:R-:W-:Y:S01]  /*2b290*/  ISETP.GT.AND P5, PT, R0, R53, PT ;  /* 0x000000350000720c */ /* 0x000fe20003fa4270 */
[----:B------:R-:W-:Y:S01]  /*2b2a0*/  IMAD.IADD R5, R18, 0x1, R21 ;  /* 0x0000000112057824 */ /* 0x000fe200078e0215 */
[----:B------:R-:W-:Y:S02]  /*2b2b0*/  BSSY.RECONVERGENT B1, `(.L_x_499) ;  /* 0x0000008000017945 */ /* 0x000fe40003800200 */
[----:B------:R-:W-:Y:S01]  /*2b2c0*/  ISETP.GT.AND P5, PT, R10, RZ, !P5 ;  /* 0x000000ff0a00720c */ /* 0x000fe20006fa4270 */
[----:B------:R-:W-:-:S03]  /*2b2d0*/  IMAD.WIDE R4, R5, 0x4, R6 ;  /* 0x0000000405047825 */ /* 0x000fc600078e0206 */
[----:B------:R-:W-:-:S13]  /*2b2e0*/  PLOP3.LUT P3, PT, P5, P4, PT, 0x80, 0x8 ;  /* 0x000000000008781c */ /* 0x000fda0002f69070 */
[----:B------:R-:W-:Y:S05]  /*2b2f0*/  @!P3 BRA `(.L_x_500) ;  /* 0x00000000000cb947 */ /* 0x000fea0003800000 */
[----:B------:R-:W5:Y:S02]  /*2b300*/  LDG.E R0, desc[UR36][R4.64] ;  /* 0x0000002404007981 */ /* 0x000f64000c1e1900 */
[----:B-----5:R-:W-:-:S13]  /*2b310*/  FSETP.GT.AND P3, PT, R0, R3, PT ;  /* 0x000000030000720b */ /* 0x020fda0003f64000 */
[----:B------:R-:W-:-:S07]  /*2b320*/  @P3 MOV R3, R0 ;  /* 0x0000000000033202 */ /* 0x000fce0000000f00 */
.L_x_500:
[----:B------:R-:W-:Y:S05]  /*2b330*/  BSYNC.RECONVERGENT B1 ;  /* 0x0000000000017941 */ /* 0x000fea0003800200 */
.L_x_499:
[----:B------:R-:W-:Y:S01]  /*2b340*/  PLOP3.LUT P3, PT, P5, P6, PT, 0x80, 0x8 ;  /* 0x000000000008781c */ /* 0x000fe20002f6d070 */
[----:B------:R-:W-:-:S12]  /*2b350*/  BSSY.RECONVERGENT B1, `(.L_x_501) ;  /* 0x0000005000017945 */ /* 0x000fd80003800200 */
[----:B------:R-:W-:Y:S05]  /*2b360*/  @!P3 BRA `(.L_x_502) ;  /* 0x00000000000cb947 */ /* 0x000fea0003800000 */
[----:B------:R-:W5:Y:S02]  /*2b370*/  LDG.E R0, desc[UR36][R4.64+0x4] ;  /* 0x0000042404007981 */ /* 0x000f64000c1e1900 */
[----:B-----5:R-:W-:-:S13]  /*2b380*/  FSETP.GT.AND P3, PT, R0, R3, PT ;  /* 0x000000030000720b */ /* 0x020fda0003f64000 */
[----:B------:R-:W-:-:S07]  /*2b390*/  @P3 IMAD.MOV.U32 R3, RZ, RZ, R0 ;  /* 0x000000ffff033224 */ /* 0x000fce00078e0000 */
.L_x_502:
[----:B------:R-:W-:Y:S05]  /*2b3a0*/  BSYNC.RECONVERGENT B1 ;  /* 0x0000000000017941 */ /* 0x000fea0003800200 */
.L_x_501:
[----:B------:R-:W-:Y:S01]  /*2b3b0*/  PLOP3.LUT P3, PT, P5, P0, PT, 0x80, 0x8 ;  /* 0x000000000008781c */ /* 0x000fe20002f61070 */
[----:B------:R-:W-:-:S12]  /*2b3c0*/  BSSY.RECONVERGENT B1, `(.L_x_503) ;  /* 0x0000005000017945 */ /* 0x000fd80003800200 */
[----:B------:R-:W-:Y:S05]  /*2b3d0*/  @!P3 BRA `(.L_x_504) ;  /* 0x00000000000cb947 */ /* 0x000fea0003800000 */
[----:B------:R-:W5:Y:S02]  /*2b3e0*/  LDG.E R0, desc[UR36][R4.64+0x8] ;  /* 0x0000082404007981 */ /* 0x000f64000c1e1900 */
[----:B-----5:R-:W-:-:S13]  /*2b3f0*/  FSETP.GT.AND P3, PT, R0, R3, PT ;  /* 0x000000030000720b */ /* 0x020fda0003f64000 */
[----:B------:R-:W-:-:S07]  /*2b400*/  @P3 MOV R3, R0 ;  /* 0x0000000000033202 */ /* 0x000fce0000000f00 */
.L_x_504:
[----:B------:R-:W-:Y:S05]  /*2b410*/  BSYNC.RECONVERGENT B1 ;  /* 0x0000000000017941 */ /* 0x000fea0003800200 */
.L_x_503:
[----:B------:R-:W-:Y:S01]  /*2b420*/  PLOP3.LUT P3, PT, P5, P1, PT, 0x80, 0x8 ;  /* 0x000000000008781c */ /* 0x000fe20002f63070 */
[----:B------:R-:W-:Y:S01]  /*2b430*/  BSSY.RECONVERGENT B1, `(.L_x_505) ;  /* 0x0000007000017945 */ /* 0x000fe20003800200 */
[----:B------:R-:W-:Y:S01]  /*2b440*/  PLOP3.LUT P5, PT, P5, P2, PT, 0x80, 0x8 ;  /* 0x000000000008781c */ /* 0x000fe20002fa5070 */
[----:B------:R-:W-:-:S10]  /*2b450*/  IMAD.IADD R9, R10, 0x1, R15 ;  /* 0x000000010a097824 */ /* 0x000fd400078e020f */
[----:B------:R-:W-:Y:S05]  /*2b460*/  @!P3 BRA `(.L_x_506) ;  /* 0x00000000000cb947 */ /* 0x000fea0003800000 */
[----:B------:R-:W5:Y:S02]  /*2b470*/  LDG.E R0, desc[UR36][R4.64+0xc] ;  /* 0x00000c2404007981 */ /* 0x000f64000c1e1900 */
[----:B-----5:R-:W-:-:S13]  /*2b480*/  FSETP.GT.AND P3, PT, R0, R3, PT ;  /* 0x000000030000720b */ /* 0x020fda0003f64000 */
[----:B------:R-:W-:-:S07]  /*2b490*/  @P3 MOV R3, R0 ;  /* 0x0000000000033202 */ /* 0x000fce0000000f00 */
.L_x_506:
[----:B------:R-:W-:Y:S05]  /*2b4a0*/  BSYNC.RECONVERGENT B1 ;  /* 0x0000000000017941 */ /* 0x000fea0003800200 */
.L_x_505:
[----:B------:R-:W-:Y:S04]  /*2b4b0*/  BSSY.RECONVERGENT B1, `(.L_x_507) ;  /* 0x0000005000017945 */ /* 0x000fe80003800200 */
[----:B------:R-:W-:Y:S05]  /*2b4c0*/  @!P5 BRA `(.L_x_508) ;  /* 0x00000000000cd947 */ /* 0x000fea0003800000 */
[----:B------:R-:W5:Y:S02]  /*2b4d0*/  LDG.E R4, desc[UR36][R4.64+0x10] ;  /* 0x0000102404047981 */ /* 0x000f64000c1e1900 */
[----:B-----5:R-:W-:-:S13]  /*2b4e0*/  FSETP.GT.AND P3, PT, R4, R3, PT ;  /* 0x000000030400720b */ /* 0x020fda0003f64000 */
[----:B------:R-:W-:-:S07]  /*2b4f0*/  @P3 IMAD.MOV.U32 R3, RZ, RZ, R4 ;  /* 0x000000ffff033224 */ /* 0x000fce00078e0004 */
.L_x_508:
[----:B------:R-:W-:Y:S05]  /*2b500*/  BSYNC.RECONVERGENT B1 ;  /* 0x0000000000017941 */ /* 0x000fea0003800200 */
.L_x_507:
[----:B------:R-:W-:Y:S01]  /*2b510*/  ISETP.GT.AND P5, PT, R10, R53, PT ;  /* 0x000000350a00720c */ /* 0x000fe20003fa4270 */
[----:B------:R-:W-:Y:S01]  /*2b520*/  IMAD R5, R18, R9, R13 ;  /* 0x0000000912057224 */ /* 0x000fe200078e020d */
[----:B------:R-:W-:Y:S02]  /*2b530*/  BSSY.RECONVERGENT B1, `(.L_x_509) ;  /* 0x0000008000017945 */ /* 0x000fe40003800200 */
[----:B------:R-:W-:Y:S01]  /*2b540*/  ISETP.GT.AND P5, PT, R10, -0x1, !P5 ;  /* 0xffffffff0a00780c */ /* 0x000fe20006fa4270 */
[----:B------:R-:W-:-:S03]  /*2b550*/  IMAD.WIDE R4, R5, 0x4, R6 ;  /* 0x0000000405047825 */ /* 0x000fc600078e0206 */
[----:B------:R-:W-:-:S13]  /*2b560*/  PLOP3.LUT P3, PT, P5, P4, PT, 0x80, 0x8 ;  /* 0x000000000008781c */ /* 0x000fda0002f69070 */
[----:B------:R-:W-:Y:S05]  /*2b570*/  @!P3 BRA `(.L_x_510) ;  /* 0x00000000000cb947 */ /* 0x000fea0003800000 */
[----:B------:R-:W5:Y:S02]  /*2b580*/  LDG.E R0, desc[UR36][R4.64] ;  /* 0x0000002404007981 */ /* 0x000f64000c1e1900 */
[----:B-----5:R-:W-:-:S13]  /*2b590*/  FSETP.GT.AND P3, PT, R0, R3, PT ;  /* 0x000000030000720b */ /* 0x020fda0003f64000 */
[----:B------:R-:W-:-:S07]  /*2b5a0*/  @P3 MOV R3, R0 ;  /* 0x0000000000033202 */ /* 0x000fce0000000f00 */
.L_x_510:
[----:B------:R-:W-:Y:S05]  /*2b5b0*/  BSYNC.RECONVERGENT B1 ;  /* 0x0000000000017941 */ /* 0x000fea0003800200 */
.L_x_509:
[----:B------:R-:W-:Y:S01]  /*2b5c0*/  PLOP3.LUT P3, PT, P5, P6, PT, 0x80, 0x8 ;  /* 0x000000000008781c */ /* 0x000fe20002f6d070 */
[----:B------:R-:W-:-:S12]  /*2b5d0*/  BSSY.RECONVERGENT B1, `(.L_x_511) ;  /* 0x0000005000017945 */ /* 0x000fd80003800200 */
[----:B------:R-:W-:Y:S05]  /*2b5e0*/  @!P3 BRA `(.L_x_512) ;  /* 0x00000000000cb947 */ /* 0x000fea0003800000 */
[----:B------:R-:W5:Y:S02]  /*2b5f0*/  LDG.E R0, desc[UR36][R4.64+0x4] ;  /* 0x0000042404007981 */ /* 0x000f64000c1e1900 */
[----:B-----5:R-:W-:-:S13]  /*2b600*/  FSETP.GT.AND P3, PT, R0, R3, PT ;  /* 0x000000030000720b */ /* 0x020fda0003f64000 */
[----:B------:R-:W-:-:S07]  /*2b610*/  @P3 IMAD.MOV.U32 R3, RZ, RZ, R0 ;  /* 0x000000ffff033224 */ /* 0x000fce00078e0000 */
.L_x_512:
[----:B------:R-:W-:Y:S05]  /*2b620*/  BSYNC.RECONVERGENT B1 ;  /* 0x0000000000017941 */ /* 0x000fea0003800200 */
.L_x_511:
[----:B------:R-:W-:Y:S01]  /*2b630*/  PLOP3.LUT P3, PT, P5, P0, PT, 0x80, 0x8 ;  /* 0x000000000008781c */ /* 0x000fe20002f61070 */
[----:B------:R-:W-:-:S12]  /*2b640*/  BSSY.RECONVERGENT B1, `(.L_x_513) ;  /* 0x0000005000017945 */ /* 0x000fd80003800200 */
[----:B------:R-:W-:Y:S05]  /*2b650*/  @!P3 BRA `(.L_x_514) ;  /* 0x00000000000cb947 */ /* 0x000fea0003800000 */
[----:B------:R-:W5:Y:S02]  /*2b660*/  LDG.E R0, desc[UR36][R4.64+0x8] ;  /* 0x0000082404007981 */ /* 0x000f64000c1e1900 */
[----:B-----5:R-:W-:-:S13]  /*2b670*/  FSETP.GT.AND P3, PT, R0, R3, PT ;  /* 0x000000030000720b */ /* 0x020fda0003f64000 */
[----:B------:R-:W-:-:S07]  /*2b680*/  @P3 MOV R3, R0 ;  /* 0x0000000000033202 */ /* 0x000fce0000000f00 */
.L_x_514:
[----:B------:R-:W-:Y:S05]  /*2b690*/  BSYNC.RECONVERGENT B1 ;  /* 0x0000000000017941 */ /* 0x000fea0003800200 */
.L_x_513:
[----:B------:R-:W-:Y:S01]  /*2b6a0*/  PLOP3.LUT P3, PT, P5, P1, PT, 0x80, 0x8 ;  /* 0x000000000008781c */ /* 0x000fe20002f63070 */
[----:B------:R-:W-:Y:S01]  /*2b6b0*/  BSSY.RECONVERGENT B1, `(.L_x_515) ;  /* 0x0000007000017945 */ /* 0x000fe20003800200 */
[----:B------:R-:W-:Y:S01]  /*2b6c0*/  PLOP3.LUT P5, PT, P5, P2, PT, 0x80, 0x8 ;  /* 0x000000000008781c */ /* 0x000fe20002fa5070 */
[----:B------:R-:W-:-:S10]  /*2b6d0*/  VIADD R9, R8, 0x3 ;  /* 0x0000000308097836 */ /* 0x000fd40000000000 */
[----:B------:R-:W-:Y:S05]  /*2b6e0*/  @!P3 BRA `(.L_x_516) ;  /* 0x00000000000cb947 */ /* 0x000fea0003800000 */
[----:B------:R-:W5:Y:S02]  /*2b6f0*/  LDG.E R0, desc[UR36][R4.64+0xc] ;  /* 0x00000c2404007981 */ /* 0x000f64000c1e1900 */
[----:B-----5:R-:W-:-:S13]  /*2b700*/  FSETP.GT.AND P3, PT, R0, R3, PT ;  /* 0x000000030000720b */ /* 0x020fda0003f64000 */
[----:B------:R-:W-:-:S07]  /*2b710*/  @P3 MOV R3, R0 ;  /* 0x0000000000033202 */ /* 0x000fce0000000f00 */
.L_x_516:
[----:B------:R-:W-:Y:S05]  /*2b720*/  BSYNC.RECONVERGENT B1 ;  /* 0x0000000000017941 */ /* 0x000fea0003800200 */
.L_x_515:
[----:B------:R-:W-:Y:S04]  /*2b730*/  BSSY.RECONVERGENT B1, `(.L_x_517) ;  /* 0x0000005000017945 */ /* 0x000fe80003800200 */
[----:B------:R-:W-:Y:S05]  /*2b740*/  @!P5 BRA `(.L_x_518) ;  /* 0x00000000000cd947 */ /* 0x000fea0003800000 */
[----:B------:R-:W5:Y:S02]  /*2b750*/  LDG.E R4, desc[UR36][R4.64+0x10] ;  /* 0x0000102404047981 */ /* 0x000f64000c1e1900 */
[----:B-----5:R-:W-:-:S13]  /*2b760*/  FSETP.GT.AND P3, PT, R4, R3, PT ;  /* 0x000000030400720b */ /* 0x020fda0003f64000 */
[----:B------:R-:W-:-:S07]  /*2b770*/  @P3 IMAD.MOV.U32 R3, RZ, RZ, R4 ;  /* 0x000000ffff033224 */ /* 0x000fce00078e0004 */
.L_x_518:
[----:B------:R-:W-:Y:S05]  /*2b780*/  BSYNC.RECONVERGENT B1 ;  /* 0x0000000000017941 */ /* 0x000fea0003800200 */
.L_x_517:
[----:B------:R-:W-:Y:S01]  /*2b790*/  ISETP.GE.AND P3, PT, R10, R53, PT ;  /* 0x000000350a00720c */ /* 0x000fe20003f66270 */
[----:B------:R-:W-:Y:S01]  /*2b7a0*/  IMAD R5, R18, R9, R13 ;  /* 0x0000000912057224 */ /* 0x000fe200078e020d */
[----:B------:R-:W-:Y:S01]  /*2b7b0*/  BSSY.RECONVERGENT B1, `(.L_x_519) ;  /* 0x0000009000017945 */ /* 0x000fe20003800200 */
[C---:B------:R-:W-:Y:S02]  /*2b7c0*/  IADD3 R0, PT, PT, R10.reuse, 0x2, RZ ;  /* 0x000000020a007810 */ /* 0x040fe40007ffe0ff */
[----:B------:R-:W-:Y:S01]  /*2b7d0*/  ISETP.GT.AND P3, PT, R10, -0x2, !P3 ;  /* 0xfffffffe0a00780c */ /* 0x000fe20005f64270 */
[----:B------:R-:W-:-:S03]  /*2b7e0*/  IMAD.WIDE R4, R5, 0x4, R6 ;  /* 0x0000000405047825 */ /* 0x000fc600078e0206 */
[----:B------:R-:W-:-:S13]  /*2b7f0*/  PLOP3.LUT P5, PT, P3, P4, PT, 0x80, 0x8 ;  /* 0x000000000008781c */ /* 0x000fda0001fa9070 */
[----:B------:R-:W-:Y:S05]  /*2b800*/  @!P5 BRA `(.L_x_520) ;  /* 0x00000000000cd947 */ /* 0x000fea0003800000 */
[----:B------:R-:W5:Y:S02]  /*2b810*/  LDG.E R12, desc[UR36][R4.64] ;  /* 0x00000024040c7981 */ /* 0x000f64000c1e1900 */
[----:B-----5:R-:W-:-:S13]  /*2b820*/  FSETP.GT.AND P5, PT, R12, R3, PT ;  /* 0x000000030c00720b */ /* 0x020fda0003fa4000 */
[----:B------:R-:W-:-:S07]  /*2b830*/  @P5 IMAD.MOV.U32 R3, RZ, RZ, R12 ;  /* 0x000000ffff035224 */ /* 0x000fce00078e000c */
.L_x_520:
[----:B------:R-:W-:Y:S05]  /*2b840*/  BSYNC.RECONVERGENT B1 ;  /* 0x0000000000017941 */ /* 0x000fea0003800200 */
.L_x_519:
[----:B------:R-:W-:Y:S01]  /*2b850*/  PLOP3.LUT P5, PT, P3, P6, PT, 0x80, 0x8 ;  /* 0x000000000008781c */ /* 0x000fe20001fad070 */
[----:B------:R-:W-:-:S12]  /*2b860*/  BSSY.RECONVERGENT B1, `(.L_x_521) ;  /* 0x0000005000017945 */ /* 0x000fd80003800200 */
[----:B------:R-:W-:Y:S05]  /*2b870*/  @!P5 BRA `(.L_x_522) ;  /* 0x00000000000cd947 */ /* 0x000fea0003800000 */
[----:B------:R-:W5:Y:S02]  /*2b880*/  LDG.E R12, desc[UR36][R4.64+0x4] ;  /* 0x00000424040c7981 */ /* 0x000f64000c1e1900 */
[----:B-----5:R-:W-:-:S13]  /*2b890*/  FSETP.GT.AND P5, PT, R12, R3, PT ;  /* 0x000000030c00720b */ /* 0x020fda0003fa4000 */
[----:B------:R-:W-:-:S07]  /*2b8a0*/  @P5 MOV R3, R12 ;  /* 0x0000000c00035202 */ /* 0x000fce0000000f00 */
.L_x_522:
[----:B------:R-:W-:Y:S05]  /*2b8b0*/  BSYNC.RECONVERGENT B1 ;  /* 0x0000000000017941 */ /* 0x000fea0003800200 */
.L_x_521:
[----:B------:R-:W-:Y:S01]  /*2b8c0*/  PLOP3.LUT P5, PT, P3, P0, PT, 0x80, 0x8 ;  /* 0x000000000008781c */ /* 0x000fe20001fa1070 */
[----:B------:R-:W-:-:S12]  /*2b8d0*/  BSSY.RECONVERGENT B1, `(.L_x_523) ;  /* 0x0000005000017945 */ /* 0x000fd80003800200 */
[----:B------:R-:W-:Y:S05]  /*2b8e0*/  @!P5 BRA `(.L_x_524) ;  /* 0x00000000000cd947 */ /* 0x000fea0003800000 */
[----:B------:R-:W5:Y:S02]  /*2b8f0*/  LDG.E R12, desc[UR36][R4.64+0x8] ;  /* 0x00000824040c7981 */ /* 0x000f64000c1e1900 */
[----:B-----5:R-:W-:-:S13]  /*2b900*/  FSETP.GT.AND P5, PT, R12, R3, PT ;  /* 0x000000030c00720b */ /* 0x020fda0003fa4000 */
[----:B------:R-:W-:-:S07]  /*2b910*/  @P5 IMAD.MOV.U32 R3, RZ, RZ, R12 ;  /* 0x000000ffff035224 */ /* 0x000fce00078e000c */
.L_x_524:
[----:B------:R-:W-:Y:S05]  /*2b920*/  BSYNC.RECONVERGENT B1 ;  /* 0x0000000000017941 */ /* 0x000fea0003800200 */
.L_x_523:
[----:B------:R-:W-:Y:S01]  /*2b930*/  P2R R9, PR, RZ, 0x1 ;  /* 0x00000001ff097803 */ /* 0x000fe20000000000 */
[----:B------:R-:W-:Y:S01]  /*2b940*/  BSSY.RECONVERGENT B1, `(.L_x_525) ;  /* 0x0000014000017945 */ /* 0x000fe20003800200 */
[----:B------:R-:W-:Y:S02]  /*2b950*/  PLOP3.LUT P0, PT, P3, P1, PT, 0x80, 0x8 ;  /* 0x000000000008781c */ /* 0x000fe40001f03070 */
[----:B------:R-:W-:Y:S02]  /*2b960*/  ISETP.GT.AND P5, PT, R0, R53, PT ;  /* 0x000000350000720c */ /* 0x000fe40003fa4270 */
[----:B------:R-:W-:Y:S02]  /*2b970*/  P2R R0, PR, RZ, 0x1 ;  /* 0x00000001ff007803 */ /* 0x000fe40000000000 */
[----:B------:R-:W-:Y:S02]  /*2b980*/  ISETP.GT.AND P5, PT, R10, -0x3, !P5 ;  /* 0xfffffffd0a00780c */ /* 0x000fe40006fa4270 */
[----:B------:R-:W-:-:S02]  /*2b990*/  ISETP.NE.AND P0, PT, R9, RZ, PT ;  /* 0x000000ff0900720c */ /* 0x000fc40003f05270 */
[----:B------:R-:W-:Y:S02]  /*2b9a0*/  PLOP3.LUT P3, PT, P3, P2, PT, 0x80, 0x8 ;  /* 0x000000000008781c */ /* 0x000fe40001f65070 */
[----:B------:R-:W-:Y:S02]  /*2b9b0*/  PLOP3.LUT P4, PT, P5, P4, PT, 0x80, 0x8 ;  /* 0x000000000008781c */ /* 0x000fe40002f89070 */
[----:B------:R-:W-:Y:S02]  /*2b9c0*/  PLOP3.LUT P6, PT, P5, P6, PT, 0x80, 0x8 ;  /* 0x000000000008781c */ /* 0x000fe40002fcd070 */
[----:B------:R-:W-:Y:S02]  /*2b9d0*/  PLOP3.LUT P0, PT, P5, P0, PT, 0x80, 0x8 ;  /* 0x000000000008781c */ /* 0x000fe40002f01070 */
[----:B------:R-:W-:Y:S02]  /*2b9e0*/  PLOP3.LUT P1, PT, P5, P1, PT, 0x80, 0x8 ;  /* 0x000000000008781c */ /* 0x000fe40002f23070 */
[----:B------:R-:W-:-:S02]  /*2b9f0*/  PLOP3.LUT P2, PT, P5, P2, PT, 0x80, 0x8 ;  /* 0x000000000008781c */ /* 0x000fc40002f45070 */
[----:B------:R-:W-:Y:S02]  /*2ba00*/  ISETP.NE.AND P5, PT, R0, RZ, PT ;  /* 0x000000ff0000720c */ /* 0x000fe40003fa5270 */
[----:B------:R-:W-:-:S05]  /*2ba10*/  IADD3 R9, PT, PT, R8, 0x4, RZ ;  /* 0x0000000408097810 */ /* 0x000fca0007ffe0ff */
[----:B------:R-:W-:-:S04]  /*2ba20*/  IMAD R9, R18, R9, R13 ;  /* 0x0000000912097224 */ /* 0x000fc800078e020d */
[----:B------:R-:W-:Y:S02]  /*2ba30*/  IMAD.WIDE R6, R9, 0x4, R6 ;  /* 0x0000000409067825 */ /* 0x000fe400078e0206 */
[----:B------:R-:W-:Y:S05]  /*2ba40*/  @!P5 BRA `(.L_x_526) ;  /* 0x00000000000cd947 */ /* 0x000fea0003800000 */
[----:B------:R-:W5:Y:S02]  /*2ba50*/  LDG.E R0, desc[UR36][R4.64+0xc] ;  /* 0x00000c2404007981 */ /* 0x000f64000c1e1900 */
[----:B-----5:R-:W-:-:S13]  /*2ba60*/  FSETP.GT.AND P5, PT, R0, R3, PT ;  /* 0x000000030000720b */ /* 0x020fda0003fa4000 */
[----:B------:R-:W-:-:S07]  /*2ba70*/  @P5 IMAD.MOV.U32 R3, RZ, RZ, R0 ;  /* 0x000000ffff035224 */ /* 0x000fce00078e0000 */
.L_x_526:
[----:B------:R-:W-:Y:S05]  /*2ba80*/  BSYNC.RECONVERGENT B1 ;  /* 0x0000000000017941 */ /* 0x000fea0003800200 */
.L_x_525:
[----:B------:R-:W-:Y:S04]  /*2ba90*/  BSSY.RECONVERGENT B1, `(.L_x_527) ;  /* 0x0000005000017945 */ /* 0x000fe80003800200 */
[----:B------:R-:W-:Y:S05]  /*2baa0*/  @!P3 BRA `(.L_x_528) ;  /* 0x00000000000cb947 */ /* 0x000fea0003800000 */
[----:B------:R-:W5:Y:S02]  /*2bab0*/  LDG.E R4, desc[UR36][R4.64+0x10] ;  /* 0x0000102404047981 */ /* 0x000f64000c1e1900 */
[----:B-----5:R-:W-:-:S13]  /*2bac0*/  FSETP.GT.AND P3, PT, R4, R3, PT ;  /* 0x000000030400720b */ /* 0x020fda0003f64000 */
[----:B------:R-:W-:-:S07]  /*2bad0*/  @P3 MOV R3, R4 ;  /* 0x0000000400033202 */ /* 0x000fce0000000f00 */
.L_x_528:
[----:B------:R-:W-:Y:S05]  /*2bae0*/  BSYNC.RECONVERGENT B1 ;  /* 0x0000000000017941 */ /* 0x000fea0003800200 */
.L_x_527:
[----:B------:R-:W-:Y:S04]  /*2baf0*/  BSSY.RECONVERGENT B1, `(.L_x_529) ;  /* 0x0000005000017945 */ /* 0x000fe80003800200 */
[----:B------:R-:W-:Y:S05]  /*2bb00*/  @!P4 BRA `(.L_x_530) ;  /* 0x00000000000cc947 */ /* 0x000fea0003800000 */
[----:B------:R-:W5:Y:S02]  /*2bb10*/  LDG.E R0, desc[UR36][R6.64] ;  /* 0x0000002406007981 */ /* 0x000f64000c1e1900 */
[----:B-----5:R-:W-:-:S13]  /*2bb20*/  FSETP.GT.AND P3, PT, R0, R3, PT ;  /* 0x000000030000720b */ /* 0x020fda0003f64000 */
[----:B------:R-:W-:-:S07]  /*2bb30*/  @P3 IMAD.MOV.U32 R3, RZ, RZ, R0 ;  /* 0x000000ffff033224 */ /* 0x000fce00078e0000 */
.L_x_530:
[----:B------:R-:W-:Y:S05]  /*2bb40*/  BSYNC.RECONVERGENT B1 ;  /* 0x0000000000017941 */ /* 0x000fea0003800200 */
.L_x_529:
[----:B------:R-:W-:Y:S04]  /*2bb50*/  BSSY.RECONVERGENT B1, `(.L_x_531) ;  /* 0x0000005000017945 */ /* 0x000fe80003800200 */
[----:B------:R-:W-:Y:S05]  /*2bb60*/  @!P6 BRA `(.L_x_532) ;  /* 0x00000000000ce947 */ /* 0x000fea0003800000 */
[----:B------:R-:W5:Y:S02]  /*2bb70*/  LDG.E R0, desc[UR36][R6.64+0x4] ;  /* 0x0000042406007981 */ /* 0x000f64000c1e1900 */
[----:B-----5:R-:W-:-:S13]  /*2bb80*/  FSETP.GT.AND P3, PT, R0, R3, PT ;  /* 0x000000030000720b */ /* 0x020fda0003f64000 */
[----:B------:R-:W-:-:S07]  /*2bb90*/  @P3 MOV R3, R0 ;  /* 0x0000000000033202 */ /* 0x000fce0000000f00 */
.L_x_532:
[----:B------:R-:W-:Y:S05]  /*2bba0*/  BSYNC.RECONVERGENT B1 ;  /* 0x0000000000017941 */ /* 0x000fea0003800200 */
.L_x_531:
[----:B------:R-:W-:Y:S04]  /*2bbb0*/  BSSY.RECONVERGENT B1, `(.L_x_533) ;  /* 0x0000005000017945 */ /* 0x000fe80003800200 */
[----:B------:R-:W-:Y:S05]  /*2bbc0*/  @!P0 BRA `(.L_x_534) ;  /* 0x00000000000c8947 */ /* 0x000fea0003800000 */
[----:B------:R-:W5:Y:S02]  /*2bbd0*/  LDG.E R0, desc[UR36][R6.64+0x8] ;  /* 0x0000082406007981 */ /* 0x000f64000c1e1900 */
[----:B-----5:R-:W-:-:S13]  /*2bbe0*/  FSETP.GT.AND P0, PT, R0, R3, PT ;  /* 0x000000030000720b */ /* 0x020fda0003f04000 */
[----:B------:R-:W-:-:S07]  /*2bbf0*/  @P0 IMAD.MOV.U32 R3, RZ, RZ, R0 ;  /* 0x000000ffff030224 */ /* 0x000fce00078e0000 */
.L_x_534:
[----:B------:R-:W-:Y:S05]  /*2bc00*/  BSYNC.RECONVERGENT B1 ;  /* 0x0000000000017941 */ /* 0x000fea0003800200 */
.L_x_533:
[----:B------:R-:W-:Y:S04]  /*2bc10*/  BSSY.RECONVERGENT B1, `(.L_x_535) ;  /* 0x0000005000017945 */ /* 0x000fe80003800200 */
[----:B------:R-:W-:Y:S05]  /*2bc20*/  @!P1 BRA `(.L_x_536) ;  /* 0x00000000000c9947 */ /* 0x000fea0003800000 */
[----:B------:R-:W5:Y:S02]  /*2bc30*/  LDG.E R0, desc[UR36][R6.64+0xc] ;  /* 0x00000c2406007981 */ /* 0x000f64000c1e1900 */
[----:B-----5:R-:W-:-:S13]  /*2bc40*/  FSETP.GT.AND P0, PT, R0, R3, PT ;  /* 0x000000030000720b */ /* 0x020fda0003f04000 */
[----:B------:R-:W-:-:S07]  /*2bc50*/  @P0 MOV R3, R0 ;  /* 0x0000000000030202 */ /* 0x000fce0000000f00 */
.L_x_536:
[----:B------:R-:W-:Y:S05]  /*2bc60*/  BSYNC.RECONVERGENT B1 ;  /* 0x0000000000017941 */ /* 0x000fea0003800200 */
.L_x_535:
[----:B------:R-:W-:Y:S04]  /*2bc70*/  BSSY.RECONVERGENT B1, `(.L_x_537) ;  /* 0x0000005000017945 */ /* 0x000fe80003800200 */
[----:B------:R-:W-:Y:S05]  /*2bc80*/  @!P2 BRA `(.L_x_538) ;  /* 0x00000000000ca947 */ /* 0x000fea0003800000 */
[----:B------:R-:W5:Y:S02]  /*2bc90*/  LDG.E R6, desc[UR36][R6.64+0x10] ;  /* 0x0000102406067981 */ /* 0x000f64000c1e1900 */
[----:B-----5:R-:W-:-:S13]  /*2bca0*/  FSETP.GT.AND P0, PT, R6, R3, PT ;  /* 0x000000030600720b */ /* 0x020fda0003f04000 */
[----:B------:R-:W-:-:S07]  /*2bcb0*/  @P0 IMAD.MOV.U32 R3, RZ, RZ, R6 ;  /* 0x000000ffff030224 */ /* 0x000fce00078e0006 */
.L_x_538:
[----:B------:R-:W-:Y:S05]  /*2bcc0*/  BSYNC.RECONVERGENT B1 ;  /* 0x0000000000017941 */ /* 0x000fea0003800200 */
.L_x_537:
[----:B------:R0:W-:Y:S02]  /*2bcd0*/  STG.E desc[UR36][R36.64], R3 ;  /* 0x0000000324007986 */ /* 0x0001e4000c101924 */
.L_x_488:
[----:B------:R-:W-:Y:S05]  /*2bce0*/  BSYNC.RECONVERGENT B0 ;  /* 0x0000000000007941 */ /* 0x000fea0003800200 */
.L_x_487:
[----:B------:R-:W-:Y:S01]  /*2bcf0*/  BAR.SYNC.DEFER_BLOCKING 0x0 ;  /* 0x0000000000007b1d */ /* 0x000fe20000010000 */
[----:B------:R-:W-:-:S05]  /*2bd00*/  LOP3.LUT P0, RZ, R59, 0x2, RZ, 0xc0, !PT ;  /* 0x000000023bff7812 */ /* 0x000fca000780c0ff */
[----:B------:R-:W-:Y:S08]  /*2bd10*/  BSSY.RECONVERGENT B0, `(.L_x_539) ;  /* 0x0000149000007945 */ /* 0x000ff00003800200 */
[----:B------:R-:W-:Y:S05]  /*2bd20*/  @P0 BRA `(.L_x_540) ;  /* 0x00000014001c0947 */ /* 0x000fea0003800000 */
[----:B0-----:R-:W-:Y:S01]  /*2bd30*/  IABS R3, R18 ;  /* 0x0000001200037213 */ /* 0x001fe20000000000 */
[----:B------:R-:W-:Y:S01]  /*2bd40*/  BSSY.RECONVERGENT B1, `(.L_x_541) ;  /* 0x000007d000017945 */ /* 0x000fe20003800200 */
[----:B------:R-:W-:Y:S02]  /*2bd50*/  IABS R15, R48 ;  /* 0x00000030000f7213 */ /* 0x000fe40000000000 */
[----:B------:R-:W0:Y:S01]  /*2bd60*/  I2F.RP R6, R3 ;  /* 0x0000000300067306 */ /* 0x000e220000209400 */
[----:B------:R-:W-:Y:S02]  /*2bd70*/  IABS R14, R23 ;  /* 0x00000017000e7213 */ /* 0x000fe40000000000 */
[----:B------:R-:W-:Y:S02]  /*2bd80*/  IABS R10, R50 ;  /* 0x00000032000a7213 */ /* 0x000fe40000000000 */
[----:B------:R-:W-:Y:S02]  /*2bd90*/  IABS R12, R17 ;  /* 0x00000011000c7213 */ /* 0x000fe40000000000 */
[----:B------:R-:W-:Y:S01]  /*2bda0*/  IABS R21, R23 ;  /* 0x0000001700157213 */ /* 0x000fe20000000000 */
[----:B------:R-:W-:Y:S01]  /*2bdb0*/  I2F.RP R9, R15 ;  /* 0x0000000f00097306 */ /* 0x000fe20000209400 */
[----:B------:R-:W-:-:S07]  /*2bdc0*/  ISETP.NE.AND P4, PT, R48, RZ, PT ;  /* 0x000000ff3000720c */ /* 0x000fce0003f85270 */
[----:B0-----:R-:W0:Y:S08]  /*2bdd0*/  MUFU.RCP R6, R6 ;  /* 0x0000000600067308 */ /* 0x001e300000001000 */
[----:B------:R-:W-:Y:S08]  /*2bde0*/  I2F.RP R8, R14 ;  /* 0x0000000e00087306 */ /* 0x000ff00000209400 */
[----:B------:R-:W-:Y:S01]  /*2bdf0*/  I2F.RP R0, R10 ;  /* 0x0000000a00007306 */ /* 0x000fe20000209400 */
[----:B0-----:R-:W-:-:S07]  /*2be00*/  IADD3 R4, PT, PT, R6, 0xffffffe, RZ ;  /* 0x0ffffffe06047810 */ /* 0x001fce0007ffe0ff */
[----:B------:R0:W5:Y:S08]  /*2be10*/  F2I.FTZ.U32.TRUNC.NTZ R5, R4 ;  /* 0x0000000400057305 */ /* 0x000170000021f000 */
[----:B------:R-:W-:Y:S01]  /*2be20*/  MUFU.RCP R9, R9 ;  /* 0x0000000900097308 */ /* 0x000fe20000001000 */
[----:B0-----:R-:W-:Y:S02]  /*2be30*/  HFMA2 R4, -RZ, RZ, 0, 0 ;  /* 0x00000000ff047431 */ /* 0x001fe400000001ff */
[----:B-----5:R-:W-:-:S05]  /*2be40*/  IMAD.MOV R6, RZ, RZ, -R5 ;  /* 0x000000ffff067224 */ /* 0x020fca00078e0a05 */
[----:B------:R-:W0:Y:S01]  /*2be50*/  MUFU.RCP R8, R8 ;  /* 0x0000000800087308 */ /* 0x000e220000001000 */
[----:B------:R-:W-:Y:S01]  /*2be60*/  IMAD R7, R6, R3, RZ ;  /* 0x0000000306077224 */ /* 0x000fe200078e02ff */
[----:B------:R-:W-:-:S03]  /*2be70*/  IABS R6, R18 ;  /* 0x0000001200067213 */ /* 0x000fc60000000000 */
[----:B------:R-:W-:-:S03]  /*2be80*/  IMAD.HI.U32 R7, R5, R7, R4 ;  /* 0x0000000705077227 */ /* 0x000fc600078e0004 */
[----:B------:R-:W5:Y:S01]  /*2be90*/  MUFU.RCP R0, R0 ;  /* 0x0000000000007308 */ /* 0x000f620000001000 */
[----:B------:R-:W-:Y:S02]  /*2bea0*/  IMAD.MOV R4, RZ, RZ, -R6 ;  /* 0x000000ffff047224 */ /* 0x000fe400078e0a06 */
[----:B------:R-:W-:-:S04]  /*2beb0*/  IMAD.HI.U32 R11, R7, R12, RZ ;  /* 0x0000000c070b7227 */ /* 0x000fc800078e00ff */
[----:B------:R-:W-:Y:S01]  /*2bec0*/  IMAD R4, R11, R4, R12 ;  /* 0x000000040b047224 */ /* 0x000fe200078e020c */
[----:B0-----:R-:W-:Y:S01]  /*2bed0*/  IADD3 R6, PT, PT, R8, 0xffffffe, RZ ;  /* 0x0ffffffe08067810 */ /* 0x001fe20007ffe0ff */
[----:B------:R-:W-:Y:S02]  /*2bee0*/  VIADD R9, R9, 0xffffffe ;  /* 0x0ffffffe09097836 */ /* 0x000fe40000000000 */
[----:B------:R-:W-:Y:S01]  /*2bef0*/  HFMA2 R8, -RZ, RZ, 0, 0 ;  /* 0x00000000ff087431 */ /* 0x000fe200000001ff */
[----:B------:R-:W-:Y:S01]  /*2bf00*/  ISETP.GT.U32.AND P0, PT, R3, R4, PT ;  /* 0x000000040300720c */ /* 0x000fe20003f04070 */
[----:B------:R0:W1:Y:S01]  /*2bf10*/  F2I.FTZ.U32.TRUNC.NTZ R7, R6 ;  /* 0x0000000600077305 */ /* 0x000062000021f000 */
[----:B-----5:R-:W-:-:S07]  /*2bf20*/  IADD3 R0, PT, PT, R0, 0xffffffe, RZ ;  /* 0x0ffffffe00007810 */ /* 0x020fce0007ffe0ff */
[----:B------:R-:W5:Y:S01]  /*2bf30*/  F2I.FTZ.U32.TRUNC.NTZ R9, R9 ;  /* 0x0000000900097305 */ /* 0x000f62000021f000 */
[----:B0-----:R-:W-:-:S03]  /*2bf40*/  MOV R6, RZ ;  /* 0x000000ff00067202 */ /* 0x001fc60000000f00 */
[-C--:B------:R-:W-:Y:S01]  /*2bf50*/  @!P0 IADD3 R4, PT, PT, R4, -R3.reuse, RZ ;  /* 0x8000000304048210 */ /* 0x080fe20007ffe0ff */
[----:B------:R-:W-:Y:S01]  /*2bf60*/  @!P0 VIADD R11, R11, 0x1 ;  /* 0x000000010b0b8836 */ /* 0x000fe20000000000 */
[----:B------:R-:W-:Y:S01]  /*2bf70*/  ISETP.NE.AND P0, PT, R18, RZ, PT ;  /* 0x000000ff1200720c */ /* 0x000fe20003f05270 */
[----:B-1----:R-:W-:Y:S01]  /*2bf80*/  IMAD.MOV R13, RZ, RZ, -R7 ;  /* 0x000000ffff0d7224 */ /* 0x002fe200078e0a07 */
[----:B------:R-:W-:Y:S01]  /*2bf90*/  ISETP.GE.U32.AND P1, PT, R4, R3, PT ;  /* 0x000000030400720c */ /* 0x000fe20003f26070 */
[----:B------:R-:W0:Y:S01]  /*2bfa0*/  F2I.FTZ.U32.TRUNC.NTZ R5, R0 ;  /* 0x0000000000057305 */ /* 0x000e22000021f000 */
[----:B------:R-:W-:Y:S01]  /*2bfb0*/  LOP3.LUT R3, R17, R18, RZ, 0x3c, !PT ;  /* 0x0000001211037212 */ /* 0x000fe200078e3cff */
[----:B------:R-:W-:-:S03]  /*2bfc0*/  IMAD R13, R13, R14, RZ ;  /* 0x0000000e0d0d7224 */ /* 0x000fc600078e02ff */
[----:B------:R-:W-:Y:S01]  /*2bfd0*/  ISETP.GE.AND P2, PT, R3, RZ, PT ;  /* 0x000000ff0300720c */ /* 0x000fe20003f46270 */
[----:B-----5:R-:W-:Y:S02]  /*2bfe0*/  IMAD.MOV R4, RZ, RZ, -R9 ;  /* 0x000000ffff047224 */ /* 0x020fe400078e0a09 */
[----:B------:R-:W-:-:S04]  /*2bff0*/  IMAD.HI.U32 R13, R7, R13, R6 ;  /* 0x0000000d070d7227 */ /* 0x000fc800078e0006 */
[----:B------:R-:W-:Y:S01]  /*2c000*/  IMAD R3, R4, R15, RZ ;  /* 0x0000000f04037224 */ /* 0x000fe200078e02ff */
[----:B------:R-:W-:Y:S01]  /*2c010*/  IABS R4, R48 ;  /* 0x0000003000047213 */ /* 0x000fe20000000000 */
[----:B------:R-:W-:Y:S01]  /*2c020*/  @P1 VIADD R11, R11, 0x1 ;  /* 0x000000010b0b1836 */ /* 0x000fe20000000000 */
[----:B0-----:R-:W-:Y:S01]  /*2c030*/  IADD3 R7, PT, PT, RZ, -R5, RZ ;  /* 0x80000005ff077210 */ /* 0x001fe20007ffe0ff */
[----:B------:R-:W-:Y:S01]  /*2c040*/  IMAD.HI.U32 R3, R9, R3, R8 ;  /* 0x0000000309037227 */ /* 0x000fe200078e0008 */
[----:B------:R-:W-:Y:S02]  /*2c050*/  IADD3 R6, PT, PT, RZ, -R4, RZ ;  /* 0x80000004ff067210 */ /* 0x000fe40007ffe0ff */
[----:B------:R-:W-:Y:S01]  /*2c060*/  MOV R4, RZ ;  /* 0x000000ff00047202 */ /* 0x000fe20000000f00 */
[----:B------:R-:W-:Y:S01]  /*2c070*/  IMAD.MOV.U32 R0, RZ, RZ, R11 ;  /* 0x000000ffff007224 */ /* 0x000fe200078e000b */
[----:B------:R-:W-:Y:S01]  /*2c080*/  IABS R8, R50 ;  /* 0x0000003200087213 */ /* 0x000fe20000000000 */
[----:B------:R-:W-:-:S04]  /*2c090*/  IMAD.HI.U32 R9, R3, R12, RZ ;  /* 0x0000000c03097227 */ /* 0x000fc800078e00ff */
[----:B------:R-:W-:Y:S01]  /*2c0a0*/  @!P2 IMAD.MOV R0, RZ, RZ, -R0 ;  /* 0x000000ffff00a224 */ /* 0x000fe200078e0a00 */
[----:B------:R-:W-:Y:S01]  /*2c0b0*/  @!P0 LOP3.LUT R0, RZ, R18, RZ, 0x33, !PT ;  /* 0x00000012ff008212 */ /* 0x000fe200078e33ff */
[----:B------:R-:W-:Y:S01]  /*2c0c0*/  IMAD R3, R7, R10, RZ ;  /* 0x0000000a07037224 */ /* 0x000fe200078e02ff */
[----:B------:R-:W-:Y:S01]  /*2c0d0*/  IADD3 R7, PT, PT, RZ, -R8, RZ ;  /* 0x80000008ff077210 */ /* 0x000fe20007ffe0ff */
[----:B------:R-:W-:Y:S02]  /*2c0e0*/  IMAD R20, R9, R6, R12 ;  /* 0x0000000609147224 */ /* 0x000fe400078e020c */
[----:B------:R-:W-:Y:S01]  /*2c0f0*/  IMAD.HI.U32 R5, R5, R3, R4 ;  /* 0x0000000305057227 */ /* 0x000fe200078e0004 */
[----:B------:R-:W-:Y:S02]  /*2c100*/  IABS R4, R0 ;  /* 0x0000000000047213 */ /* 0x000fe40000000000 */
[----:B------:R-:W-:Y:S01]  /*2c110*/  ISETP.GT.U32.AND P2, PT, R15, R20, PT ;  /* 0x000000140f00720c */ /* 0x000fe20003f44070 */
[----:B------:R-:W-:-:S02]  /*2c120*/  IMAD.MOV R6, RZ, RZ, -R21 ;  /* 0x000000ffff067224 */ /* 0x000fc400078e0a15 */
[----:B------:R-:W-:-:S04]  /*2c130*/  IMAD.HI.U32 R3, R13, R4, RZ ;  /* 0x000000040d037227 */ /* 0x000fc800078e00ff */
[----:B------:R-:W-:Y:S01]  /*2c140*/  IMAD R3, R3, R6, R4 ;  /* 0x0000000603037224 */ /* 0x000fe200078e0204 */
[----:B------:R-:W-:Y:S01]  /*2c150*/  LOP3.LUT R4, R17, R48, RZ, 0x3c, !PT ;  /* 0x0000003011047212 */ /* 0x000fe200078e3cff */
[----:B------:R-:W-:Y:S01]  /*2c160*/  IMAD.HI.U32 R8, R5, R12, RZ ;  /* 0x0000000c05087227 */ /* 0x000fe200078e00ff */
[----:B------:R-:W-:Y:S02]  /*2c170*/  LOP3.LUT R5, R17, R50, RZ, 0x3c, !PT ;  /* 0x0000003211057212 */ /* 0x000fe400078e3cff */
[----:B------:R-:W-:Y:S01]  /*2c180*/  ISETP.GT.U32.AND P1, PT, R14, R3, PT ;  /* 0x000000030e00720c */ /* 0x000fe20003f24070 */
[----:B------:R-:W-:Y:S01]  /*2c190*/  IMAD R7, R8, R7, R12 ;  /* 0x0000000708077224 */ /* 0x000fe200078e020c */
[----:B------:R-:W-:Y:S01]  /*2c1a0*/  @!P2 IADD3 R9, PT, PT, R9, 0x1, RZ ;  /* 0x000000010909a810 */ /* 0x000fe20007ffe0ff */
[----:B------:R-:W-:Y:S01]  /*2c1b0*/  @!P2 IMAD.IADD R20, R20, 0x1, -R15 ;  /* 0x000000011414a824 */ /* 0x000fe200078e0a0f */
[----:B------:R-:W-:Y:S02]  /*2c1c0*/  ISETP.GE.AND P3, PT, R4, RZ, PT ;  /* 0x000000ff0400720c */ /* 0x000fe40003f66270 */
[----:B------:R-:W-:-:S02]  /*2c1d0*/  ISETP.GT.U32.AND P0, PT, R10, R7, PT ;  /* 0x000000070a00720c */ /* 0x000fc40003f04070 */
[----:B------:R-:W-:-:S05]  /*2c1e0*/  ISETP.GE.U32.AND P5, PT, R20, R15, PT ;  /* 0x0000000f1400720c */ /* 0x000fca0003fa6070 */
[----:B------:R-:W-:-:S05]  /*2c1f0*/  @!P1 IMAD.IADD R3, R3, 0x1, -R14 ;  /* 0x0000000103039824 */ /* 0x000fca00078e0a0e */
[----:B------:R-:W-:Y:S02]  /*2c200*/  ISETP.GT.U32.AND P2, PT, R14, R3, PT ;  /* 0x000000030e00720c */ /* 0x000fe40003f44070 */
[-C--:B------:R-:W-:Y:S01]  /*2c210*/  @!P0 IADD3 R7, PT, PT, R7, -R10.reuse, RZ ;  /* 0x8000000a07078210 */ /* 0x080fe20007ffe0ff */
[----:B------:R-:W-:Y:S01]  /*2c220*/  @P5 VIADD R9, R9, 0x1 ;  /* 0x0000000109095836 */ /* 0x000fe20000000000 */
[----:B------:R-:W-:Y:S02]  /*2c230*/  @!P0 IADD3 R8, PT, PT, R8, 0x1, RZ ;  /* 0x0000000108088810 */ /* 0x000fe40007ffe0ff */
[----:B------:R-:W-:Y:S02]  /*2c240*/  ISETP.GE.U32.AND P1, PT, R7, R10, PT ;  /* 0x0000000a0700720c */ /* 0x000fe40003f26070 */
[----:B------:R-:W-:Y:S01]  /*2c250*/  MOV R4, R9 ;  /* 0x0000000900047202 */ /* 0x000fe20000000f00 */
[----:B------:R-:W0:Y:S01]  /*2c260*/  LDC.64 R6, c[0x0][0x3f8] ;  /* 0x0000fe00ff067b82 */ /* 0x000e220000000a00 */
[----:B------:R-:W-:Y:S01]  /*2c270*/  ISETP.GE.AND P0, PT, R0, RZ, PT ;  /* 0x000000ff0000720c */ /* 0x000fe20003f06270 */
[----:B------:R-:W-:-:S02]  /*2c280*/  IMAD.MOV R0, RZ, RZ, -R0 ;  /* 0x000000ffff007224 */ /* 0x000fc400078e0a00 */
[----:B------:R-:W-:Y:S01]  /*2c290*/  @!P2 IMAD.IADD R3, R3, 0x1, -R14 ;  /* 0x000000010303a824 */ /* 0x000fe200078e0a0e */
[----:B------:R-:W-:Y:S01]  /*2c2a0*/  ISETP.NE.AND P2, PT, R23, RZ, PT ;  /* 0x000000ff1700720c */ /* 0x000fe20003f45270 */
[----:B------:R-:W-:Y:S01]  /*2c2b0*/  @!P3 IMAD.MOV R4, RZ, RZ, -R4 ;  /* 0x000000ffff04b224 */ /* 0x000fe200078e0a04 */
[----:B------:R-:W-:Y:S01]  /*2c2c0*/  @!P4 LOP3.LUT R4, RZ, R48, RZ, 0x33, !PT ;  /* 0x00000030ff04c212 */ /* 0x000fe200078e33ff */
[----:B------:R-:W-:Y:S01]  /*2c2d0*/  IMAD R11, R18, R0, R17 ;  /* 0x00000000120b7224 */ /* 0x000fe200078e0211 */
[----:B------:R-:W-:Y:S02]  /*2c2e0*/  ISETP.GE.AND P3, PT, R5, RZ, PT ;  /* 0x000000ff0500720c */ /* 0x000fe40003f66270 */
[----:B------:R-:W-:Y:S01]  /*2c2f0*/  @P1 IADD3 R8, PT, PT, R8, 0x1, RZ ;  /* 0x0000000108081810 */ /* 0x000fe20007ffe0ff */
[----:B------:R-:W-:Y:S01]  /*2c300*/  VIADD R13, R11, 0xfffffffe ;  /* 0xfffffffe0b0d7836 */ /* 0x000fe20000000000 */
[----:B------:R-:W-:Y:S02]  /*2c310*/  ISETP.NE.AND P1, PT, R50, RZ, PT ;  /* 0x000000ff3200720c */ /* 0x000fe40003f25270 */
[----:B------:R-:W-:-:S02]  /*2c320*/  MOV R10, R3 ;  /* 0x00000003000a7202 */ /* 0x000fc40000000f00 */
[----:B------:R-:W-:Y:S02]  /*2c330*/  SHF.R.S32.HI R5, RZ, 0x1f, R4 ;  /* 0x0000001fff057819 */ /* 0x000fe40000011404 */
[----:B------:R-:W-:Y:S02]  /*2c340*/  @!P0 IADD3 R10, PT, PT, -R10, RZ, RZ ;  /* 0x000000ff0a0a8210 */ /* 0x000fe40007ffe1ff */
[----:B------:R-:W-:Y:S01]  /*2c350*/  LEA.HI R5, R5, R4, RZ, 0x9 ;  /* 0x0000000405057211 */ /* 0x000fe200078f48ff */
[----:B------:R-:W-:Y:S01]  /*2c360*/  @!P3 IMAD.MOV R8, RZ, RZ, -R8 ;  /* 0x000000ffff08b224 */ /* 0x000fe200078e0a08 */
[----:B------:R-:W-:Y:S02]  /*2c370*/  @!P2 LOP3.LUT R10, RZ, R23, RZ, 0x33, !PT ;  /* 0x00000017ff0aa212 */ /* 0x000fe400078e33ff */
[----:B------:R-:W-:Y:S02]  /*2c380*/  LOP3.LUT R5, R5, 0xfffffe00, RZ, 0xc0, !PT ;  /* 0xfffffe0005057812 */ /* 0x000fe400078ec0ff */
[----:B------:R-:W-:-:S02]  /*2c390*/  IADD3 R12, PT, PT, R10, -0x2, RZ ;  /* 0xfffffffe0a0c7810 */ /* 0x000fc40007ffe0ff */
        /* <DEDUP_REMOVED lines=23> */
.L_x_542:
[----:B------:R-:W-:Y:S05]  /*2c510*/  BSYNC.RECONVERGENT B1 ;  /* 0x0000000000017941 */ /* 0x000fea0003800200 */
.L_x_541:
[----:B------:R-:W-:Y:S01]  /*2c520*/  PLOP3.LUT P2, PT, P3, P6, PT, 0x80, 0x8 ;  /* 0x000000000008781c */ /* 0x000fe20001f4d070 */
[----:B------:R-:W-:Y:S01]  /*2c530*/  BSSY.RECONVERGENT B1, `(.L_x_543) ;  /* 0x0000006000017945 */ /* 0x000fe20003800200 */
[----:B------:R-:W-:-:S11]  /*2c540*/  ISETP.GT.AND P1, PT, R11, -0x2, !P1 ;  /* 0xfffffffe0b00780c */ /* 0x000fd60004f24270 */
[----:B------:R-:W-:Y:S05]  /*2c550*/  @!P2 BRA `(.L_x_544) ;  /* 0x00000000000ca947 */ /* 0x000fea0003800000 */
[----:B------:R-:W5:Y:S02]  /*2c560*/  LDG.E R0, desc[UR36][R4.64+0x4] ;  /* 0x0000042404007981 */ /* 0x000f64000c1e1900 */
[----:B-----5:R-:W-:-:S13]  /*2c570*/  FSETP.GT.AND P2, PT, R0, R3, PT ;  /* 0x000000030000720b */ /* 0x020fda0003f44000 */
[----:B------:R-:W-:-:S07]  /*2c580*/  @P2 IMAD.MOV.U32 R3, RZ, RZ, R0 ;  /* 0x000000ffff032224 */ /* 0x000fce00078e0000 */
.L_x_544:
[----:B------:R-:W-:Y:S05]  /*2c590*/  BSYNC.RECONVERGENT B1 ;  /* 0x0000000000017941 */ /* 0x000fea0003800200 */
.L_x_543:
        /* <DEDUP_REMOVED lines=8> */
.L_x_546:
[----:B------:R-:W-:Y:S05]  /*2c620*/  BSYNC.RECONVERGENT B1 ;  /* 0x0000000000017941 */ /* 0x000fea0003800200 */
.L_x_545:
[----:B------:R-:W-:Y:S01]  /*2c630*/  BSSY.RECONVERGENT B1, `(.L_x_547) ;  /* 0x0000006000017945 */ /* 0x000fe20003800200 */
[----:B------:R-:W-:-:S03]  /*2c640*/  ISETP.GT.AND P2, PT, R9, R54, PT ;  /* 0x000000360900720c */ /* 0x000fc60003f44270 */
[----:B------:R-:W-:Y:S10]  /*2c650*/  @!P3 BRA `(.L_x_548) ;  /* 0x00000000000cb947 */ /* 0x000ff40003800000 */
[----:B------:R-:W5:Y:S02]  /*2c660*/  LDG.E R0, desc[UR36][R4.64+0xc] ;  /* 0x00000c2404007981 */ /* 0x000f64000c1e1900 */
[----:B-----5:R-:W-:-:S13]  /*2c670*/  FSETP.GT.AND P3, PT, R0, R3, PT ;  /* 0x000000030000720b */ /* 0x020fda0003f64000 */
[----:B------:R-:W-:-:S07]  /*2c680*/  @P3 MOV R3, R0 ;  /* 0x0000000000033202 */ /* 0x000fce0000000f00 */
.L_x_548:
[----:B------:R-:W-:Y:S05]  /*2c690*/  BSYNC.RECONVERGENT B1 ;  /* 0x0000000000017941 */ /* 0x000fea0003800200 */
.L_x_547:
        /* <DEDUP_REMOVED lines=10> */
.L_x_550:
[----:B------:R-:W-:Y:S05]  /*2c740*/  BSYNC.RECONVERGENT B1 ;  /* 0x0000000000017941 */ /* 0x000fea0003800200 */
.L_x_549:
        /* <DEDUP_REMOVED lines=10> */
.L_x_552:
[----:B------:R-:W-:Y:S05]  /*2c7f0*/  BSYNC.RECONVERGENT B1 ;  /* 0x0000000000017941 */ /* 0x000fea0003800200 */
.L_x_551:
[----:B------:R-:W-:Y:S01]  /*2c800*/  PLOP3.LUT P3, PT, P5, P6, PT, 0x80, 0x8 ;  /* 0x000000000008781c */ /* 0x000fe20002f6d070 */
[----:B------:R-:W-:-:S12]  /*2c810*/  BSSY.RECONVERGENT B1, `(.L_x_553) ;  /* 0x0000005000017945 */ /* 0x000fd80003800200 */
[----:B------:R-:W-:Y:S05]  /*2c820*/  @!P3 BRA `(.L_x_554) ;  /* 0x00000000000cb947 */ /* 0x000fea0003800000 */
[----:B------:R-:W5:Y:S02]  /*2c830*/  LDG.E R0, desc[UR36][R4.64+0x4] ;  /* 0x0000042404007981 */ /* 0x000f64000c1e1900 */
[----:B-----5:R-:W-:-:S13]  /*2c840*/  FSETP.GT.AND P3, PT, R0, R3, PT ;  /* 0x000000030000720b */ /* 0x020fda0003f64000 */
[----:B------:R-:W-:-:S07]  /*2c850*/  @P3 IMAD.MOV.U32 R3, RZ, RZ, R0 ;  /* 0x000000ffff033224 */ /* 0x000fce00078e0000 */
.L_x_554:
[----:B------:R-:W-:Y:S05]  /*2c860*/  BSYNC.RECONVERGENT B1 ;  /* 0x0000000000017941 */ /* 0x000fea0003800200 */
.L_x_553:
[----:B------:R-:W-:Y:S01]  /*2c870*/  PLOP3.LUT P3, PT, P5, P0, PT, 0x80, 0x8 ;  /* 0x000000000008781c */ /* 0x000fe20002f61070 */
[----:B------:R-:W-:-:S12]  /*2c880*/  BSSY.RECONVERGENT B1, `(.L_x_555) ;  /* 0x0000005000017945 */ /* 0x000fd80003800200 */
[----:B------:R-:W-:Y:S05]  /*2c890*/  @!P3 BRA `(.L_x_556) ;  /* 0x00000000000cb947 */ /* 0x000fea0003800000 */
[----:B------:R-:W5:Y:S02]  /*2c8a0*/  LDG.E R0, desc[UR36][R4.64+0x8] ;  /* 0x0000082404007981 */ /* 0x000f64000c1e1900 */
[----:B-----5:R-:W-:-:S13]  /*2c8b0*/  FSETP.GT.AND P3, PT, R0, R3, PT ;  /* 0x000000030000720b */ /* 0x020fda0003f64000 */
[----:B------:R-:W-:-:S07]  /*2c8c0*/  @P3 MOV R3, R0 ;  /* 0x0000000000033202 */ /* 0x000fce0000000f00 */
.L_x_556:
[----:B------:R-:W-:Y:S05]  /*2c8d0*/  BSYNC.RECONVERGENT B1 ;  /* 0x0000000000017941 */ /* 0x000fea0003800200 */
.L_x_555:
        /* <DEDUP_REMOVED lines=8> */
.L_x_558:
[----:B------:R-:W-:Y:S05]  /*2c960*/  BSYNC.RECONVERGENT B1 ;  /* 0x0000000000017941 */ /* 0x000fea0003800200 */
.L_x_557:
[----:B------:R-:W-:Y:S04]  /*2c970*/  BSSY.RECONVERGENT B1, `(.L_x_559) ;  /* 0x0000005000017945 */ /* 0x000fe80003800200 */
[----:B------:R-:W-:Y:S05]  /*2c980*/  @!P5 BRA `(.L_x_560) ;  /* 0x00000000000cd947 */ /* 0x000fea0003800000 */
[----:B------:R-:W5:Y:S02]  /*2c990*/  LDG.E R4, desc[UR36][R4.64+0x10] ;  /* 0x0000102404047981 */ /* 0x000f64000c1e1900 */
[----:B-----5:R-:W-:-:S13]  /*2c9a0*/  FSETP.GT.AND P3, PT, R4, R3, PT ;  /* 0x000000030400720b */ /* 0x020fda0003f64000 */
[----:B------:R-:W-:-:S07]  /*2c9b0*/  @P3 IMAD.MOV.U32 R3, RZ, RZ, R4 ;  /* 0x000000ffff033224 */ /* 0x000fce00078e0004 */
.L_x_560:
[----:B------:R-:W-:Y:S05]  /*2c9c0*/  BSYNC.RECONVERGENT B1 ;  /* 0x0000000000017941 */ /* 0x000fea0003800200 */
.L_x_559:
        /* <DEDUP_REMOVED lines=10> */
.L_x_562:
[----:B------:R-:W-:Y:S05]  /*2ca70*/  BSYNC.RECONVERGENT B1 ;  /* 0x0000000000017941 */ /* 0x000fea0003800200 */
.L_x_561:
[----:B------:R-:W-:Y:S01]  /*2ca80*/  PLOP3.LUT P3, PT, P5, P6, PT, 0x80, 0x8 ;  /* 0x000000000008781c */ /* 0x000fe20002f6d070 */
[----:B------:R-:W-:-:S12]  /*2ca90*/  BSSY.RECONVERGENT B1, `(.L_x_563) ;  /* 0x0000005000017945 */ /* 0x000fd80003800200 */
[----:B------:R-:W-:Y:S05]  /*2caa0*/  @!P3 BRA `(.L_x_564) ;  /* 0x00000000000cb947 */ /* 0x000fea0003800000 */
[----:B------:R-:W5:Y:S02]  /*2cab0*/  LDG.E R0, desc[UR36][R4.64+0x4] ;  /* 0x0000042404007981 */ /* 0x000f64000c1e1900 */
[----:B-----5:R-:W-:-:S13]  /*2cac0*/  FSETP.GT.AND P3, PT, R0, R3, PT ;  /* 0x000000030000720b */ /* 0x020fda0003f64000 */
[----:B------:R-:W-:-:S07]  /*2cad0*/  @P3 IMAD.MOV.U32 R3, RZ, RZ, R0 ;  /* 0x000000ffff033224 */ /* 0x000fce00078e0000 */
.L_x_564:
[----:B------:R-:W-:Y:S05]  /*2cae0*/  BSYNC.RECONVERGENT B1 ;  /* 0x0000000000017941 */ /* 0x000fea0003800200 */
.L_x_563:
[----:B------:R-:W-:Y:S01]  /*2caf0*/  PLOP3.LUT P3, PT, P5, P0, PT, 0x80, 0x8 ;  /* 0x000000000008781c */ /* 0x000fe20002f61070 */
[----:B------:R-:W-:-:S12]  /*2cb00*/  BSSY.RECONVERGENT B1, `(.L_x_565) ;  /* 0x0000005000017945 */ /* 0x000fd80003800200 */
[----:B------:R-:W-:Y:S05]  /*2cb10*/  @!P3 BRA `(.L_x_566) ;  /* 0x00000000000cb947 */ /* 0x000fea0003800000 */
[----:B------:R-:W5:Y:S02]  /*2cb20*/  LDG.E R0, desc[UR36][R4.64+0x8] ;  /* 0x0000082404007981 */ /* 0x000f64000c1e1900 */
[----:B-----5:R-:W-:-:S13]  /*2cb30*/  FSETP.GT.AND P3, PT, R0, R3, PT ;  /* 0x000000030000720b */ /* 0x020fda0003f64000 */
[----:B------:R-:W-:-:S07]  /*2cb40*/  @P3 MOV R3, R0 ;  /* 0x0000000000033202 */ /* 0x000fce0000000f00 */
.L_x_566:
[----:B------:R-:W-:Y:S05]  /*2cb50*/  BSYNC.RECONVERGENT B1 ;  /* 0x0000000000017941 */ /* 0x000fea0003800200 */
.L_x_565:
        /* <DEDUP_REMOVED lines=8> */
.L_x_568:
[----:B------:R-:W-:Y:S05]  /*2cbe0*/  BSYNC.RECONVERGENT B1 ;  /* 0x0000000000017941 */ /* 0x000fea0003800200 */
.L_x_567:
[----:B------:R-:W-:Y:S04]  /*2cbf0*/  BSSY.RECONVERGENT B1, `(.L_x_569) ;  /* 0x0000005000017945 */ /* 0x000fe80003800200 */
[----:B------:R-:W-:Y:S05]  /*2cc00*/  @!P5 BRA `(.L_x_570) ;  /* 0x00000000000cd947 */ /* 0x000fea0003800000 */
[----:B------:R-:W5:Y:S02]  /*2cc10*/  LDG.E R4, desc[UR36][R4.64+0x10] ;  /* 0x0000102404047981 */ /* 0x000f64000c1e1900 */
[----:B-----5:R-:W-:-:S13]  /*2cc20*/  FSETP.GT.AND P3, PT, R4, R3, PT ;  /* 0x000000030400720b */ /* 0x020fda0003f64000 */
[----:B------:R-:W-:-:S07]  /*2cc30*/  @P3 IMAD.MOV.U32 R3, RZ, RZ, R4 ;  /* 0x000000ffff033224 */ /* 0x000fce00078e0004 */
.L_x_570:
[----:B------:R-:W-:Y:S05]  /*2cc40*/  BSYNC.RECONVERGENT B1 ;  /* 0x0000000000017941 */ /* 0x000fea0003800200 */
.L_x_569:
        /* <DEDUP_REMOVED lines=11> */
.L_x_572:
[----:B------:R-:W-:Y:S05]  /*2cd00*/  BSYNC.RECONVERGENT B1 ;  /* 0x0000000000017941 */ /* 0x000fea0003800200 */
.L_x_571:
[----:B------:R-:W-:Y:S01]  /*2cd10*/  PLOP3.LUT P5, PT, P3, P6, PT, 0x80, 0x8 ;  /* 0x000000000008781c */ /* 0x000fe20001fad070 */
[----:B------:R-:W-:-:S12]  /*2cd20*/  BSSY.RECONVERGENT B1, `(.L_x_573) ;  /* 0x0000005000017945 */ /* 0x000fd80003800200 */
[----:B------:R-:W-:Y:S05]  /*2cd30*/  @!P5 BRA `(.L_x_574) ;  /* 0x00000000000cd947 */ /* 0x000fea0003800000 */
[----:B------:R-:W5:Y:S02]  /*2cd40*/  LDG.E R12, desc[UR36][R4.64+0x4] ;  /* 0x00000424040c7981 */ /* 0x000f64000c1e1900 */
[----:B-----5:R-:W-:-:S13]  /*2cd50*/  FSETP.GT.AND P5, PT, R12, R3, PT ;  /* 0x000000030c00720b */ /* 0x020fda0003fa4000 */
[----:B------:R-:W-:-:S07]  /*2cd60*/  @P5 MOV R3, R12 ;  /* 0x0000000c00035202 */ /* 0x000fce0000000f00 */
.L_x_574:
[----:B------:R-:W-:Y:S05]  /*2cd70*/  BSYNC.RECONVERGENT B1 ;  /* 0x0000000000017941 */ /* 0x000fea0003800200 */
.L_x_573:
[----:B------:R-:W-:Y:S01]  /*2cd80*/  PLOP3.LUT P5, PT, P3, P0, PT, 0x80, 0x8 ;  /* 0x000000000008781c */ /* 0x000fe20001fa1070 */
[----:B------:R-:W-:-:S12]  /*2cd90*/  BSSY.RECONVERGENT B1, `(.L_x_575) ;  /* 0x0000005000017945 */ /* 0x000fd80003800200 */
[----:B------:R-:W-:Y:S05]  /*2cda0*/  @!P5 BRA `(.L_x_576) ;  /* 0x00000000000cd947 */ /* 0x000fea0003800000 */
[----:B------:R-:W5:Y:S02]  /*2cdb0*/  LDG.E R12, desc[UR36][R4.64+0x8] ;  /* 0x00000824040c7981 */ /* 0x000f64000c1e1900 */
[----:B-----5:R-:W-:-:S13]  /*2cdc0*/  FSETP.GT.AND P5, PT, R12, R3, PT ;  /* 0x000000030c00720b */ /* 0x020fda0003fa4000 */
[----:B------:R-:W-:-:S07]  /*2cdd0*/  @P5 IMAD.MOV.U32 R3, RZ, RZ, R12 ;  /* 0x000000ffff035224 */ /* 0x000fce00078e000c */
.L_x_576:
[----:B------:R-:W-:Y:S05]  /*2cde0*/  BSYNC.RECONVERGENT B1 ;  /* 0x0000000000017941 */ /* 0x000fea0003800200 */
.L_x_575:
        /* <DEDUP_REMOVED lines=21> */
.L_x_578:
[----:B------:R-:W-:Y:S05]  /*2cf40*/  BSYNC.RECONVERGENT B1 ;  /* 0x0000000000017941 */ /* 0x000fea0003800200 */
.L_x_577:
[----:B------:R-:W-:Y:S04]  /*2cf50*/  BSSY.RECONVERGENT B1, `(.L_x_579) ;  /* 0x0000005000017945 */ /* 0x000fe80003800200 */
[----:B------:R-:W-:Y:S05]  /*2cf60*/  @!P3 BRA `(.L_x_580) ;  /* 0x00000000000cb947 */ /* 0x000fea0003800000 */
[----:B------:R-:W5:Y:S02]  /*2cf70*/  LDG.E R4, desc[UR36][R4.64+0x10] ;  /* 0x0000102404047981 */ /* 0x000f64000c1e1900 */
[----:B-----5:R-:W-:-:S13]  /*2cf80*/  FSETP.GT.AND P3, PT, R4, R3, PT ;  /* 0x000000030400720b */ /* 0x020fda0003f64000 */
[----:B------:R-:W-:-:S07]  /*2cf90*/  @P3 MOV R3, R4 ;  /* 0x0000000400033202 */ /* 0x000fce0000000f00 */
.L_x_580:
[----:B------:R-:W-:Y:S05]  /*2cfa0*/  BSYNC.RECONVERGENT B1 ;  /* 0x0000000000017941 */ /* 0x000fea0003800200 */
.L_x_579:
[----:B------:R-:W-:Y:S04]  /*2cfb0*/  BSSY.RECONVERGENT B1, `(.L_x_581) ;  /* 0x0000005000017945 */ /* 0x000fe80003800200 */
[----:B------:R-:W-:Y:S05]  /*2cfc0*/  @!P4 BRA `(.L_x_582) ;  /* 0x00000000000cc947 */ /* 0x000fea0003800000 */
[----:B------:R-:W5:Y:S02]  /*2cfd0*/  LDG.E R0, desc[UR36][R6.64] ;  /* 0x0000002406007981 */ /* 0x000f64000c1e1900 */
[----:B-----5:R-:W-:-:S13]  /*2cfe0*/  FSETP.GT.AND P3, PT, R0, R3, PT ;  /* 0x000000030000720b */ /* 0x020fda0003f64000 */
[----:B------:R-:W-:-:S07]  /*2cff0*/  @P3 IMAD.MOV.U32 R3, RZ, RZ, R0 ;  /* 0x000000ffff033224 */ /* 0x000fce00078e0000 */
.L_x_582:
[----:B------:R-:W-:Y:S05]  /*2d000*/  BSYNC.RECONVERGENT B1 ;  /* 0x0000000000017941 */ /* 0x000fea0003800200 */
.L_x_581:
[----:B------:R-:W-:Y:S04]  /*2d010*/  BSSY.RECONVERGENT B1, `(.L_x_583) ;  /* 0x0000005000017945 */ /* 0x000fe80003800200 */
[----:B------:R-:W-:Y:S05]  /*2d020*/  @!P6 BRA `(.L_x_584) ;  /* 0x00000000000ce947 */ /* 0x000fea0003800000 */
[----:B------:R-:W5:Y:S02]  /*2d030*/  LDG.E R0, desc[UR36][R6.64+0x4] ;  /* 0x0000042406007981 */ /* 0x000f64000c1e1900 */
[----:B-----5:R-:W-:-:S13]  /*2d040*/  FSETP.GT.AND P3, PT, R0, R3, PT ;  /* 0x000000030000720b */ /* 0x020fda0003f64000 */
[----:B------:R-:W-:-:S07]  /*2d050*/  @P3 MOV R3, R0 ;  /* 0x0000000000033202 */ /* 0x000fce0000000f00 */
.L_x_584:
[----:B------:R-:W-:Y:S05]  /*2d060*/  BSYNC.RECONVERGENT B1 ;  /* 0x0000000000017941 */ /* 0x000fea0003800200 */
.L_x_583:
[----:B------:R-:W-:Y:S04]  /*2d070*/  BSSY.RECONVERGENT B1, `(.L_x_585) ;  /* 0x0000005000017945 */ /* 0x000fe80003800200 */
[----:B------:R-:W-:Y:S05]  /*2d080*/  @!P0 BRA `(.L_x_586) ;  /* 0x00000000000c8947 */ /* 0x000fea0003800000 */
[----:B------:R-:W5:Y:S02]  /*2d090*/  LDG.E R0, desc[UR36][R6.64+0x8] ;  /* 0x0000082406007981 */ /* 0x000f64000c1e1900 */
[----:B-----5:R-:W-:-:S13]  /*2d0a0*/  FSETP.GT.AND P0, PT, R0, R3, PT ;  /* 0x000000030000720b */ /* 0x020fda0003f04000 */
[----:B------:R-:W-:-:S07]  /*2d0b0*/  @P0 IMAD.MOV.U32 R3, RZ, RZ, R0 ;  /* 0x000000ffff030224 */ /* 0x000fce00078e0000 */
.L_x_586:
[----:B------:R-:W-:Y:S05]  /*2d0c0*/  BSYNC.RECONVERGENT B1 ;  /* 0x0000000000017941 */ /* 0x000fea0003800200 */
.L_x_585:
[----:B------:R-:W-:Y:S04]  /*2d0d0*/  BSSY.RECONVERGENT B1, `(.L_x_587) ;  /* 0x0000005000017945 */ /* 0x000fe80003800200 */
[----:B------:R-:W-:Y:S05]  /*2d0e0*/  @!P1 BRA `(.L_x_588) ;  /* 0x00000000000c9947 */ /* 0x000fea0003800000 */
[----:B------:R-:W5:Y:S02]  /*2d0f0*/  LDG.E R0, desc[UR36][R6.64+0xc] ;  /* 0x00000c2406007981 */ /* 0x000f64000c1e1900 */
[----:B-----5:R-:W-:-:S13]  /*2d100*/  FSETP.GT.AND P0, PT, R0, R3, PT ;  /* 0x000000030000720b */ /* 0x020fda0003f04000 */
[----:B------:R-:W-:-:S07]  /*2d110*/  @P0 MOV R3, R0 ;  /* 0x0000000000030202 */ /* 0x000fce0000000f00 */
.L_x_588:
[----:B------:R-:W-:Y:S05]  /*2d120*/  BSYNC.RECONVERGENT B1 ;  /* 0x0000000000017941 */ /* 0x000fea0003800200 */
.L_x_587:
[----:B------:R-:W-:Y:S04]  /*2d130*/  BSSY.RECONVERGENT B1, `(.L_x_589) ;  /* 0x0000005000017945 */ /* 0x000fe80003800200 */
[----:B------:R-:W-:Y:S05]  /*2d140*/  @!P2 BRA `(.L_x_590) ;  /* 0x00000000000ca947 */ /* 0x000fea0003800000 */
[----:B------:R-:W5:Y:S02]  /*2d150*/  LDG.E R6, desc[UR36][R6.64+0x10] ;  /* 0x0000102406067981 */ /* 0x000f64000c1e1900 */
[----:B-----5:R-:W-:-:S13]  /*2d160*/  FSETP.GT.AND P0, PT, R6, R3, PT ;  /* 0x000000030600720b */ /* 0x020fda0003f04000 */
[----:B------:R-:W-:-:S07]  /*2d170*/  @P0 IMAD.MOV.U32 R3, RZ, RZ, R6 ;  /* 0x000000ffff030224 */ /* 0x000fce00078e0006 */
.L_x_590:
[----:B------:R-:W-:Y:S05]  /*2d180*/  BSYNC.RECONVERGENT B1 ;  /* 0x0000000000017941 */ /* 0x000fea0003800200 */
.L_x_589:
[----:B------:R0:W-:Y:S02]  /*2d190*/  STG.E desc[UR36][R38.64], R3 ;  /* 0x0000000326007986 */ /* 0x0001e4000c101924 */
.L_x_540:
[----:B------:R-:W-:Y:S05]  /*2d1a0*/  BSYNC.RECONVERGENT B0 ;  /* 0x0000000000007941 */ /* 0x000fea0003800200 */
.L_x_539:
        /* <DEDUP_REMOVED lines=11> */
[----:B------:R-:W-:Y:S01]  /*2d260*/  ISETP.NE.AND P3, PT, R18, RZ, PT ;  /* 0x000000ff1200720c */ /* 0x000fe20003f65270 */
[----:B------:R-:W5:Y:S08]  /*2d270*/  I2F.RP R9, R13 ;  /* 0x0000000d00097306 */ /* 0x000f700000209400 */
[----:B0-----:R-:W0:Y:S08]  /*2d280*/  MUFU.RCP R6, R6 ;  /* 0x0000000600067308 */ /* 0x001e300000001000 */
[----:B------:R-:W-:Y:S08]  /*2d290*/  I2F.RP R8, R14 ;  /* 0x0000000e00087306 */ /* 0x000ff00000209400 */
[----:B-----5:R-:W5:Y:S01]  /*2d2a0*/  MUFU.RCP R9, R9 ;  /* 0x0000000900097308 */ /* 0x020f620000001000 */
[----:B0-----:R-:W-:-:S07]  /*2d2b0*/  IADD3 R4, PT, PT, R6, 0xffffffe, RZ ;  /* 0x0ffffffe06047810 */ /* 0x001fce0007ffe0ff */
[----:B------:R0:W1:Y:S08]  /*2d2c0*/  F2I.FTZ.U32.TRUNC.NTZ R5, R4 ;  /* 0x0000000400057305 */ /* 0x000070000021f000 */
[----:B------:R-:W2:Y:S01]  /*2d2d0*/  I2F.RP R0, R10 ;  /* 0x0000000a00007306 */ /* 0x000ea20000209400 */
[----:B0-----:R-:W-:Y:S02]  /*2d2e0*/  HFMA2 R4, -RZ, RZ, 0, 0 ;  /* 0x00000000ff047431 */ /* 0x001fe400000001ff */
[----:B-----5:R-:W-:-:S02]  /*2d2f0*/  VIADD R9, R9, 0xffffffe ;  /* 0x0ffffffe09097836 */ /* 0x020fc40000000000 */
[----:B-1----:R-:W-:-:S03]  /*2d300*/  IMAD.MOV R6, RZ, RZ, -R5 ;  /* 0x000000ffff067224 */ /* 0x002fc600078e0a05 */
[----:B------:R-:W0:Y:S01]  /*2d310*/  MUFU.RCP R8, R8 ;  /* 0x0000000800087308 */ /* 0x000e220000001000 */
[----:B------:R-:W-:Y:S01]  /*2d320*/  IMAD R7, R6, R3, RZ ;  /* 0x0000000306077224 */ /* 0x000fe200078e02ff */
[----:B------:R-:W-:-:S03]  /*2d330*/  IABS R6, R18 ;  /* 0x0000001200067213 */ /* 0x000fc60000000000 */
[----:B------:R-:W-:Y:S01]  /*2d340*/  IMAD.HI.U32 R7, R5, R7, R4 ;  /* 0x0000000705077227 */ /* 0x000fe200078e0004 */
[----:B------:R-:W-:Y:S02]  /*2d350*/  IADD3 R4, PT, PT, RZ, -R6, RZ ;  /* 0x80000006ff047210 */ /* 0x000fe40007ffe0ff */
[----:B--2---:R-:W1:Y:S01]  /*2d360*/  MUFU.RCP R0, R0 ;  /* 0x0000000000007308 */ /* 0x004e620000001000 */
[----:B------:R-:W-:Y:S02]  /*2d370*/  LOP3.LUT R6, R17, R18, RZ, 0x3c, !PT ;  /* 0x0000001211067212 */ /* 0x000fe400078e3cff */
[----:B------:R-:W-:Y:S02]  /*2d380*/  IMAD.HI.U32 R11, R7, R12, RZ ;  /* 0x0000000c070b7227 */ /* 0x000fe400078e00ff */
[----:B------:R-:W-:Y:S02]  /*2d390*/  ISETP.GE.AND P2, PT, R6, RZ, PT ;  /* 0x000000ff0600720c */ /* 0x000fe40003f46270 */
[----:B------:R-:W-:Y:S01]  /*2d3a0*/  IMAD R4, R11, R4, R12 ;  /* 0x000000040b047224 */ /* 0x000fe200078e020c */
[----:B------:R-:W2:Y:S01]  /*2d3b0*/  F2I.FTZ.U32.TRUNC.NTZ R9, R9 ;  /* 0x0000000900097305 */ /* 0x000ea2000021f000 */
[----:B0-----:R-:W-:-:S02]  /*2d3c0*/  VIADD R7, R8, 0xffffffe ;  /* 0x0ffffffe08077836 */ /* 0x001fc40000000000 */
[----:B------:R-:W-:Y:S01]  /*2d3d0*/  IMAD.MOV.U32 R8, RZ, RZ, RZ ;  /* 0x000000ffff087224 */ /* 0x000fe200078e00ff */
[----:B------:R-:W-:Y:S01]  /*2d3e0*/  ISETP.GT.U32.AND P0, PT, R3, R4, PT ;  /* 0x000000040300720c */ /* 0x000fe20003f04070 */
[----:B-1----:R-:W-:-:S03]  /*2d3f0*/  VIADD R0, R0, 0xffffffe ;  /* 0x0ffffffe00007836 */ /* 0x002fc60000000000 */
[----:B------:R-:W0:Y:S01]  /*2d400*/  F2I.FTZ.U32.TRUNC.NTZ R7, R7 ;  /* 0x0000000700077305 */ /* 0x000e22000021f000 */
[----:B--2---:R-:W-:-:S08]  /*2d410*/  IADD3 R20, PT, PT, RZ, -R9, RZ ;  /* 0x80000009ff147210 */ /* 0x004fd00007ffe0ff */
[-C--:B------:R-:W-:Y:S01]  /*2d420*/  @!P0 IADD3 R4, PT, PT, R4, -R3.reuse, RZ ;  /* 0x8000000304048210 */ /* 0x080fe20007ffe0ff */
[----:B------:R-:W1:Y:S01]  /*2d430*/  F2I.FTZ.U32.TRUNC.NTZ R5, R0 ;  /* 0x0000000000057305 */ /* 0x000e62000021f000 */
[----:B------:R-:W-:Y:S02]  /*2d440*/  @!P0 IADD3 R11, PT, PT, R11, 0x1, RZ ;  /* 0x000000010b0b8810 */ /* 0x000fe40007ffe0ff */
[----:B------:R-:W-:Y:S01]  /*2d450*/  ISETP.GE.U32.AND P1, PT, R4, R3, PT ;  /* 0x000000030400720c */ /* 0x000fe20003f26070 */
[----:B------:R-:W-:Y:S01]  /*2d460*/  IMAD R3, R20, R13, RZ ;  /* 0x0000000d14037224 */ /* 0x000fe200078e02ff */
[----:B------:R-:W-:Y:S01]  /*2d470*/  IABS R4, R48 ;  /* 0x0000003000047213 */ /* 0x000fe20000000000 */
[----:B0-----:R-:W-:Y:S02]  /*2d480*/  IMAD.MOV R20, RZ, RZ, -R7 ;  /* 0x000000ffff147224 */ /* 0x001fe400078e0a07 */
[----:B------:R-:W-:Y:S01]  /*2d490*/  IMAD.HI.U32 R3, R9, R3, R8 ;  /* 0x0000000309037227 */ /* 0x000fe200078e0008 */
[----:B------:R-:W-:-:S02]  /*2d4a0*/  IADD3 R6, PT, PT, RZ, -R4, RZ ;  /* 0x80000004ff067210 */ /* 0x000fc40007ffe0ff */
[----:B------:R-:W-:Y:S01]  /*2d4b0*/  IABS R8, R50 ;  /* 0x0000003200087213 */ /* 0x000fe20000000000 */
[----:B------:R-:W-:Y:S02]  /*2d4c0*/  IMAD.MOV.U32 R4, RZ, RZ, RZ ;  /* 0x000000ffff047224 */ /* 0x000fe400078e00ff */
[----:B------:R-:W-:Y:S02]  /*2d4d0*/  IMAD.HI.U32 R9, R3, R12, RZ ;  /* 0x0000000c03097227 */ /* 0x000fe400078e00ff */
[----:B------:R-:W-:Y:S02]  /*2d4e0*/  @P1 IADD3 R11, PT, PT, R11, 0x1, RZ ;  /* 0x000000010b0b1810 */ /* 0x000fe40007ffe0ff */
[----:B-1----:R-:W-:Y:S02]  /*2d4f0*/  IMAD.MOV R15, RZ, RZ, -R5 ;  /* 0x000000ffff0f7224 */ /* 0x002fe400078e0a05 */
[----:B------:R-:W-:Y:S01]  /*2d500*/  MOV R0, R11 ;  /* 0x0000000b00007202 */ /* 0x000fe20000000f00 */
[----:B------:R-:W-:-:S02]  /*2d510*/  IMAD.MOV.U32 R11, RZ, RZ, R20 ;  /* 0x000000ffff0b7224 */ /* 0x000fc400078e0014 */
[----:B------:R-:W-:Y:S02]  /*2d520*/  IMAD R20, R9, R6, R12 ;  /* 0x0000000609147224 */ /* 0x000fe400078e020c */
[----:B------:R-:W-:Y:S02]  /*2d530*/  HFMA2 R6, -RZ, RZ, 0, 0 ;  /* 0x00000000ff067431 */ /* 0x000fe400000001ff */
[----:B------:R-:W-:Y:S01]  /*2d540*/  IMAD R3, R15, R10, RZ ;  /* 0x0000000a0f037224 */ /* 0x000fe200078e02ff */
[----:B------:R-:W-:Y:S01]  /*2d550*/  @!P2 IADD3 R0, PT, PT, -R0, RZ, RZ ;  /* 0x000000ff0000a210 */ /* 0x000fe20007ffe1ff */
[----:B------:R-:W-:Y:S01]  /*2d560*/  IMAD.MOV R8, RZ, RZ, -R8 ;  /* 0x000000ffff087224 */ /* 0x000fe200078e0a08 */
[----:B------:R-:W-:Y:S01]  /*2d570*/  ISETP.GT.U32.AND P1, PT, R13, R20, PT ;  /* 0x000000140d00720c */ /* 0x000fe20003f24070 */
[----:B------:R-:W-:Y:S01]  /*2d580*/  IMAD.HI.U32 R3, R5, R3, R4 ;  /* 0x0000000305037227 */ /* 0x000fe200078e0004 */
[----:B------:R-:W-:Y:S02]  /*2d590*/  @!P3 LOP3.LUT R0, RZ, R18, RZ, 0x33, !PT ;  /* 0x00000012ff00b212 */ /* 0x000fe400078e33ff */
[----:B------:R-:W-:Y:S01]  /*2d5a0*/  ISETP.NE.AND P3, PT, R48, RZ, PT ;  /* 0x000000ff3000720c */ /* 0x000fe20003f65270 */
[----:B------:R-:W-:Y:S01]  /*2d5b0*/  IMAD R5, R11, R14, RZ ;  /* 0x0000000e0b057224 */ /* 0x000fe200078e02ff */
[----:B------:R-:W-:-:S03]  /*2d5c0*/  IABS R4, R0 ;  /* 0x0000000000047213 */ /* 0x000fc60000000000 */
[----:B------:R-:W-:Y:S01]  /*2d5d0*/  IMAD.HI.U32 R7, R7, R5, R6 ;  /* 0x0000000507077227 */ /* 0x000fe200078e0006 */
[----:B------:R-:W-:-:S03]  /*2d5e0*/  IABS R6, R23 ;  /* 0x0000001700067213 */ /* 0x000fc60000000000 */
[----:B------:R-:W-:Y:S01]  /*2d5f0*/  IMAD.MOV.U32 R5, RZ, RZ, R8 ;  /* 0x000000ffff057224 */ /* 0x000fe200078e0008 */
[----:B------:R-:W-:Y:S01]  /*2d600*/  IADD3 R6, PT, PT, RZ, -R6, RZ ;  /* 0x80000006ff067210 */ /* 0x000fe20007ffe0ff */
[----:B------:R-:W-:Y:S01]  /*2d610*/  IMAD.HI.U32 R8, R3, R12, RZ ;  /* 0x0000000c03087227 */ /* 0x000fe200078e00ff */
[----:B------:R-:W-:-:S03]  /*2d620*/  @!P1 IADD3 R9, PT, PT, R9, 0x1, RZ ;  /* 0x0000000109099810 */ /* 0x000fc60007ffe0ff */
[----:B------:R-:W-:Y:S02]  /*2d630*/  IMAD R5, R8, R5, R12 ;  /* 0x0000000508057224 */ /* 0x000fe400078e020c */
[----:B------:R-:W-:-:S03]  /*2d640*/  IMAD.HI.U32 R3, R7, R4, RZ ;  /* 0x0000000407037227 */ /* 0x000fc600078e00ff */
[----:B------:R-:W-:Y:S01]  /*2d650*/  ISETP.GT.U32.AND P2, PT, R10, R5, PT ;  /* 0x000000050a00720c */ /* 0x000fe20003f44070 */
[----:B------:R-:W-:Y:S02]  /*2d660*/  @!P1 IMAD.IADD R20, R20, 0x1, -R13 ;  /* 0x0000000114149824 */ /* 0x000fe400078e0a0d */
[----:B------:R-:W-:Y:S01]  /*2d670*/  IMAD R3, R3, R6, R4 ;  /* 0x0000000603037224 */ /* 0x000fe200078e0204 */
[----:B------:R-:W-:Y:S01]  /*2d680*/  LOP3.LUT R4, R17, R48, RZ, 0x3c, !PT ;  /* 0x0000003011047212 */ /* 0x000fe200078e3cff */
[----:B------:R-:W0:Y:S01]  /*2d690*/  LDC.64 R6, c[0x0][0x400] ;  /* 0x00010000ff067b82 */ /* 0x000e220000000a00 */
[----:B------:R-:W-:Y:S02]  /*2d6a0*/  ISETP.GE.U32.AND P4, PT, R20, R13, PT ;  /* 0x0000000d1400720c */ /* 0x000fe40003f86070 */
[----:B------:R-:W-:Y:S02]  /*2d6b0*/  ISETP.GT.U32.AND P0, PT, R14, R3, PT ;  /* 0x000000030e00720c */ /* 0x000fe40003f04070 */
[----:B------:R-:W-:-:S03]  /*2d6c0*/  ISETP.GE.AND P5, PT, R4, RZ, PT ;  /* 0x000000ff0400720c */ /* 0x000fc60003fa6270 */
[----:B------:R-:W-:Y:S01]  /*2d6d0*/  @!P2 IMAD.IADD R5, R5, 0x1, -R10 ;  /* 0x000000010505a824 */ /* 0x000fe200078e0a0a */
[----:B------:R-:W-:Y:S02]  /*2d6e0*/  @!P2 IADD3 R8, PT, PT, R8, 0x1, RZ ;  /* 0x000000010808a810 */ /* 0x000fe40007ffe0ff */
[C---:B------:R-:W-:Y:S02]  /*2d6f0*/  ISETP.GE.AND P2, PT, R0.reuse, RZ, PT ;  /* 0x000000ff0000720c */ /* 0x040fe40003f46270 */
[----:B------:R-:W-:Y:S02]  /*2d700*/  IADD3 R0, PT, PT, -R0, RZ, RZ ;  /* 0x000000ff00007210 */ /* 0x000fe40007ffe1ff */
[----:B------:R-:W-:Y:S02]  /*2d710*/  @P4 IADD3 R9, PT, PT, R9, 0x1, RZ ;  /* 0x0000000109094810 */ /* 0x000fe40007ffe0ff */
[----:B------:R-:W-:Y:S02]  /*2d720*/  ISETP.GE.U32.AND P4, PT, R5, R10, PT ;  /* 0x0000000a0500720c */ /* 0x000fe40003f86070 */
[----:B------:R-:W-:Y:S01]  /*2d730*/  @!P0 IADD3 R3, PT, PT, R3, -R14, RZ ;  /* 0x8000000e03038210 */ /* 0x000fe20007ffe0ff */
[----:B------:R-:W-:Y:S01]  /*2d740*/  IMAD.MOV.U32 R4, RZ, RZ, R9 ;  /* 0x000000ffff047224 */ /* 0x000fe200078e0009 */
[----:B------:R-:W-:Y:S01]  /*2d750*/  LOP3.LUT R5, R17, R50, RZ, 0x3c, !PT ;  /* 0x0000003211057212 */ /* 0x000fe200078e3cff */
[----:B------:R-:W-:Y:S01]  /*2d760*/  IMAD R9, R18, R0, R17 ;  /* 0x0000000012097224 */ /* 0x000fe200078e0211 */
[----:B------:R-:W-:Y:S01]  /*2d770*/  ISETP.GT.U32.AND P1, PT, R14, R3, PT ;  /* 0x000000030e00720c */ /* 0x000fe20003f24070 */
[----:B------:R-:W-:Y:S01]  /*2d780*/  @!P5 IMAD.MOV R4, RZ, RZ, -R4 ;  /* 0x000000ffff04d224 */ /* 0x000fe200078e0a04 */
[----:B------:R-:W-:-:S02]  /*2d790*/  @!P3 LOP3.LUT R4, RZ, R48, RZ, 0x33, !PT ;  /* 0x00000030ff04b212 */ /* 0x000fc400078e33ff */
[----:B------:R-:W-:Y:S02]  /*2d7a0*/  ISETP.GE.AND P0, PT, R5, RZ, PT ;  /* 0x000000ff0500720c */ /* 0x000fe40003f06270 */
[----:B------:R-:W-:Y:S01]  /*2d7b0*/  ISETP.NE.AND P3, PT, R50, RZ, PT ;  /* 0x000000ff3200720c */ /* 0x000fe20003f65270 */
[----:B------:R-:W-:Y:S01]  /*2d7c0*/  @P4 VIADD R8, R8, 0x1 ;  /* 0x0000000108084836 */ /* 0x000fe20000000000 */
[----:B------:R-:W-:Y:S02]  /*2d7d0*/  ISETP.NE.AND P4, PT, R23, RZ, PT ;  /* 0x000000ff1700720c */ /* 0x000fe40003f85270 */
[----:B------:R-:W-:Y:S02]  /*2d7e0*/  SHF.R.S32.HI R5, RZ, 0x1f, R4 ;  /* 0x0000001fff057819 */ /* 0x000fe40000011404 */
[----:B------:R-:W-:Y:S02]  /*2d7f0*/  IADD3 R11, PT, PT, R9, -0x2, RZ ;  /* 0xfffffffe090b7810 */ /* 0x000fe40007ffe0ff */
[----:B------:R-:W-:-:S02]  /*2d800*/  @!P1 IADD3 R3, PT, PT, R3, -R14, RZ ;  /* 0x8000000e03039210 */ /* 0x000fc40007ffe0ff */
[----:B------:R-:W-:Y:S01]  /*2d810*/  LEA.HI R5, R5, R4, RZ, 0x9 ;  /* 0x0000000405057211 */ /* 0x000fe200078f48ff */
[----:B------:R-:W-:Y:S01]  /*2d820*/  @!P0 IMAD.MOV R8, RZ, RZ, -R8 ;  /* 0x000000ffff088224 */ /* 0x000fe200078e0a08 */
[----:B------:R-:W-:Y:S01]  /*2d830*/  ISETP.GT.AND P0, PT, R9, R54, PT ;  /* 0x000000360900720c */ /* 0x000fe20003f04270 */
[----:B------:R-:W-:Y:S01]  /*2d840*/  IMAD.MOV.U32 R10, RZ, RZ, R3 ;  /* 0x000000ffff0a7224 */ /* 0x000fe200078e0003 */
[----:B------:R-:W-:Y:S01]  /*2d850*/  LOP3.LUT R5, R5, 0xfffffe00, RZ, 0xc0, !PT ;  /* 0xfffffe0005057812 */ /* 0x000fe200078ec0ff */
[----:B------:R-:W-:Y:S01]  /*2d860*/  VIADD R3, R9, 0xffffffff ;  /* 0xffffffff09037836 */ /* 0x000fe20000000000 */
[----:B------:R-:W-:Y:S01]  /*2d870*/  @!P3 LOP3.LUT R8, RZ, R50, RZ, 0x33, !PT ;  /* 0x00000032ff08b212 */ /* 0x000fe200078e33ff */
[----:B------:R-:W-:Y:S01]  /*2d880*/  @!P2 IMAD.MOV R10, RZ, RZ, -R10 ;  /* 0x000000ffff0aa224 */ /* 0x000fe200078e0a0a */
[----:B------:R-:W-:Y:S02]  /*2d890*/  IADD3 R5, PT, PT, R4, -R5, RZ ;  /* 0x8000000504057210 */ /* 0x000fe40007ffe0ff */
[----:B------:R-:W-:-:S02]  /*2d8a0*/  @!P4 LOP3.LUT R10, RZ, R23, RZ, 0x33, !PT ;  /* 0x00000017ff0ac212 */ /* 0x000fc400078e33ff */
[----:B------:R-:W-:Y:S02]  /*2d8b0*/  LEA R0, R8, R5, 0x9 ;  /* 0x0000000508007211 */ /* 0x000fe400078e48ff */
[----:B------:R-:W-:Y:S01]  /*2d8c0*/  ISETP.GT.AND P4, PT, R11, R54, PT ;  /* 0x000000360b00720c */ /* 0x000fe20003f84270 */
[----:B------:R-:W-:Y:S01]  /*2d8d0*/  VIADD R8, R10, 0xfffffffe ;  /* 0xfffffffe0a087836 */ /* 0x000fe20000000000 */
[----:B------:R-:W-:Y:S01]  /*2d8e0*/  IADD3 R5, PT, PT, R9, 0x2, RZ ;  /* 0x0000000209057810 */ /* 0x000fe20007ffe0ff */
[----:B------:R-:W-:Y:S01]  /*2d8f0*/  IMAD R13, R23, R0, RZ ;  /* 0x00000000170d7224 */ /* 0x000fe200078e02ff */
[----:B------:R-:W-:Y:S02]  /*2d900*/  ISETP.GT.AND P4, PT, R9, 0x1, !P4 ;  /* 0x000000010900780c */ /* 0x000fe40006784270 */
[----:B------:R-:W-:Y:S01]  /*2d910*/  ISETP.GT.AND P3, PT, R8, R53, PT ;  /* 0x000000350800720c */ /* 0x000fe20003f64270 */
[----:B------:R-:W-:Y:S01]  /*2d920*/  IMAD.IADD R12, R13, 0x1, R8 ;  /* 0x000000010d0c7824 */ /* 0x000fe200078e0208 */
[----:B------:R-:W-:-:S02]  /*2d930*/  ISETP.GT.AND P6, PT, R3, R54, PT ;  /* 0x000000360300720c */ /* 0x000fc40003fc4270 */
[----:B------:R-:W-:Y:S01]  /*2d940*/  ISETP.GT.AND P3, PT, R10, 0x1, !P3 ;  /* 0x000000010a00780c */ /* 0x000fe20005f64270 */
[----:B------:R-:W-:Y:S01]  /*2d950*/  IMAD R15, R18, R12, R11 ;  /* 0x0000000c120f7224 */ /* 0x000fe200078e020b */
[-C--:B------:R-:W-:Y:S02]  /*2d960*/  ISETP.GT.AND P2, PT, R5, R54.reuse, PT ;  /* 0x000000360500720c */ /* 0x080fe40003f44270 */
[----:B------:R-:W-:Y:S01]  /*2d970*/  PLOP3.LUT P5, PT, P3, P4, PT, 0x80, 0x8 ;  /* 0x000000000008781c */ /* 0x000fe20001fa9070 */
[----:B0-----:R-:W-:Y:S01]  /*2d980*/  IMAD.WIDE R4, R15, 0x4, R6 ;  /* 0x000000040f047825 */ /* 0x001fe200078e0206 */
[C---:B------:R-:W-:Y:S02]  /*2d990*/  ISETP.GE.AND P1, PT, R9.reuse, R54, PT ;  /* 0x000000360900720c */ /* 0x040fe40003f26270 */
[----:B------:R-:W-:Y:S02]  /*2d9a0*/  ISETP.GT.AND P6, PT, R9, RZ, !P6 ;  /* 0x000000ff0900720c */ /* 0x000fe400077c4270 */
[----:B------:R-:W-:-:S07]  /*2d9b0*/  MOV R3, 0xff7fffff ;  /* 0xff7fffff00037802 */ /* 0x000fce0000000f00 */
[----:B------:R-:W-:Y:S05]  /*2d9c0*/  @!P5 BRA `(.L_x_594) ;  /* 0x00000000000cd947 */ /* 0x000fea0003800000 */
[----:B------:R-:W2:Y:S02]  /*2d9d0*/  LDG.E R0, desc[UR36][R4.64] ;  /* 0x0000002404007981 */ /* 0x000ea4000c1e1900 */
[----:B--2---:R-:W-:-:S13]  /*2d9e0*/  FSETP.GT.AND P5, PT, R0, -3.40282346638528859812e+38, PT ;  /* 0xff7fffff0000780b */ /* 0x004fda0003fa4000 */
[----:B------:R-:W-:-:S07]  /*2d9f0*/  @P5 IMAD.MOV.U32 R3, RZ, RZ, R0 ;  /* 0x000000ffff035224 */ /* 0x000fce00078e0000 */
.L_x_594:
[----:B------:R-:W-:Y:S05]  /*2da00*/  BSYNC.RECONVERGENT B1 ;  /* 0x0000000000017941 */ /* 0x000fea0003800200 */
.L_x_593:
[----:B------:R-:W-:Y:S01]  /*2da10*/  PLOP3.LUT P5, PT, P3, P6, PT, 0x80, 0x8 ;  /* 0x000000000008781c */ /* 0x000fe20001fad070 */
[----:B------:R-:W-:Y:S01]  /*2da20*/  BSSY.RECONVERGENT B1, `(.L_x_595) ;  /* 0x0000006000017945 */ /* 0x000fe20003800200 */
[----:B------:R-:W-:-:S11]  /*2da30*/  ISETP.GT.AND P0, PT, R9, -0x1, !P0 ;  /* 0xffffffff0900780c */ /* 0x000fd60004704270 */
[----:B------:R-:W-:Y:S05]  /*2da40*/  @!P5 BRA `(.L_x_596) ;  /* 0x00000000000cd947 */ /* 0x000fea0003800000 */
[----:B------:R-:W2:Y:S02]  /*2da50*/  LDG.E R0, desc[UR36][R4.64+0x4] ;  /* 0x0000042404007981 */ /* 0x000ea4000c1e1900 */
[----:B--2---:R-:W-:-:S13]  /*2da60*/  FSETP.GT.AND P5, PT, R0, R3, PT ;  /* 0x000000030000720b */ /* 0x004fda0003fa4000 */
[----:B------:R-:W-:-:S07]  /*2da70*/  @P5 MOV R3, R0 ;  /* 0x0000000000035202 */ /* 0x000fce0000000f00 */
.L_x_596:
[----:B------:R-:W-:Y:S05]  /*2da80*/  BSYNC.RECONVERGENT B1 ;  /* 0x0000000000017941 */ /* 0x000fea0003800200 */
.L_x_595:
[----:B------:R-:W-:Y:S01]  /*2da90*/  PLOP3.LUT P5, PT, P3, P0, PT, 0x80, 0x8 ;  /* 0x000000000008781c */ /* 0x000fe20001fa1070 */
[----:B------:R-:W-:Y:S01]  /*2daa0*/  BSSY.RECONVERGENT B1, `(.L_x_597) ;  /* 0x0000006000017945 */ /* 0x000fe20003800200 */
[----:B------:R-:W-:-:S11]  /*2dab0*/  ISETP.GT.AND P1, PT, R9, -0x2, !P1 ;  /* 0xfffffffe0900780c */ /* 0x000fd60004f24270 */
[----:B------:R-:W-:Y:S05]  /*2dac0*/  @!P5 BRA `(.L_x_598) ;  /* 0x00000000000cd947 */ /* 0x000fea0003800000 */
[----:B------:R-:W2:Y:S02]  /*2dad0*/  LDG.E R0, desc[UR36][R4.64+0x8] ;  /* 0x0000082404007981 */ /* 0x000ea4000c1e1900 */
[----:B--2---:R-:W-:-:S13]  /*2dae0*/  FSETP.GT.AND P5, PT, R0, R3, PT ;  /* 0x000000030000720b */ /* 0x004fda0003fa4000 */
[----:B------:R-:W-:-:S07]  /*2daf0*/  @P5 IMAD.MOV.U32 R3, RZ, RZ, R0 ;  /* 0x000000ffff035224 */ /* 0x000fce00078e0000 */
.L_x_598:
[----:B------:R-:W-:Y:S05]  /*2db00*/  BSYNC.RECONVERGENT B1 ;  /* 0x0000000000017941 */ /* 0x000fea0003800200 */
.L_x_597:
[----:B------:R-:W-:Y:S01]  /*2db10*/  PLOP3.LUT P3, PT, P3, P1, PT, 0x80, 0x8 ;  /* 0x000000000008781c */ /* 0x000fe20001f63070 */
[----:B------:R-:W-:Y:S01]  /*2db20*/  BSSY.RECONVERGENT B1, `(.L_x_599) ;  /* 0x0000009000017945 */ /* 0x000fe20003800200 */
[----:B------:R-:W-:Y:S02]  /*2db30*/  ISETP.GT.AND P5, PT, R8, R53, PT ;  /* 0x000000350800720c */ /* 0x000fe40003fa4270 */
[----:B------:R-:W-:Y:S02]  /*2db40*/  ISETP.GT.AND P2, PT, R9, -0x3, !P2 ;  /* 0xfffffffd0900780c */ /* 0x000fe40005744270 */
[C---:B------:R-:W-:Y:S02]  /*2db50*/  ISETP.GT.AND P5, PT, R10.reuse, 0x1, !P5 ;  /* 0x000000010a00780c */ /* 0x040fe40006fa4270 */
[----:B------:R-:W-:-:S05]  /*2db60*/  IADD3 R0, PT, PT, R10, -0x1, RZ ;  /* 0xffffffff0a007810 */ /* 0x000fca0007ffe0ff */
[----:B------:R-:W-:Y:S06]  /*2db70*/  @!P3 BRA `(.L_x_600) ;  /* 0x00000000000cb947 */ /* 0x000fec0003800000 */
[----:B------:R-:W2:Y:S02]  /*2db80*/  LDG.E R8, desc[UR36][R4.64+0xc] ;  /* 0x00000c2404087981 */ /* 0x000ea4000c1e1900 */
[----:B--2---:R-:W-:-:S13]  /*2db90*/  FSETP.GT.AND P3, PT, R8, R3, PT ;  /* 0x000000030800720b */ /* 0x004fda0003f64000 */
[----:B------:R-:W-:-:S07]  /*2dba0*/  @P3 IMAD.MOV.U32 R3, RZ, RZ, R8 ;  /* 0x000000ffff033224 */ /* 0x000fce00078e0008 */
.L_x_600:
[----:B------:R-:W-:Y:S05]  /*2dbb0*/  BSYNC.RECONVERGENT B1 ;  /* 0x0000000000017941 */ /* 0x000fea0003800200 */
.L_x_599:
[----:B------:R-:W-:Y:S01]  /*2dbc0*/  PLOP3.LUT P5, PT, P5, P2, PT, 0x80, 0x8 ;  /* 0x000000000008781c */ /* 0x000fe20002fa5070 */
[----:B------:R-:W-:Y:S01]  /*2dbd0*/  BSSY.RECONVERGENT B1, `(.L_x_601) ;  /* 0x0000007000017945 */ /* 0x000fe20003800200 */
[----:B------:R-:W-:-:S04]  /*2dbe0*/  ISETP.GT.AND P3, PT, R0, R53, PT ;  /* 0x000000350000720c */ /* 0x000fc80003f64270 */
[----:B------:R-:W-:-:S07]  /*2dbf0*/  ISETP.GT.AND P3, PT, R10, RZ, !P3 ;  /* 0x000000ff0a00720c */ /* 0x000fce0005f64270 */
[----:B------:R-:W-:Y:S06]  /*2dc00*/  @!P5 BRA `(.L_x_602) ;  /* 0x00000000000cd947 */ /* 0x000fec0003800000 */
[----:B------:R-:W2:Y:S02]  /*2dc10*/  LDG.E R4, desc[UR36][R4.64+0x10] ;  /* 0x0000102404047981 */ /* 0x000ea4000c1e1900 */
[----:B--2---:R-:W-:-:S13]  /*2dc20*/  FSETP.GT.AND P5, PT, R4, R3, PT ;  /* 0x000000030400720b */ /* 0x004fda0003fa4000 */
[----:B------:R-:W-:-:S07]  /*2dc30*/  @P5 MOV R3, R4 ;  /* 0x0000000400035202 */ /* 0x000fce0000000f00 */
.L_x_602:
[----:B------:R-:W-:Y:S05]  /*2dc40*/  BSYNC.RECONVERGENT B1 ;  /* 0x0000000000017941 */ /* 0x000fea0003800200 */
.L_x_601:
[----:B------:R-:W-:Y:S01]  /*2dc50*/  PLOP3.LUT P5, PT, P3, P4, PT, 0x80, 0x8 ;  /* 0x000000000008781c */ /* 0x000fe20001fa9070 */
[----:B------:R-:W-:Y:S01]  /*2dc60*/  IMAD.IADD R5, R18, 0x1, R15 ;  /* 0x0000000112057824 */ /* 0x000fe200078e020f */
[----:B------:R-:W-:Y:S03]  /*2dc70*/  BSSY.RECONVERGENT B1, `(.L_x_603) ;  /* 0x0000006000017945 */ /* 0x000fe60003800200 */
[----:B------:R-:W-:-:S08]  /*2dc80*/  IMAD.WIDE R4, R5, 0x4, R6 ;  /* 0x0000000405047825 */ /* 0x000fd000078e0206 */
[----:B------:R-:W-:Y:S05]  /*2dc90*/  @!P5 BRA `(.L_x_604) ;  /* 0x00000000000cd947 */ /* 0x000fea0003800000 */
[----:B------:R-:W2:Y:S02]  /*2dca0*/  LDG.E R0, desc[UR36][R4.64] ;  /* 0x0000002404007981 */ /* 0x000ea4000c1e1900 */
[----:B--2---:R-:W-:-:S13]  /*2dcb0*/  FSETP.GT.AND P5, PT, R0, R3, PT ;  /* 0x000000030000720b */ /* 0x004fda0003fa4000 */
[----:B------:R-:W-:-:S07]  /*2dcc0*/  @P5 MOV R3, R0 ;  /* 0x0000000000035202 */ /* 0x000fce0000000f00 */
.L_x_604:
[----:B------:R-:W-:Y:S05]  /*2dcd0*/  BSYNC.RECONVERGENT B1 ;  /* 0x0000000000017941 */ /* 0x000fea0003800200 */
.L_x_603:
[----:B------:R-:W-:Y:S01]  /*2dce0*/  PLOP3.LUT P5, PT, P3, P6, PT, 0x80, 0x8 ;  /* 0x000000000008781c */ /* 0x000fe20001fad070 */
[----:B------:R-:W-:-:S12]  /*2dcf0*/  BSSY.RECONVERGENT B1, `(.L_x_605) ;  /* 0x0000005000017945 */ /* 0x000fd80003800200 */
[----:B------:R-:W-:Y:S05]  /*2dd00*/  @!P5 BRA `(.L_x_606) ;  /* 0x00000000000cd947 */ /* 0x000fea0003800000 */
[----:B------:R-:W2:Y:S02]  /*2dd10*/  LDG.E R0, desc[UR36][R4.64+0x4] ;  /* 0x0000042404007981 */ /* 0x000ea4000c1e1900 */
[----:B--2---:R-:W-:-:S13]  /*2dd20*/  FSETP.GT.AND P5, PT, R0, R3, PT ;  /* 0x000000030000720b */ /* 0x004fda0003fa4000 */
[----:B------:R-:W-:-:S07]  /*2dd30*/  @P5 IMAD.MOV.U32 R3, RZ, RZ, R0 ;  /* 0x000000ffff035224 */ /* 0x000fce00078e0000 */
.L_x_606:
[----:B------:R-:W-:Y:S05]  /*2dd40*/  BSYNC.RECONVERGENT B1 ;  /* 0x0000000000017941 */ /* 0x000fea0003800200 */
.L_x_605:
[----:B------:R-:W-:Y:S01]  /*2dd50*/  PLOP3.LUT P5, PT, P3, P0, PT, 0x80, 0x8 ;  /* 0x000000000008781c */ /* 0x000fe20001fa1070 */
[----:B------:R-:W-:-:S12]  /*2dd60*/  BSSY.RECONVERGENT B1, `(.L_x_607) ;  /* 0x0000005000017945 */ /* 0x000fd80003800200 */
[----:B------:R-:W-:Y:S05]  /*2dd70*/  @!P5 BRA `(.L_x_608) ;  /* 0x00000000000cd947 */ /* 0x000fea0003800000 */
[----:B------:R-:W2:Y:S02]  /*2dd80*/  LDG.E R0, desc[UR36][R4.64+0x8] ;  /* 0x0000082404007981 */ /* 0x000ea4000c1e1900 */
[----:B--2---:R-:W-:-:S13]  /*2dd90*/  FSETP.GT.AND P5, PT, R0, R3, PT ;  /* 0x000000030000720b */ /* 0x004fda0003fa4000 */
[----:B------:R-:W-:-:S07]  /*2dda0*/  @P5 MOV R3, R0 ;  /* 0x0000000000035202 */ /* 0x000fce0000000f00 */
.L_x_608:
[----:B------:R-:W-:Y:S05]  /*2ddb0*/  BSYNC.RECONVERGENT B1 ;  /* 0x0000000000017941 */ /* 0x000fea0003800200 */
.L_x_607:
[----:B------:R-:W-:Y:S01]  /*2ddc0*/  PLOP3.LUT P5, PT, P3, P1, PT, 0x80, 0x8 ;  /* 0x000000000008781c */ /* 0x000fe20001fa3070 */
[----:B------:R-:W-:-:S12]  /*2ddd0*/  BSSY.RECONVERGENT B1, `(.L_x_609) ;  /* 0x0000005000017945 */ /* 0x000fd80003800200 */
[----:B------:R-:W-:Y:S05]  /*2dde0*/  @!P5 BRA `(.L_x_610) ;  /* 0x00000000000cd947 */ /* 0x000fea0003800000 */
[----:B------:R-:W2:Y:S02]  /*2ddf0*/  LDG.E R0, desc[UR36][R4.64+0xc] ;  /* 0x00000c2404007981 */ /* 0x000ea4000c1e1900 */
[----:B--2---:R-:W-:-:S13]  /*2de00*/  FSETP.GT.AND P5, PT, R0, R3, PT ;  /* 0x000000030000720b */ /* 0x004fda0003fa4000 */
[----:B------:R-:W-:-:S07]  /*2de10*/  @P5 IMAD.MOV.U32 R3, RZ, RZ, R0 ;  /* 0x000000ffff035224 */ /* 0x000fce00078e0000 */
.L_x_610:
[----:B------:R-:W-:Y:S05]  /*2de20*/  BSYNC.RECONVERGENT B1 ;  /* 0x0000000000017941 */ /* 0x000fea0003800200 */
.L_x_609:
[----:B------:R-:W-:Y:S01]  /*2de30*/  PLOP3.LUT P3, PT, P3, P2, PT, 0x80, 0x8 ;  /* 0x000000000008781c */ /* 0x000fe20001f65070 */
[----:B------:R-:W-:Y:S01]  /*2de40*/  BSSY.RECONVERGENT B1, `(.L_x_611) ;  /* 0x0000008000017945 */ /* 0x000fe20003800200 */
[C---:B------:R-:W-:Y:S02]  /*2de50*/  ISETP.GT.AND P5, PT, R10.reuse, R53, PT ;  /* 0x000000350a00720c */ /* 0x040fe40003fa4270 */
[C---:B------:R-:W-:Y:S02]  /*2de60*/  IADD3 R9, PT, PT, R10.reuse, R13, RZ ;  /* 0x0000000d0a097210 */ /* 0x040fe40007ffe0ff */
[----:B------:R-:W-:-:S07]  /*2de70*/  ISETP.GT.AND P5, PT, R10, -0x1, !P5 ;  /* 0xffffffff0a00780c */ /* 0x000fce0006fa4270 */
[----:B------:R-:W-:Y:S06]  /*2de80*/  @!P3 BRA `(.L_x_612) ;  /* 0x00000000000cb947 */ /* 0x000fec0003800000 */
[----:B------:R-:W2:Y:S02]  /*2de90*/  LDG.E R4, desc[UR36][R4.64+0x10] ;  /* 0x0000102404047981 */ /* 0x000ea4000c1e1900 */
[----:B--2---:R-:W-:-:S13]  /*2dea0*/  FSETP.GT.AND P3, PT, R4, R3, PT ;  /* 0x000000030400720b */ /* 0x004fda0003f64000 */
[----:B------:R-:W-:-:S07]  /*2deb0*/  @P3 IMAD.MOV.U32 R3, RZ, RZ, R4 ;  /* 0x000000ffff033224 */ /* 0x000fce00078e0004 */
.L_x_612:
[----:B------:R-:W-:Y:S05]  /*2dec0*/  BSYNC.RECONVERGENT B1 ;  /* 0x0000000000017941 */ /* 0x000fea0003800200 */
.L_x_611:
[----:B------:R-:W-:Y:S01]  /*2ded0*/  PLOP3.LUT P3, PT, P5, P4, PT, 0x80, 0x8 ;  /* 0x000000000008781c */ /* 0x000fe20002f69070 */
[----:B------:R-:W-:Y:S01]  /*2dee0*/  IMAD R5, R18, R9, R11 ;  /* 0x0000000912057224 */ /* 0x000fe200078e020b */
[----:B------:R-:W-:Y:S03]  /*2def0*/  BSSY.RECONVERGENT B1, `(.L_x_613) ;  /* 0x0000006000017945 */ /* 0x000fe60003800200 */
[----:B------:R-:W-:-:S08]  /*2df00*/  IMAD.WIDE R4, R5, 0x4, R6 ;  /* 0x0000000405047825 */ /* 0x000fd000078e0206 */
[----:B------:R-:W-:Y:S05]  /*2df10*/  @!P3 BRA `(.L_x_614) ;  /* 0x00000000000cb947 */ /* 0x000fea0003800000 */
[----:B------:R-:W2:Y:S02]  /*2df20*/  LDG.E R0, desc[UR36][R4.64] ;  /* 0x0000002404007981 */ /* 0x000ea4000c1e1900 */
[----:B--2---:R-:W-:-:S13]  /*2df30*/  FSETP.GT.AND P3, PT, R0, R3, PT ;  /* 0x000000030000720b */ /* 0x004fda0003f64000 */
[----:B------:R-:W-:-:S07]  /*2df40*/  @P3 MOV R3, R0 ;  /* 0x0000000000033202 */ /* 0x000fce0000000f00 */
.L_x_614:
[----:B------:R-:W-:Y:S05]  /*2df50*/  BSYNC.RECONVERGENT B1 ;  /* 0x0000000000017941 */ /* 0x000fea0003800200 */
.L_x_613:
[----:B------:R-:W-:Y:S01]  /*2df60*/  PLOP3.LUT P3, PT, P5, P6, PT, 0x80, 0x8 ;  /* 0x000000000008781c */ /* 0x000fe20002f6d070 */
[----:B------:R-:W-:-:S12]  /*2df70*/  BSSY.RECONVERGENT B1, `(.L_x_615) ;  /* 0x0000005000017945 */ /* 0x000fd80003800200 */
[----:B------:R-:W-:Y:S05]  /*2df80*/  @!P3 BRA `(.L_x_616) ;  /* 0x00000000000cb947 */ /* 0x000fea0003800000 */
[----:B------:R-:W2:Y:S02]  /*2df90*/  LDG.E R0, desc[UR36][R4.64+0x4] ;  /* 0x0000042404007981 */ /* 0x000ea4000c1e1900 */
[----:B--2---:R-:W-:-:S13]  /*2dfa0*/  FSETP.GT.AND P3, PT, R0, R3, PT ;  /* 0x000000030000720b */ /* 0x004fda0003f64000 */
[----:B------:R-:W-:-:S07]  /*2dfb0*/  @P3 IMAD.MOV.U32 R3, RZ, RZ, R0 ;  /* 0x000000ffff033224 */ /* 0x000fce00078e0000 */
.L_x_616:
[----:B------:R-:W-:Y:S05]  /*2dfc0*/  BSYNC.RECONVERGENT B1 ;  /* 0x0000000000017941 */ /* 0x000fea0003800200 */
.L_x_615:
[----:B------:R-:W-:Y:S01]  /*2dfd0*/  PLOP3.LUT P3, PT, P5, P0, PT, 0x80, 0x8 ;  /* 0x000000000008781c */ /* 0x000fe20002f61070 */
[----:B------:R-:W-:-:S12]  /*2dfe0*/  BSSY.RECONVERGENT B1, `(.L_x_617) ;  /* 0x0000005000017945 */ /* 0x000fd80003800200 */
[----:B------:R-:W-:Y:S05]  /*2dff0*/  @!P3 BRA `(.L_x_618) ;  /* 0x00000000000cb947 */ /* 0x000fea0003800000 */
[----:B------:R-:W2:Y:S02]  /*2e000*/  LDG.E R0, desc[UR36][R4.64+0x8] ;  /* 0x0000082404007981 */ /* 0x000ea4000c1e1900 */
[----:B--2---:R-:W-:-:S13]  /*2e010*/  FSETP.GT.AND P3, PT, R0, R3, PT ;  /* 0x000000030000720b */ /* 0x004fda0003f64000 */
[----:B------:R-:W-:-:S07]  /*2e020*/  @P3 MOV R3, R0 ;  /* 0x0000000000033202 */ /* 0x000fce0000000f00 */
.L_x_618:
[----:B------:R-:W-:Y:S05]  /*2e030*/  BSYNC.RECONVERGENT B1 ;  /* 0x0000000000017941 */ /* 0x000fea0003800200 */
.L_x_617:
[----:B------:R-:W-:Y:S01]  /*2e040*/  PLOP3.LUT P3, PT, P5, P1, PT, 0x80, 0x8 ;  /* 0x000000000008781c */ /* 0x000fe20002f63070 */
[----:B------:R-:W-:-:S12]  /*2e050*/  BSSY.RECONVERGENT B1, `(.L_x_619) ;  /* 0x0000005000017945 */ /* 0x000fd80003800200 */
[----:B------:R-:W-:Y:S05]  /*2e060*/  @!P3 BRA `(.L_x_620) ;  /* 0x00000000000cb947 */ /* 0x000fea0003800000 */
[----:B------:R-:W2:Y:S02]  /*2e070*/  LDG.E R0, desc[UR36][R4.64+0xc] ;  /* 0x00000c2404007981 */ /* 0x000ea4000c1e1900 */
[----:B--2---:R-:W-:-:S13]  /*2e080*/  FSETP.GT.AND P3, PT, R0, R3, PT ;  /* 0x000000030000720b */ /* 0x004fda0003f64000 */
[----:B------:R-:W-:-:S07]  /*2e090*/  @P3 IMAD.MOV.U32 R3, RZ, RZ, R0 ;  /* 0x000000ffff033224 */ /* 0x000fce00078e0000 */
.L_x_620:
[----:B------:R-:W-:Y:S05]  /*2e0a0*/  BSYNC.RECONVERGENT B1 ;  /* 0x0000000000017941 */ /* 0x000fea0003800200 */
.L_x_619:
[----:B------:R-:W-:Y:S01]  /*2e0b0*/  PLOP3.LUT P5, PT, P5, P2, PT, 0x80, 0x8 ;  /* 0x000000000008781c */ /* 0x000fe20002fa5070 */
[----:B------:R-:W-:Y:S01]  /*2e0c0*/  BSSY.RECONVERGENT B1, `(.L_x_621) ;  /* 0x0000008000017945 */ /* 0x000fe20003800200 */
[----:B------:R-:W-:Y:S02]  /*2e0d0*/  ISETP.GE.AND P3, PT, R10, R53, PT ;  /* 0x000000350a00720c */ /* 0x000fe40003f66270 */
[----:B------:R-:W-:Y:S02]  /*2e0e0*/  IADD3 R9, PT, PT, R12, 0x3, RZ ;  /* 0x000000030c097810 */ /* 0x000fe40007ffe0ff */
[----:B------:R-:W-:-:S07]  /*2e0f0*/  ISETP.GT.AND P3, PT, R10, -0x2, !P3 ;  /* 0xfffffffe0a00780c */ /* 0x000fce0005f64270 */
[----:B------:R-:W-:Y:S06]  /*2e100*/  @!P5 BRA `(.L_x_622) ;  /* 0x00000000000cd947 */ /* 0x000fec0003800000 */
[----:B------:R-:W2:Y:S02]  /*2e110*/  LDG.E R4, desc[UR36][R4.64+0x10] ;  /* 0x0000102404047981 */ /* 0x000ea4000c1e1900 */
[----:B--2---:R-:W-:-:S13]  /*2e120*/  FSETP.GT.AND P5, PT, R4, R3, PT ;  /* 0x000000030400720b */ /* 0x004fda0003fa4000 */
[----:B------:R-:W-:-:S07]  /*2e130*/  @P5 IMAD.MOV.U32 R3, RZ, RZ, R4 ;  /* 0x000000ffff035224 */ /* 0x000fce00078e0004 */
.L_x_622:
[----:B------:R-:W-:Y:S05]  /*2e140*/  BSYNC.RECONVERGENT B1 ;  /* 0x0000000000017941 */ /* 0x000fea0003800200 */
.L_x_621:
        /* <DEDUP_REMOVED lines=8> */
.L_x_624:
[----:B------:R-:W-:Y:S05]  /*2e1d0*/  BSYNC.RECONVERGENT B1 ;  /* 0x0000000000017941 */ /* 0x000fea0003800200 */
.L_x_623:
[----:B------:R-:W-:Y:S01]  /*2e1e0*/  PLOP3.LUT P5, PT, P3, P6, PT, 0x80, 0x8 ;  /* 0x000000000008781c */ /* 0x000fe20001fad070 */
[----:B------:R-:W-:-:S12]  /*2e1f0*/  BSSY.RECONVERGENT B1, `(.L_x_625) ;  /* 0x0000005000017945 */ /* 0x000fd80003800200 */
[----:B------:R-:W-:Y:S05]  /*2e200*/  @!P5 BRA `(.L_x_626) ;  /* 0x00000000000cd947 */ /* 0x000fea0003800000 */
[----:B------:R-:W2:Y:S02]  /*2e210*/  LDG.E R0, desc[UR36][R4.64+0x4] ;  /* 0x0000042404007981 */ /* 0x000ea4000c1e1900 */
[----:B--2---:R-:W-:-:S13]  /*2e220*/  FSETP.GT.AND P5, PT, R0, R3, PT ;  /* 0x000000030000720b */ /* 0x004fda0003fa4000 */
[----:B------:R-:W-:-:S07]  /*2e230*/  @P5 IMAD.MOV.U32 R3, RZ, RZ, R0 ;  /* 0x000000ffff035224 */ /* 0x000fce00078e0000 */
.L_x_626:
[----:B------:R-:W-:Y:S05]  /*2e240*/  BSYNC.RECONVERGENT B1 ;  /* 0x0000000000017941 */ /* 0x000fea0003800200 */
.L_x_625:
[----:B------:R-:W-:Y:S01]  /*2e250*/  PLOP3.LUT P5, PT, P3, P0, PT, 0x80, 0x8 ;  /* 0x000000000008781c */ /* 0x000fe20001fa1070 */
[----:B------:R-:W-:Y:S01]  /*2e260*/  BSSY.RECONVERGENT B1, `(.L_x_627) ;  /* 0x0000006000017945 */ /* 0x000fe20003800200 */
[----:B------:R-:W-:-:S11]  /*2e270*/  IADD3 R0, PT, PT, R10, 0x2, RZ ;  /* 0x000000020a007810 */ /* 0x000fd60007ffe0ff */
[----:B------:R-:W-:Y:S05]  /*2e280*/  @!P5 BRA `(.L_x_628) ;  /* 0x00000000000cd947 */ /* 0x000fea0003800000 */
[----:B------:R-:W2:Y:S02]  /*2e290*/  LDG.E R8, desc[UR36][R4.64+0x8] ;  /* 0x0000082404087981 */ /* 0x000ea4000c1e1900 */
[----:B--2---:R-:W-:-:S13]  /*2e2a0*/  FSETP.GT.AND P5, PT, R8, R3, PT ;  /* 0x000000030800720b */ /* 0x004fda0003fa4000 */
[----:B------:R-:W-:-:S07]  /*2e2b0*/  @P5 IMAD.MOV.U32 R3, RZ, RZ, R8 ;  /* 0x000000ffff035224 */ /* 0x000fce00078e0008 */
.L_x_628:
[----:B------:R-:W-:Y:S05]  /*2e2c0*/  BSYNC.RECONVERGENT B1 ;  /* 0x0000000000017941 */ /* 0x000fea0003800200 */
.L_x_627:
        /* <DEDUP_REMOVED lines=18> */
[----:B------:R-:W2:Y:S02]  /*2e3f0*/  LDG.E R0, desc[UR36][R4.64+0xc] ;  /* 0x00000c2404007981 */ /* 0x000ea4000c1e1900 */
[----:B--2---:R-:W-:-:S13]  /*2e400*/  FSETP.GT.AND P5, PT, R0, R3, PT ;  /* 0x000000030000720b */ /* 0x004fda0003fa4000 */
[----:B------:R-:W-:-:S07]  /*2e410*/  @P5 IMAD.MOV.U32 R3, RZ, RZ, R0 ;  /* 0x000000ffff035224 */ /* 0x000fce00078e0000 */
.L_x_630:
[----:B------:R-:W-:Y:S05]  /*2e420*/  BSYNC.RECONVERGENT B1 ;  /* 0x0000000000017941 */ /* 0x000fea0003800200 */
.L_x_629:
[----:B------:R-:W-:Y:S04]  /*2e430*/  BSSY.RECONVERGENT B1, `(.L_x_631) ;  /* 0x0000005000017945 */ /* 0x000fe80003800200 */
[----:B------:R-:W-:Y:S05]  /*2e440*/  @!P3 BRA `(.L_x_632) ;  /* 0x00000000000cb947 */ /* 0x000fea0003800000 */
[----:B------:R-:W2:Y:S02]  /*2e450*/  LDG.E R4, desc[UR36][R4.64+0x10] ;  /* 0x0000102404047981 */ /* 0x000ea4000c1e1900 */
[----:B--2---:R-:W-:-:S13]  /*2e460*/  FSETP.GT.AND P3, PT, R4, R3, PT ;  /* 0x000000030400720b */ /* 0x004fda0003f64000 */
[----:B------:R-:W-:-:S07]  /*2e470*/  @P3 MOV R3, R4 ;  /* 0x0000000400033202 */ /* 0x000fce0000000f00 */
.L_x_632:
[----:B------:R-:W-:Y:S05]  /*2e480*/  BSYNC.RECONVERGENT B1 ;  /* 0x0000000000017941 */ /* 0x000fea0003800200 */
.L_x_631:
[----:B------:R-:W-:Y:S04]  /*2e490*/  BSSY.RECONVERGENT B1, `(.L_x_633) ;  /* 0x0000005000017945 */ /* 0x000fe80003800200 */
[----:B------:R-:W-:Y:S05]  /*2e4a0*/  @!P4 BRA `(.L_x_634) ;  /* 0x00000000000cc947 */ /* 0x000fea0003800000 */
[----:B------:R-:W2:Y:S02]  /*2e4b0*/  LDG.E R0, desc[UR36][R6.64] ;  /* 0x0000002406007981 */ /* 0x000ea4000c1e1900 */
[----:B--2---:R-:W-:-:S13]  /*2e4c0*/  FSETP.GT.AND P3, PT, R0, R3, PT ;  /* 0x000000030000720b */ /* 0x004fda0003f64000 */
[----:B------:R-:W-:-:S07]  /*2e4d0*/  @P3 IMAD.MOV.U32 R3, RZ, RZ, R0 ;  /* 0x000000ffff033224 */ /* 0x000fce00078e0000 */
.L_x_634:
[----:B------:R-:W-:Y:S05]  /*2e4e0*/  BSYNC.RECONVERGENT B1 ;  /* 0x0000000000017941 */ /* 0x000fea0003800200 */
.L_x_633:
[----:B------:R-:W-:Y:S04]  /*2e4f0*/  BSSY.RECONVERGENT B1, `(.L_x_635) ;  /* 0x0000005000017945 */ /* 0x000fe80003800200 */
[----:B------:R-:W-:Y:S05]  /*2e500*/  @!P6 BRA `(.L_x_636) ;  /* 0x00000000000ce947 */ /* 0x000fea0003800000 */
[----:B------:R-:W2:Y:S02]  /*2e510*/  LDG.E R0, desc[UR36][R6.64+0x4] ;  /* 0x0000042406007981 */ /* 0x000ea4000c1e1900 */
[----:B--2---:R-:W-:-:S13]  /*2e520*/  FSETP.GT.AND P3, PT, R0, R3, PT ;  /* 0x000000030000720b */ /* 0x004fda0003f64000 */
[----:B------:R-:W-:-:S07]  /*2e530*/  @P3 MOV R3, R0 ;  /* 0x0000000000033202 */ /* 0x000fce0000000f00 */
.L_x_636:
[----:B------:R-:W-:Y:S05]  /*2e540*/  BSYNC.RECONVERGENT B1 ;  /* 0x0000000000017941 */ /* 0x000fea0003800200 */
.L_x_635:
[----:B------:R-:W-:Y:S04]  /*2e550*/  BSSY.RECONVERGENT B1, `(.L_x_637) ;  /* 0x0000005000017945 */ /* 0x000fe80003800200 */
[----:B------:R-:W-:Y:S05]  /*2e560*/  @!P0 BRA `(.L_x_638) ;  /* 0x00000000000c8947 */ /* 0x000fea0003800000 */
[----:B------:R-:W2:Y:S02]  /*2e570*/  LDG.E R0, desc[UR36][R6.64+0x8] ;  /* 0x0000082406007981 */ /* 0x000ea4000c1e1900 */
[----:B--2---:R-:W-:-:S13]  /*2e580*/  FSETP.GT.AND P0, PT, R0, R3, PT ;  /* 0x000000030000720b */ /* 0x004fda0003f04000 */
[----:B------:R-:W-:-:S07]  /*2e590*/  @P0 IMAD.MOV.U32 R3, RZ, RZ, R0 ;  /* 0x000000ffff030224 */ /* 0x000fce00078e0000 */
.L_x_638:
[----:B------:R-:W-:Y:S05]  /*2e5a0*/  BSYNC.RECONVERGENT B1 ;  /* 0x0000000000017941 */ /* 0x000fea0003800200 */
.L_x_637:
[----:B------:R-:W-:Y:S04]  /*2e5b0*/  BSSY.RECONVERGENT B1, `(.L_x_639) ;  /* 0x0000005000017945 */ /* 0x000fe80003800200 */
[----:B------:R-:W-:Y:S05]  /*2e5c0*/  @!P1 BRA `(.L_x_640) ;  /* 0x00000000000c9947 */ /* 0x000fea0003800000 */
[----:B------:R-:W2:Y:S02]  /*2e5d0*/  LDG.E R0, desc[UR36][R6.64+0xc] ;  /* 0x00000c2406007981 */ /* 0x000ea4000c1e1900 */
[----:B--2---:R-:W-:-:S13]  /*2e5e0*/  FSETP.GT.AND P0, PT, R0, R3, PT ;  /* 0x000000030000720b */ /* 0x004fda0003f04000 */
[----:B------:R-:W-:-:S07]  /*2e5f0*/  @P0 MOV R3, R0 ;  /* 0x0000000000030202 */ /* 0x000fce0000000f00 */
.L_x_640:
[----:B------:R-:W-:Y:S05]  /*2e600*/  BSYNC.RECONVERGENT B1 ;  /* 0x0000000000017941 */ /* 0x000fea0003800200 */
.L_x_639:
[----:B------:R-:W-:Y:S04]  /*2e610*/  BSSY.RECONVERGENT B1, `(.L_x_641) ;  /* 0x0000005000017945 */ /* 0x000fe80003800200 */
[----:B------:R-:W-:Y:S05]  /*2e620*/  @!P2 BRA `(.L_x_642) ;  /* 0x00000000000ca947 */ /* 0x000fea0003800000 */
[----:B------:R-:W2:Y:S02]  /*2e630*/  LDG.E R6, desc[UR36][R6.64+0x10] ;  /* 0x0000102406067981 */ /* 0x000ea4000c1e1900 */
[----:B--2---:R-:W-:-:S13]  /*2e640*/  FSETP.GT.AND P0, PT, R6, R3, PT ;  /* 0x000000030600720b */ /* 0x004fda0003f04000 */
[----:B------:R-:W-:-:S07]  /*2e650*/  @P0 IMAD.MOV.U32 R3, RZ, RZ, R6 ;  /* 0x000000ffff030224 */ /* 0x000fce00078e0006 */
.L_x_642:
[----:B------:R-:W-:Y:S05]  /*2e660*/  BSYNC.RECONVERGENT B1 ;  /* 0x0000000000017941 */ /* 0x000fea0003800200 */
.L_x_641:
[----:B------:R0:W-:Y:S02]  /*2e670*/  STG.E desc[UR36][R28.64], R3 ;  /* 0x000000031c007986 */ /* 0x0001e4000c101924 */
.L_x_592:
[----:B------:R-:W-:Y:S05]  /*2e680*/  BSYNC.RECONVERGENT B0 ;  /* 0x0000000000007941 */ /* 0x000fea0003800200 */
.L_x_591:
[----:B------:R-:W5:Y:S01]  /*2e690*/  LDCU UR4, c[0x0][0x3c0] ;  /* 0x00007800ff0477ac */ /* 0x000f620008000800 */
[----:B0-----:R-:W0:Y:S01]  /*2e6a0*/  LDC.64 R6, c[0x0][0x388] ;  /* 0x0000e200ff067b82 */ /* 0x001e220000000a00 */
[----:B------:R-:W-:Y:S01]  /*2e6b0*/  BSSY.RECONVERGENT B0, `(.L_x_643) ;  /* 0x0000092000007945 */ /* 0x000fe20003800200 */
[----:B-----5:R-:W-:-:S05]  /*2e6c0*/  IMAD R0, R48, UR4, RZ ;  /* 0x0000000430007c24 */ /* 0x020fca000f8e02ff */
[----:B------:R-:W-:Y:S01]  /*2e6d0*/  SHF.L.U32 R0, R0, 0xb, RZ ;  /* 0x0000000b00007819 */ /* 0x000fe200000006ff */
[C---:B0-----:R-:W-:Y:S01]  /*2e6e0*/  IMAD.WIDE R6, R17.reuse, 0x4, R6 ;  /* 0x0000000411067825 */ /* 0x041fe200078e0206 */
[----:B------:R-:W-:Y:S02]  /*2e6f0*/  BAR.SYNC.DEFER_BLOCKING 0x0 ;  /* 0x0000000000007b1d */ /* 0x000fe40000010000 */
[----:B------:R-:W-:-:S13]  /*2e700*/  ISETP.GE.AND P0, PT, R17, R0, PT ;  /* 0x000000001100720c */ /* 0x000fda0003f06270 */
[----:B------:R-:W-:Y:S05]  /*2e710*/  @P0 BRA `(.L_x_644) ;  /* 0x00000008002c0947 */ /* 0x000fea0003800000 */
[-C--:B------:R-:W-:Y:S02]  /*2e720*/  IABS R8, R48.reuse ;  /* 0x0000003000087213 */ /* 0x080fe40000000000 */
[----:B------:R-:W-:Y:S02]  /*2e730*/  IABS R13, R17 ;  /* 0x00000011000d7213 */ /* 0x000fe40000000000 */
[----:B------:R-:W0:Y:S01]  /*2e740*/  I2F.RP R0, R8 ;  /* 0x0000000800007306 */ /* 0x000e220000209400 */
[----:B------:R-:W-:Y:S02]  /*2e750*/  IABS R9, R48 ;  /* 0x0000003000097213 */ /* 0x000fe40000000000 */
[----:B------:R-:W-:Y:S02]  /*2e760*/  IABS R20, R23 ;  /* 0x0000001700147213 */ /* 0x000fe40000000000 */
[----:B------:R-:W-:-:S03]  /*2e770*/  ISETP.NE.AND P5, PT, R23, RZ, PT ;  /* 0x000000ff1700720c */ /* 0x000fc60003fa5270 */
[----:B------:R-:W5:Y:S08]  /*2e780*/  I2F.RP R15, R20 ;  /* 0x00000014000f7306 */ /* 0x000f700000209400 */
[----:B0-----:R-:W0:Y:S08]  /*2e790*/  MUFU.RCP R0, R0 ;  /* 0x0000000000007308 */ /* 0x001e300000001000 */
[----:B-----5:R-:W-:Y:S01]  /*2e7a0*/  MUFU.RCP R15, R15 ;  /* 0x0000000f000f7308 */ /* 0x020fe20000001000 */
[----:B0-----:R-:W-:Y:S01]  /*2e7b0*/  VIADD R4, R0, 0xffffffe ;  /* 0x0ffffffe00047836 */ /* 0x001fe20000000000 */
[----:B------:R-:W-:-:S06]  /*2e7c0*/  IADD3 R0, PT, PT, RZ, -R9, RZ ;  /* 0x80000009ff007210 */ /* 0x000fcc0007ffe0ff */
[----:B------:R0:W5:Y:S02]  /*2e7d0*/  F2I.FTZ.U32.TRUNC.NTZ R5, R4 ;  /* 0x0000000400057305 */ /* 0x000164000021f000 */
[----:B0-----:R-:W-:Y:S01]  /*2e7e0*/  IMAD.MOV.U32 R4, RZ, RZ, RZ ;  /* 0x000000ffff047224 */ /* 0x001fe200078e00ff */
[----:B-----5:R-:W-:-:S05]  /*2e7f0*/  IADD3 R3, PT, PT, RZ, -R5, RZ ;  /* 0x80000005ff037210 */ /* 0x020fca0007ffe0ff */
[----:B------:R-:W-:-:S04]  /*2e800*/  IMAD R3, R3, R8, RZ ;  /* 0x0000000803037224 */ /* 0x000fc800078e02ff */
[----:B------:R-:W-:Y:S01]  /*2e810*/  IMAD.HI.U32 R10, R5, R3, R4 ;  /* 0x00000003050a7227 */ /* 0x000fe200078e0004 */
[----:B------:R-:W-:Y:S02]  /*2e820*/  IABS R3, R18 ;  /* 0x0000001200037213 */ /* 0x000fe40000000000 */
[----:B------:R-:W-:-:S03]  /*2e830*/  LOP3.LUT R4, R17, R48, RZ, 0x3c, !PT ;  /* 0x0000003011047212 */ /* 0x000fc600078e3cff */
[----:B------:R-:W-:Y:S01]  /*2e840*/  IMAD.HI.U32 R10, R10, R13, RZ ;  /* 0x0000000d0a0a7227 */ /* 0x000fe200078e00ff */
[----:B------:R-:W-:-:S03]  /*2e850*/  ISETP.GE.AND P2, PT, R4, RZ, PT ;  /* 0x000000ff0400720c */ /* 0x000fc60003f46270 */
[----:B------:R-:W-:Y:S02]  /*2e860*/  IMAD R5, R10, R0, R13 ;  /* 0x000000000a057224 */ /* 0x000fe400078e020d */
[----:B------:R-:W0:Y:S03]  /*2e870*/  I2F.RP R0, R3 ;  /* 0x0000000300007306 */ /* 0x000e260000209400 */
[----:B------:R-:W-:-:S05]  /*2e880*/  ISETP.GT.U32.AND P0, PT, R8, R5, PT ;  /* 0x000000050800720c */ /* 0x000fca0003f04070 */
[----:B0-----:R-:W0:Y:S08]  /*2e890*/  MUFU.RCP R0, R0 ;  /* 0x0000000000007308 */ /* 0x001e300000001000 */
[----:B------:R-:W-:Y:S01]  /*2e8a0*/  @!P0 IMAD.IADD R5, R5, 0x1, -R8 ;  /* 0x0000000105058824 */ /* 0x000fe200078e0a08 */
[----:B------:R-:W-:Y:S02]  /*2e8b0*/  @!P0 IADD3 R10, PT, PT, R10, 0x1, RZ ;  /* 0x000000010a0a8810 */ /* 0x000fe40007ffe0ff */
[----:B------:R-:W-:-:S02]  /*2e8c0*/  ISETP.NE.AND P0, PT, R48, RZ, PT ;  /* 0x000000ff3000720c */ /* 0x000fc40003f05270 */
[----:B------:R-:W-:Y:S02]  /*2e8d0*/  ISETP.GE.U32.AND P1, PT, R5, R8, PT ;  /* 0x000000080500720c */ /* 0x000fe40003f26070 */
[----:B------:R-:W-:Y:S01]  /*2e8e0*/  IABS R8, R18 ;  /* 0x0000001200087213 */ /* 0x000fe20000000000 */
[----:B0-----:R-:W-:-:S10]  /*2e8f0*/  VIADD R4, R0, 0xffffffe ;  /* 0x0ffffffe00047836 */ /* 0x001fd40000000000 */
[----:B------:R-:W-:Y:S01]  /*2e900*/  @P1 IADD3 R10, PT, PT, R10, 0x1, RZ ;  /* 0x000000010a0a1810 */ /* 0x000fe20007ffe0ff */
[----:B------:R0:W5:Y:S04]  /*2e910*/  F2I.FTZ.U32.TRUNC.NTZ R5, R4 ;  /* 0x0000000400057305 */ /* 0x000168000021f000 */
[----:B------:R-:W-:Y:S01]  /*2e920*/  @!P2 IMAD.MOV R10, RZ, RZ, -R10 ;  /* 0x000000ffff0aa224 */ /* 0x000fe200078e0a0a */
[----:B------:R-:W-:Y:S01]  /*2e930*/  @!P0 LOP3.LUT R10, RZ, R48, RZ, 0x33, !PT ;  /* 0x00000030ff0a8212 */ /* 0x000fe200078e33ff */
[----:B------:R-:W-:Y:S02]  /*2e940*/  IMAD R48, R23, R18, RZ ;  /* 0x0000001217307224 */ /* 0x000fe400078e02ff */
[----:B0-----:R-:W-:-:S03]  /*2e950*/  HFMA2 R4, -RZ, RZ, 0, 0 ;  /* 0x00000000ff047431 */ /* 0x001fc600000001ff */
[----:B------:R-:W-:-:S04]  /*2e960*/  SHF.L.U32 R12, R48, 0xb, RZ ;  /* 0x0000000b300c7819 */ /* 0x000fc800000006ff */
[----:B------:R-:W-:Y:S01]  /*2e970*/  IABS R11, R12 ;  /* 0x0000000c000b7213 */ /* 0x000fe20000000000 */
[----:B-----5:R-:W-:-:S04]  /*2e980*/  IMAD.MOV R0, RZ, RZ, -R5 ;  /* 0x000000ffff007224 */ /* 0x020fc800078e0a05 */
[----:B------:R-:W-:Y:S02]  /*2e990*/  IMAD R9, R0, R3, RZ ;  /* 0x0000000300097224 */ /* 0x000fe400078e02ff */
[----:B------:R-:W0:Y:S02]  /*2e9a0*/  I2F.RP R0, R11 ;  /* 0x0000000b00007306 */ /* 0x000e240000209400 */
[----:B------:R-:W-:-:S04]  /*2e9b0*/  IMAD.HI.U32 R9, R5, R9, R4 ;  /* 0x0000000905097227 */ /* 0x000fc800078e0004 */
[----:B------:R-:W-:Y:S02]  /*2e9c0*/  IMAD.MOV R5, RZ, RZ, -R8 ;  /* 0x000000ffff057224 */ /* 0x000fe400078e0a08 */
[----:B------:R-:W-:-:S04]  /*2e9d0*/  IMAD.HI.U32 R4, R9, R13, RZ ;  /* 0x0000000d09047227 */ /* 0x000fc800078e00ff */
[----:B------:R-:W-:Y:S01]  /*2e9e0*/  IMAD R14, R4, R5, R13 ;  /* 0x00000005040e7224 */ /* 0x000fe200078e020d */
[----:B------:R-:W-:Y:S01]  /*2e9f0*/  IADD3 R5, PT, PT, R15, 0xffffffe, RZ ;  /* 0x0ffffffe0f057810 */ /* 0x000fe20007ffe0ff */
[----:B0-----:R-:W0:Y:S03]  /*2ea00*/  MUFU.RCP R0, R0 ;  /* 0x0000000000007308 */ /* 0x001e260000001000 */
[----:B------:R-:W-:-:S05]  /*2ea10*/  ISETP.GT.U32.AND P0, PT, R3, R14, PT ;  /* 0x0000000e0300720c */ /* 0x000fca0003f04070 */
[----:B------:R-:W5:Y:S08]  /*2ea20*/  F2I.FTZ.U32.TRUNC.NTZ R5, R5 ;  /* 0x0000000500057305 */ /* 0x000f70000021f000 */
[----:B------:R-:W-:Y:S01]  /*2ea30*/  @!P0 IMAD.IADD R14, R14, 0x1, -R3 ;  /* 0x000000010e0e8824 */ /* 0x000fe200078e0a03 */
[----:B0-----:R-:W-:Y:S01]  /*2ea40*/  IADD3 R8, PT, PT, R0, 0xffffffe, RZ ;  /* 0x0ffffffe00087810 */ /* 0x001fe20007ffe0ff */
[----:B------:R-:W-:Y:S01]  /*2ea50*/  @!P0 VIADD R4, R4, 0x1 ;  /* 0x0000000104048836 */ /* 0x000fe20000000000 */
[----:B------:R-:W-:-:S02]  /*2ea60*/  ISETP.NE.AND P0, PT, R18, RZ, PT ;  /* 0x000000ff1200720c */ /* 0x000fc40003f05270 */
[----:B------:R-:W-:Y:S01]  /*2ea70*/  ISETP.GE.U32.AND P1, PT, R14, R3, PT ;  /* 0x000000030e00720c */ /* 0x000fe20003f26070 */
[----:B------:R-:W0:Y:S01]  /*2ea80*/  F2I.FTZ.U32.TRUNC.NTZ R9, R8 ;  /* 0x0000000800097305 */ /* 0x000e22000021f000 */
[----:B------:R-:W-:-:S04]  /*2ea90*/  LOP3.LUT R3, R17, R18, RZ, 0x3c, !PT ;  /* 0x0000001211037212 */ /* 0x000fc800078e3cff */
[----:B------:R-:W-:Y:S02]  /*2eaa0*/  ISETP.GE.AND P2, PT, R3, RZ, PT ;  /* 0x000000ff0300720c */ /* 0x000fe40003f46270 */
[----:B-----5:R-:W-:-:S05]  /*2eab0*/  IADD3 R3, PT, PT, RZ, -R5, RZ ;  /* 0x80000005ff037210 */ /* 0x020fca0007ffe0ff */
[----:B------:R-:W-:Y:S02]  /*2eac0*/  @P1 VIADD R4, R4, 0x1 ;  /* 0x0000000104041836 */ /* 0x000fe40000000000 */
[----:B------:R-:W-:Y:S02]  /*2ead0*/  IMAD R3, R3, R20, RZ ;  /* 0x0000001403037224 */ /* 0x000fe400078e02ff */
[----:B0-----:R-:W-:Y:S01]  /*2eae0*/  IMAD.MOV R8, RZ, RZ, -R9 ;  /* 0x000000ffff087224 */ /* 0x001fe200078e0a09 */
[----:B------:R-:W-:Y:S01]  /*2eaf0*/  MOV R0, R4 ;  /* 0x0000000400007202 */ /* 0x000fe20000000f00 */
[----:B------:R-:W-:-:S03]  /*2eb00*/  IMAD.MOV.U32 R4, RZ, RZ, RZ ;  /* 0x000000ffff047224 */ /* 0x000fc600078e00ff */
[----:B------:R-:W-:Y:S01]  /*2eb10*/  @!P2 IADD3 R0, PT, PT, -R0, RZ, RZ ;  /* 0x000000ff0000a210 */ /* 0x000fe20007ffe1ff */
[----:B------:R-:W-:Y:S01]  /*2eb20*/  IMAD.HI.U32 R15, R5, R3, R4 ;  /* 0x00000003050f7227 */ /* 0x000fe200078e0004 */
[----:B------:R-:W-:Y:S02]  /*2eb30*/  IABS R5, R12 ;  /* 0x0000000c00057213 */ /* 0x000fe40000000000 */
[----:B------:R-:W-:Y:S01]  /*2eb40*/  @!P0 LOP3.LUT R0, RZ, R18, RZ, 0x33, !PT ;  /* 0x00000012ff008212 */ /* 0x000fe200078e33ff */
[----:B------:R-:W-:Y:S02]  /*2eb50*/  IMAD R3, R8, R11, RZ ;  /* 0x0000000b08037224 */ /* 0x000fe400078e02ff */
[----:B------:R-:W-:Y:S01]  /*2eb60*/  HFMA2 R8, -RZ, RZ, 0, 0 ;  /* 0x00000000ff087431 */ /* 0x000fe200000001ff */
[----:B------:R-:W-:Y:S01]  /*2eb70*/  IABS R4, R23 ;  /* 0x0000001700047213 */ /* 0x000fe20000000000 */
[----:B------:R-:W-:Y:S01]  /*2eb80*/  IMAD.MOV R5, RZ, RZ, -R5 ;  /* 0x000000ffff057224 */ /* 0x000fe200078e0a05 */
[----:B------:R-:W-:-:S02]  /*2eb90*/  IABS R14, R0 ;  /* 0x00000000000e7213 */ /* 0x000fc40000000000 */
[----:B------:R-:W-:Y:S01]  /*2eba0*/  ISETP.GE.AND P4, PT, R0, RZ, PT ;  /* 0x000000ff0000720c */ /* 0x000fe20003f86270 */
[----:B------:R-:W-:Y:S02]  /*2ebb0*/  IMAD.MOV R0, RZ, RZ, -R0 ;  /* 0x000000ffff007224 */ /* 0x000fe400078e0a00 */
[----:B------:R-:W-:Y:S01]  /*2ebc0*/  IMAD.HI.U32 R8, R9, R3, R8 ;  /* 0x0000000309087227 */ /* 0x000fe200078e0008 */
[----:B------:R-:W-:-:S03]  /*2ebd0*/  IADD3 R9, PT, PT, RZ, -R4, RZ ;  /* 0x80000004ff097210 */ /* 0x000fc60007ffe0ff */
[----:B------:R-:W-:-:S04]  /*2ebe0*/  IMAD.HI.U32 R3, R15, R14, RZ ;  /* 0x0000000e0f037227 */ /* 0x000fc800078e00ff */
[----:B------:R-:W-:-:S04]  /*2ebf0*/  IMAD.HI.U32 R8, R8, R13, RZ ;  /* 0x0000000d08087227 */ /* 0x000fc800078e00ff */
[----:B------:R-:W-:Y:S01]  /*2ec00*/  IMAD R4, R8, R5, R13 ;  /* 0x0000000508047224 */ /* 0x000fe200078e020d */
[----:B------:R-:W-:Y:S01]  /*2ec10*/  SHF.R.S32.HI R5, RZ, 0x1f, R10 ;  /* 0x0000001fff057819 */ /* 0x000fe2000001140a */
[----:B------:R-:W-:-:S03]  /*2ec20*/  IMAD R3, R3, R9, R14 ;  /* 0x0000000903037224 */ /* 0x000fc600078e020e */
[----:B------:R-:W-:Y:S02]  /*2ec30*/  ISETP.GT.U32.AND P2, PT, R11, R4, PT ;  /* 0x000000040b00720c */ /* 0x000fe40003f44070 */
[----:B------:R-:W-:Y:S02]  /*2ec40*/  ISETP.GT.U32.AND P0, PT, R20, R3, PT ;  /* 0x000000031400720c */ /* 0x000fe40003f04070 */
[----:B------:R-:W-:-:S04]  /*2ec50*/  LEA.HI R5, R5, R10, RZ, 0xb ;  /* 0x0000000a05057211 */ /* 0x000fc800078f58ff */
[----:B------:R-:W-:-:S04]  /*2ec60*/  LOP3.LUT R5, R5, 0xfffff800, RZ, 0xc0, !PT ;  /* 0xfffff80005057812 */ /* 0x000fc800078ec0ff */
[----:B------:R-:W-:Y:S01]  /*2ec70*/  IADD3 R9, PT, PT, R10, -R5, RZ ;  /* 0x800000050a097210 */ /* 0x000fe20007ffe0ff */
[----:B------:R-:W-:Y:S02]  /*2ec80*/  @!P2 IMAD.IADD R4, R4, 0x1, -R11 ;  /* 0x000000010404a824 */ /* 0x000fe400078e0a0b */
[----:B------:R-:W-:Y:S01]  /*2ec90*/  @!P0 IADD3 R3, PT, PT, R3, -R20, RZ ;  /* 0x8000001403038210 */ /* 0x000fe20007ffe0ff */
[----:B------:R-:W-:Y:S01]  /*2eca0*/  @!P2 VIADD R8, R8, 0x1 ;  /* 0x000000010808a836 */ /* 0x000fe20000000000 */
[----:B------:R-:W-:Y:S01]  /*2ecb0*/  ISETP.NE.AND P2, PT, R12, RZ, PT ;  /* 0x000000ff0c00720c */ /* 0x000fe20003f45270 */
[----:B------:R-:W-:Y:S01]  /*2ecc0*/  IMAD R10, R18, R0, R17 ;  /* 0x00000000120a7224 */ /* 0x000fe200078e0211 */
[----:B------:R-:W-:Y:S02]  /*2ecd0*/  ISETP.GE.U32.AND P1, PT, R4, R11, PT ;  /* 0x0000000b0400720c */ /* 0x000fe40003f26070 */
[----:B------:R-:W-:Y:S02]  /*2ece0*/  ISETP.GT.U32.AND P3, PT, R20, R3, PT ;  /* 0x000000031400720c */ /* 0x000fe40003f64070 */
[----:B------:R-:W-:-:S04]  /*2ecf0*/  LOP3.LUT R4, R17, R12, RZ, 0x3c, !PT ;  /* 0x0000000c11047212 */ /* 0x000fc800078e3cff */
[----:B------:R-:W-:-:S05]  /*2ed00*/  ISETP.GE.AND P0, PT, R4, RZ, PT ;  /* 0x000000ff0400720c */ /* 0x000fca0003f06270 */
[----:B------:R-:W-:Y:S02]  /*2ed10*/  @P1 IADD3 R8, PT, PT, R8, 0x1, RZ ;  /* 0x0000000108081810 */ /* 0x000fe40007ffe0ff */
[----:B------:R-:W-:Y:S01]  /*2ed20*/  ISETP.GT.AND P1, PT, R9, 0x1ff, PT ;  /* 0x000001ff0900780c */ /* 0x000fe20003f24270 */
[----:B------:R-:W-:-:S05]  /*2ed30*/  @!P3 IMAD.IADD R3, R3, 0x1, -R20 ;  /* 0x000000010303b824 */ /* 0x000fca00078e0a14 */
[----:B------:R-:W-:Y:S01]  /*2ed40*/  MOV R11, R3 ;  /* 0x00000003000b7202 */ /* 0x000fe20000000f00 */
[----:B------:R-:W-:Y:S01]  /*2ed50*/  @!P0 IMAD.MOV R8, RZ, RZ, -R8 ;  /* 0x000000ffff088224 */ /* 0x000fe200078e0a08 */
[----:B------:R-:W-:Y:S02]  /*2ed60*/  @!P2 LOP3.LUT R8, RZ, R12, RZ, 0x33, !PT ;  /* 0x0000000cff08a212 */ /* 0x000fe400078e33ff */
[----:B------:R-:W-:Y:S02]  /*2ed70*/  @!P4 IADD3 R11, PT, PT, -R11, RZ, RZ ;  /* 0x000000ff0b0bc210 */ /* 0x000fe40007ffe1ff */
[----:B------:R-:W-:Y:S01]  /*2ed80*/  @!P5 LOP3.LUT R11, RZ, R23, RZ, 0x33, !PT ;  /* 0x00000017ff0bd212 */ /* 0x000fe200078e33ff */
[----:B------:R-:W-:Y:S06]  /*2ed90*/  @P1 BRA `(.L_x_645) ;  /* 0x0000000000201947 */ /* 0x000fec0003800000 */
[----:B------:R-:W0:Y:S01]  /*2eda0*/  LDC.64 R4, c[0x0][0x3f0] ;  /* 0x0000fc00ff047b82 */ /* 0x000e220000000a00 */
[----:B------:R-:W-:-:S04]  /*2edb0*/  IMAD R0, R8, 0x200, R9 ;  /* 0x0000020008007824 */ /* 0x000fc800078e0209 */
[----:B------:R-:W-:-:S04]  /*2edc0*/  IMAD R3, R23, R0, R11 ;  /* 0x0000000017037224 */ /* 0x000fc800078e020b */
[----:B------:R-:W-:-:S04]  /*2edd0*/  IMAD R3, R18, R3, R10 ;  /* 0x0000000312037224 */ /* 0x000fc800078e020a */
[----:B0-----:R-:W-:-:S06]  /*2ede0*/  IMAD.WIDE R4, R3, 0x4, R4 ;  /* 0x0000000403047825 */ /* 0x001fcc00078e0204 */
[----:B------:R-:W5:Y:S04]  /*2edf0*/  LDG.E R5, desc[UR36][R4.64] ;  /* 0x0000002404057981 */ /* 0x000f68000c1e1900 */
[----:B-----5:R0:W-:Y:S01]  /*2ee00*/  STG.E desc[UR36][R6.64], R5 ;  /* 0x0000000506007986 */ /* 0x0201e2000c101924 */
[----:B------:R-:W-:Y:S05]  /*2ee10*/  BRA `(.L_x_644) ;  /* 0x00000000006c7947 */ /* 0x000fea0003800000 */
.L_x_645:
[----:B------:R-:W-:-:S13]  /*2ee20*/  ISETP.GT.U32.AND P0, PT, R9, 0x3ff, PT ;  /* 0x000003ff0900780c */ /* 0x000fda0003f04070 */
[----:B------:R-:W-:Y:S05]  /*2ee30*/  @P0 BRA `(.L_x_646) ;  /* 0x0000000000240947 */ /* 0x000fea0003800000 */
[----:B------:R-:W0:Y:S01]  /*2ee40*/  LDC.64 R4, c[0x0][0x3f8] ;  /* 0x0000fe00ff047b82 */ /* 0x000e220000000a00 */
[----:B------:R-:W-:-:S05]  /*2ee50*/  LEA R0, R8, R9, 0x9 ;  /* 0x0000000908007211 */ /* 0x000fca00078e48ff */
[----:B------:R-:W-:-:S04]  /*2ee60*/  VIADD R0, R0, 0xfffffe00 ;  /* 0xfffffe0000007836 */ /* 0x000fc80000000000 */
[----:B------:R-:W-:-:S04]  /*2ee70*/  IMAD R3, R23, R0, R11 ;  /* 0x0000000017037224 */ /* 0x000fc800078e020b */
[----:B------:R-:W-:-:S04]  /*2ee80*/  IMAD R3, R18, R3, R10 ;  /* 0x0000000312037224 */ /* 0x000fc800078e020a */
[----:B0-----:R-:W-:-:S06]  /*2ee90*/  IMAD.WIDE R4, R3, 0x4, R4 ;  /* 0x0000000403047825 */ /* 0x001fcc00078e0204 */
[----:B------:R-:W5:Y:S04]  /*2eea0*/  LDG.E R5, desc[UR36][R4.64] ;  /* 0x0000002404057981 */ /* 0x000f68000c1e1900 */
[----:B-----5:R0:W-:Y:S01]  /*2eeb0*/  STG.E desc[UR36][R6.64], R5 ;  /* 0x0000000506007986 */ /* 0x0201e2000c101924 */
[----:B------:R-:W-:Y:S05]  /*2eec0*/  BRA `(.L_x_644) ;  /* 0x0000000000407947 */ /* 0x000fea0003800000 */
.L_x_646:
[----:B------:R-:W-:Y:S02]  /*2eed0*/  ISETP.GT.U32.AND P0, PT, R9, 0x5ff, PT ;  /* 0x000005ff0900780c */ /* 0x000fe40003f04070 */
[----:B------:R-:W-:-:S11]  /*2eee0*/  LEA R12, R8, R9, 0x9 ;  /* 0x00000009080c7211 */ /* 0x000fd600078e48ff */
[----:B------:R-:W0:Y:S01]  /*2eef0*/  @!P0 LDC.64 R4, c[0x0][0x400] ;  /* 0x00010000ff048b82 */ /* 0x000e220000000a00 */
[----:B------:R-:W-:-:S04]  /*2ef00*/  @!P0 VIADD R0, R12, 0xfffffc00 ;  /* 0xfffffc000c008836 */ /* 0x000fc80000000000 */
[----:B------:R-:W-:-:S03]  /*2ef10*/  @!P0 IMAD R3, R23, R0, R11 ;  /* 0x0000000017038224 */ /* 0x000fc600078e020b */
[----:B------:R-:W5:Y:S01]  /*2ef20*/  @P0 LDC.64 R8, c[0x0][0x3d0] ;  /* 0x0000f400ff080b82 */ /* 0x000f620000000a00 */
[----:B------:R-:W-:-:S04]  /*2ef30*/  @!P0 IMAD R3, R18, R3, R10 ;  /* 0x0000000312038224 */ /* 0x000fc800078e020a */
[----:B0-----:R-:W-:-:S06]  /*2ef40*/  @!P0 IMAD.WIDE R4, R3, 0x4, R4 ;  /* 0x0000000403048825 */ /* 0x001fcc00078e0204 */
[----:B------:R-:W2:Y:S01]  /*2ef50*/  @!P0 LDG.E R5, desc[UR36][R4.64] ;  /* 0x0000002404058981 */ /* 0x000ea2000c1e1900 */
[----:B------:R-:W-:-:S05]  /*2ef60*/  @P0 IADD3 R0, PT, PT, R12, -0x600, RZ ;  /* 0xfffffa000c000810 */ /* 0x000fca0007ffe0ff */
[----:B------:R-:W-:-:S04]  /*2ef70*/  @P0 IMAD R3, R23, R0, R11 ;  /* 0x0000000017030224 */ /* 0x000fc800078e020b */
[----:B------:R-:W-:-:S04]  /*2ef80*/  @P0 IMAD R3, R18, R3, R10 ;  /* 0x0000000312030224 */ /* 0x000fc800078e020a */
[----:B-----5:R-:W-:Y:S01]  /*2ef90*/  @P0 IMAD.WIDE R8, R3, 0x4, R8 ;  /* 0x0000000403080825 */ /* 0x020fe200078e0208 */
[----:B--2---:R0:W-:Y:S05]  /*2efa0*/  @!P0 STG.E desc[UR36][R6.64], R5 ;  /* 0x0000000506008986 */ /* 0x0041ea000c101924 */
[----:B------:R-:W2:Y:S04]  /*2efb0*/  @P0 LDG.E R9, desc[UR36][R8.64] ;  /* 0x0000002408090981 */ /* 0x000ea8000c1e1900 */
[----:B--2---:R0:W-:Y:S02]  /*2efc0*/  @P0 STG.E desc[UR36][R6.64], R9 ;  /* 0x0000000906000986 */ /* 0x0041e4000c101924 */
.L_x_644:
[----:B------:R-:W-:Y:S05]  /*2efd0*/  BSYNC.RECONVERGENT B0 ;  /* 0x0000000000007941 */ /* 0x000fea0003800200 */
.L_x_643:
[----:B------:R-:W-:Y:S01]  /*2efe0*/  BAR.SYNC.DEFER_BLOCKING 0x0 ;  /* 0x0000000000007b1d */ /* 0x000fe20000010000 */
[----:B------:R-:W-:-:S05]  /*2eff0*/  ISETP.GE.AND P0, PT, R17, R52, PT ;  /* 0x000000341100720c */ /* 0x000fca0003f06270 */
[----:B------:R-:W-:Y:S08]  /*2f000*/  BSSY.RECONVERGENT B0, `(.L_x_647) ;  /* 0x00000cd000007945 */ /* 0x000ff00003800200 */
[----:B------:R-:W-:Y:S05]  /*2f010*/  @P0 BRA `(.L_x_648) ;  /* 0x0000000c002c0947 */ /* 0x000fea0003800000 */
[-C--:B------:R-:W-:Y:S02]  /*2f020*/  IABS R0, R48.reuse ;  /* 0x0000003000007213 */ /* 0x080fe40000000000 */
[----:B------:R-:W-:Y:S02]  /*2f030*/  IABS R10, R17 ;  /* 0x00000011000a7213 */ /* 0x000fe40000000000 */
[----:B------:R-:W0:Y:S01]  /*2f040*/  I2F.RP R3, R0 ;  /* 0x0000000000037306 */ /* 0x000e220000209400 */
[----:B------:R-:W-:-:S07]  /*2f050*/  IABS R8, R48 ;  /* 0x0000003000087213 */ /* 0x000fce0000000000 */
        /* <DEDUP_REMOVED lines=25> */
[-C--:B------:R-:W-:Y:S01]  /*2f1f0*/  IABS R0, R18.reuse ;  /* 0x0000001200007213 */ /* 0x080fe20000000000 */
[----:B------:R-:W-:Y:S01]  /*2f200*/  IMAD R8, R23, R18, RZ ;  /* 0x0000001217087224 */ /* 0x000fe200078e02ff */
[----:B------:R-:W-:Y:S01]  /*2f210*/  IABS R12, R23 ;  /* 0x00000017000c7213 */ /* 0x000fe20000000000 */
[----:B------:R-:W-:Y:S01]  /*2f220*/  IMAD.WIDE R46, R39, 0x4, R46 ;  /* 0x00000004272e7825 */ /* 0x000fe200078e022e */
[----:B------:R-:W0:Y:S02]  /*2f230*/  I2F.RP R3, R0 ;  /* 0x0000000000037306 */ /* 0x000e240000209400 */
[----:B------:R-:W-:-:S06]  /*2f240*/  SHF.L.U32 R14, R8, 0xa, RZ ;  /* 0x0000000a080e7819 */ /* 0x000fcc00000006ff */
[----:B------:R-:W1:Y:S01]  /*2f250*/  I2F.RP R11, R12 ;  /* 0x0000000c000b7306 */ /* 0x000e620000209400 */
[----:B------:R-:W-:Y:S01]  /*2f260*/  IMAD.SHL.U32 R39, R39, 0x800, RZ ;  /* 0x0000080027277824 */ /* 0x000fe200078e00ff */
[----:B------:R2:W5:Y:S01]  /*2f270*/  LDG.E R47, desc[UR36][R46.64+0x2800] ;  /* 0x002800242e2f7981 */ /* 0x000562000c1e1900 */
[----:B------:R-:W-:Y:S01]  /*2f280*/  IABS R13, R14 ;  /* 0x0000000e000d7213 */ /* 0x000fe20000000000 */
[----:B------:R-:W-:Y:S01]  /*2f290*/  UMOV UR4, URZ ;  /* 0x000000ff00047c82 */ /* 0x000fe20008000000 */
[----:B------:R-:W-:Y:S02]  /*2f2a0*/  IABS R8, R18 ;  /* 0x0000001200087213 */ /* 0x000fe40000000000 */
[----:B------:R-:W-:Y:S01]  /*2f2b0*/  ISETP.NE.AND P4, PT, R14, RZ, PT ;  /* 0x000000ff0e00720c */ /* 0x000fe20003f85270 */
[----:B0-----:R-:W0:Y:S08]  /*2f2c0*/  MUFU.RCP R3, R3 ;  /* 0x0000000300037308 */ /* 0x001e300000001000 */
[----:B------:R-:W3:Y:S08]  /*2f2d0*/  I2F.RP R15, R13 ;  /* 0x0000000d000f7306 */ /* 0x000ef00000209400 */
[----:B-1----:R-:W-:Y:S01]  /*2f2e0*/  MUFU.RCP R11, R11 ;  /* 0x0000000b000b7308 */ /* 0x002fe20000001000 */
[----:B0-----:R-:W-:-:S07]  /*2f2f0*/  VIADD R4, R3, 0xffffffe ;  /* 0x0ffffffe03047836 */ /* 0x001fce0000000000 */
[----:B------:R0:W1:Y:S08]  /*2f300*/  F2I.FTZ.U32.TRUNC.NTZ R5, R4 ;  /* 0x0000000400057305 */ /* 0x000070000021f000 */
[----:B---3--:R-:W3:Y:S01]  /*2f310*/  MUFU.RCP R15, R15 ;  /* 0x0000000f000f7308 */ /* 0x008ee20000001000 */
[----:B0-----:R-:W-:Y:S02]  /*2f320*/  HFMA2 R4, -RZ, RZ, 0, 0 ;  /* 0x00000000ff047431 */ /* 0x001fe400000001ff */
[----:B-1----:R-:W-:-:S04]  /*2f330*/  IMAD.MOV R3, RZ, RZ, -R5 ;  /* 0x000000ffff037224 */ /* 0x002fc800078e0a05 */
[----:B------:R-:W-:-:S04]  /*2f340*/  IMAD R3, R3, R0, RZ ;  /* 0x0000000003037224 */ /* 0x000fc800078e02ff */
[----:B------:R-:W-:-:S04]  /*2f350*/  IMAD.HI.U32 R3, R5, R3, R4 ;  /* 0x0000000305037227 */ /* 0x000fc800078e0004 */
[----:B------:R-:W-:Y:S01]  /*2f360*/  IMAD.MOV R4, RZ, RZ, -R8 ;  /* 0x000000ffff047224 */ /* 0x000fe200078e0a08 */
[----:B---3--:R-:W-:Y:S01]  /*2f370*/  IADD3 R8, PT, PT, R15, 0xffffffe, RZ ;  /* 0x0ffffffe0f087810 */ /* 0x008fe20007ffe0ff */
[----:B------:R-:W-:Y:S01]  /*2f380*/  IMAD.HI.U32 R3, R3, R10, RZ ;  /* 0x0000000a03037227 */ /* 0x000fe200078e00ff */
[----:B------:R-:W-:Y:S02]  /*2f390*/  IABS R15, R23 ;  /* 0x00000017000f7213 */ /* 0x000fe40000000000 */
[----:B------:R-:W0:Y:S01]  /*2f3a0*/  F2I.FTZ.U32.TRUNC.NTZ R9, R8 ;  /* 0x0000000800097305 */ /* 0x000e22000021f000 */
[----:B------:R-:W-:Y:S01]  /*2f3b0*/  IMAD R5, R3, R4, R10 ;  /* 0x0000000403057224 */ /* 0x000fe200078e020a */
[----:B------:R-:W-:-:S04]  /*2f3c0*/  IADD3 R4, PT, PT, R11, 0xffffffe, RZ ;  /* 0x0ffffffe0b047810 */ /* 0x000fc80007ffe0ff */
[----:B------:R-:W-:Y:S02]  /*2f3d0*/  ISETP.GT.U32.AND P0, PT, R0, R5, PT ;  /* 0x000000050000720c */ /* 0x000fe40003f04070 */
[----:B0-----:R-:W-:-:S11]  /*2f3e0*/  IADD3 R8, PT, PT, RZ, -R9, RZ ;  /* 0x80000009ff087210 */ /* 0x001fd60007ffe0ff */
[----:B------:R-:W-:Y:S02]  /*2f3f0*/  @!P0 IMAD.IADD R5, R5, 0x1, -R0 ;  /* 0x0000000105058824 */ /* 0x000fe400078e0a00 */
[----:B------:R-:W-:Y:S01]  /*2f400*/  @!P0 VIADD R3, R3, 0x1 ;  /* 0x0000000103038836 */ /* 0x000fe20000000000 */
[----:B------:R-:W-:Y:S02]  /*2f410*/  ISETP.NE.AND P0, PT, R18, RZ, PT ;  /* 0x000000ff1200720c */ /* 0x000fe40003f05270 */
[----:B------:R-:W-:Y:S02]  /*2f420*/  ISETP.GE.U32.AND P1, PT, R5, R0, PT ;  /* 0x000000000500720c */ /* 0x000fe40003f26070 */
[----:B------:R0:W1:Y:S01]  /*2f430*/  F2I.FTZ.U32.TRUNC.NTZ R5, R4 ;  /* 0x0000000400057305 */ /* 0x000062000021f000 */
[----:B------:R-:W-:-:S04]  /*2f440*/  LOP3.LUT R0, R17, R18, RZ, 0x3c, !PT ;  /* 0x0000001211007212 */ /* 0x000fc800078e3cff */
[----:B------:R-:W-:Y:S02]  /*2f450*/  ISETP.GE.AND P2, PT, R0, RZ, PT ;  /* 0x000000ff0000720c */ /* 0x000fe40003f46270 */
[----:B0-----:R-:W-:-:S04]  /*2f460*/  IABS R4, R14 ;  /* 0x0000000e00047213 */ /* 0x001fc80000000000 */
[----:B------:R-:W-:-:S04]  /*2f470*/  @P1 VIADD R3, R3, 0x1 ;  /* 0x0000000103031836 */ /* 0x000fc80000000000 */
[----:B------:R-:W-:Y:S01]  /*2f480*/  IMAD.MOV.U32 R0, RZ, RZ, R3 ;  /* 0x000000ffff007224 */ /* 0x000fe200078e0003 */
[----:B-1----:R-:W-:Y:S01]  /*2f490*/  IADD3 R11, PT, PT, RZ, -R5, RZ ;  /* 0x80000005ff0b7210 */ /* 0x002fe20007ffe0ff */
[----:B------:R-:W-:Y:S02]  /*2f4a0*/  IMAD R3, R8, R13, RZ ;  /* 0x0000000d08037224 */ /* 0x000fe400078e02ff */
[----:B------:R-:W-:Y:S01]  /*2f4b0*/  IMAD.MOV.U32 R8, RZ, RZ, RZ ;  /* 0x000000ffff087224 */ /* 0x000fe200078e00ff */
[----:B------:R-:W-:Y:S02]  /*2f4c0*/  @!P2 IADD3 R0, PT, PT, -R0, RZ, RZ ;  /* 0x000000ff0000a210 */ /* 0x000fe40007ffe1ff */
[----:B------:R-:W-:Y:S01]  /*2f4d0*/  @!P0 LOP3.LUT R0, RZ, R18, RZ, 0x33, !PT ;  /* 0x00000012ff008212 */ /* 0x000fe200078e33ff */
[----:B------:R-:W-:-:S03]  /*2f4e0*/  IMAD.HI.U32 R9, R9, R3, R8 ;  /* 0x0000000309097227 */ /* 0x000fc600078e0008 */
[----:B------:R-:W-:Y:S01]  /*2f4f0*/  IABS R8, R0 ;  /* 0x0000000000087213 */ /* 0x000fe20000000000 */
[----:B------:R-:W-:Y:S01]  /*2f500*/  IMAD R3, R11, R12, RZ ;  /* 0x0000000c0b037224 */ /* 0x000fe200078e02ff */
[----:B------:R-:W-:Y:S01]  /*2f510*/  IADD3 R11, PT, PT, RZ, -R4, RZ ;  /* 0x80000004ff0b7210 */ /* 0x000fe20007ffe0ff */
[----:B------:R-:W-:-:S04]  /*2f520*/  IMAD.MOV.U32 R4, RZ, RZ, RZ ;  /* 0x000000ffff047224 */ /* 0x000fc800078e00ff */
[----:B------:R-:W-:Y:S01]  /*2f530*/  IMAD.HI.U32 R3, R5, R3, R4 ;  /* 0x0000000305037227 */ /* 0x000fe200078e0004 */
[----:B------:R-:W-:-:S03]  /*2f540*/  IADD3 R5, PT, PT, RZ, -R15, RZ ;  /* 0x8000000fff057210 */ /* 0x000fc60007ffe0ff */
[----:B------:R-:W-:Y:S02]  /*2f550*/  IMAD.MOV.U32 R4, RZ, RZ, R8 ;  /* 0x000000ffff047224 */ /* 0x000fe400078e0008 */
[----:B------:R-:W-:-:S04]  /*2f560*/  IMAD.HI.U32 R8, R9, R10, RZ ;  /* 0x0000000a09087227 */ /* 0x000fc800078e00ff */
[----:B------:R-:W-:-:S04]  /*2f570*/  IMAD.HI.U32 R3, R3, R4, RZ ;  /* 0x0000000403037227 */ /* 0x000fc800078e00ff */
[----:B------:R-:W-:Y:S01]  /*2f580*/  IMAD R3, R3, R5, R4 ;  /* 0x0000000503037224 */ /* 0x000fe200078e0204 */
[----:B------:R-:W-:Y:S01]  /*2f590*/  LOP3.LUT R4, R17, R14, RZ, 0x3c, !PT ;  /* 0x0000000e11047212 */ /* 0x000fe200078e3cff */
[----:B------:R-:W-:Y:S01]  /*2f5a0*/  IMAD R10, R8, R11, R10 ;  /* 0x0000000b080a7224 */ /* 0x000fe200078e020a */
[----:B------:R-:W-:Y:S02]  /*2f5b0*/  MOV R5, UR39 ;  /* 0x0000002700057c02 */ /* 0x000fe40008000f00 */
[----:B------:R-:W-:Y:S02]  /*2f5c0*/  ISETP.GT.U32.AND P0, PT, R12, R3, PT ;  /* 0x000000030c00720c */ /* 0x000fe40003f04070 */
[----:B------:R-:W-:Y:S02]  /*2f5d0*/  ISETP.GT.U32.AND P1, PT, R13, R10, PT ;  /* 0x0000000a0d00720c */ /* 0x000fe40003f24070 */
[----:B------:R-:W-:Y:S01]  /*2f5e0*/  ISETP.GE.AND P3, PT, R4, RZ, PT ;  /* 0x000000ff0400720c */ /* 0x000fe20003f66270 */
[----:B------:R-:W-:-:S04]  /*2f5f0*/  IMAD.U32 R4, RZ, RZ, UR38 ;  /* 0x00000026ff047e24 */ /* 0x000fc8000f8e00ff */
[----:B------:R-:W-:-:S04]  /*2f600*/  IMAD.WIDE R4, R39, 0x4, R4 ;  /* 0x0000000427047825 */ /* 0x000fc800078e0204 */
[----:B------:R-:W-:Y:S01]  /*2f610*/  @!P0 IMAD.IADD R3, R3, 0x1, -R12 ;  /* 0x0000000103038824 */ /* 0x000fe200078e0a0c */
[----:B------:R-:W-:Y:S01]  /*2f620*/  MOV R58, R5 ;  /* 0x00000005003a7202 */ /* 0x000fe20000000f00 */
[----:B------:R-:W-:Y:S01]  /*2f630*/  IMAD.MOV.U32 R55, RZ, RZ, R4 ;  /* 0x000000ffff377224 */ /* 0x000fe200078e0004 */
[----:B------:R-:W-:Y:S02]  /*2f640*/  @!P1 IADD3 R10, PT, PT, R10, -R13, RZ ;  /* 0x8000000d0a0a9210 */ /* 0x000fe40007ffe0ff */
[----:B------:R-:W-:Y:S02]  /*2f650*/  ISETP.GT.U32.AND P0, PT, R12, R3, PT ;  /* 0x000000030c00720c */ /* 0x000fe40003f04070 */
[----:B------:R-:W-:Y:S02]  /*2f660*/  ISETP.GE.U32.AND P2, PT, R10, R13, PT ;  /* 0x0000000d0a00720c */ /* 0x000fe40003f46070 */
[----:B------:R-:W-:Y:S02]  /*2f670*/  @!P1 IADD3 R8, PT, PT, R8, 0x1, RZ ;  /* 0x0000000108089810 */ /* 0x000fe40007ffe0ff */
[----:B------:R-:W-:-:S02]  /*2f680*/  ISETP.GE.AND P1, PT, R0, RZ, PT ;  /* 0x000000ff0000720c */ /* 0x000fc40003f26270 */
[----:B------:R-:W-:-:S05]  /*2f690*/  IADD3 R0, PT, PT, -R0, RZ, RZ ;  /* 0x000000ff00007210 */ /* 0x000fca0007ffe1ff */
[----:B------:R-:W-:Y:S01]  /*2f6a0*/  @!P0 IADD3 R3, PT, PT, R3, -R12, RZ ;  /* 0x8000000c03038210 */ /* 0x000fe20007ffe0ff */
[----:B------:R-:W-:Y:S01]  /*2f6b0*/  IMAD R31, R18, R0, R17 ;  /* 0x00000000121f7224 */ /* 0x000fe200078e0211 */
[----:B------:R-:W-:Y:S01]  /*2f6c0*/  ISETP.NE.AND P0, PT, R23, RZ, PT ;  /* 0x000000ff1700720c */ /* 0x000fe20003f05270 */
[----:B------:R-:W-:Y:S01]  /*2f6d0*/  @P2 VIADD R8, R8, 0x1 ;  /* 0x0000000108082836 */ /* 0x000fe20000000000 */
[----:B------:R-:W-:-:S03]  /*2f6e0*/  MOV R29, R3 ;  /* 0x00000003001d7202 */ /* 0x000fc60000000f00 */
[----:B------:R-:W-:Y:S01]  /*2f6f0*/  @!P3 IMAD.MOV R8, RZ, RZ, -R8 ;  /* 0x000000ffff08b224 */ /* 0x000fe200078e0a08 */
[----:B------:R-:W-:Y:S01]  /*2f700*/  @!P4 LOP3.LUT R8, RZ, R14, RZ, 0x33, !PT ;  /* 0x0000000eff08c212 */ /* 0x000fe200078e33ff */
[----:B------:R-:W-:Y:S01]  /*2f710*/  @!P1 IMAD.MOV R29, RZ, RZ, -R29 ;  /* 0x000000ffff1d9224 */ /* 0x000fe200078e0a1d */
[----:B------:R-:W-:Y:S02]  /*2f720*/  ISETP.GT.AND P1, PT, R31, R54, PT ;  /* 0x000000361f00720c */ /* 0x000fe40003f24270 */
[----:B------:R-:W-:Y:S01]  /*2f730*/  SHF.L.U32 R0, R8, 0xb, RZ ;  /* 0x0000000b08007819 */ /* 0x000fe200000006ff */
[----:B------:R-:W-:Y:S01]  /*2f740*/  IMAD R8, R23, R8, RZ ;  /* 0x0000000817087224 */ /* 0x000fe200078e02ff */
[----:B------:R-:W-:Y:S02]  /*2f750*/  ISETP.GT.AND P1, PT, R31, -0x1, !P1 ;  /* 0xffffffff1f00780c */ /* 0x000fe40004f24270 */
[----:B------:R-:W-:Y:S01]  /*2f760*/  @!P0 LOP3.LUT R29, RZ, R23, RZ, 0x33, !PT ;  /* 0x00000017ff1d8212 */ /* 0x000fe200078e33ff */
[----:B------:R-:W-:Y:S01]  /*2f770*/  IMAD R4, R23, R0, R23 ;  /* 0x0000000017047224 */ /* 0x000fe200078e0217 */
[C---:B------:R-:W-:Y:S01]  /*2f780*/  IADD3 R12, PT, PT, R0.reuse, 0x3, RZ ;  /* 0x00000003000c7810 */ /* 0x040fe20007ffe0ff */
[C---:B------:R-:W-:Y:S01]  /*2f790*/  VIADD R10, R0.reuse, 0x2 ;  /* 0x00000002000a7836 */ /* 0x040fe20000000000 */
[C---:B------:R-:W-:Y:S01]  /*2f7a0*/  IADD3 R20, PT, PT, R0.reuse, 0x7, RZ ;  /* 0x0000000700147810 */ /* 0x040fe20007ffe0ff */
[C---:B------:R-:W-:Y:S01]  /*2f7b0*/  VIADD R14, R0.reuse, 0x4 ;  /* 0x00000004000e7836 */ /* 0x040fe20000000000 */
[C---:B------:R-:W-:Y:S01]  /*2f7c0*/  ISETP.GT.AND P0, PT, R29.reuse, R53, PT ;  /* 0x000000351d00720c */ /* 0x040fe20003f04270 */
[C---:B------:R-:W-:Y:S01]  /*2f7d0*/  VIADD R22, R0.reuse, 0x6 ;  /* 0x0000000600167836 */ /* 0x040fe20000000000 */
[----:B------:R-:W-:Y:S01]  /*2f7e0*/  IADD3 R0, PT, PT, R0, 0x5, RZ ;  /* 0x0000000500007810 */ /* 0x000fe20007ffe0ff */
        /* <DEDUP_REMOVED lines=9> */
[----:B------:R-:W-:Y:S02]  /*2f880*/  IMAD R29, R23, R0, R29 ;  /* 0x00000000171d7224 */ /* 0x000fe400078e021d */
[C-C-:B------:R-:W-:Y:S02]  /*2f890*/  IMAD R3, R18.reuse, R3, R31.reuse ;  /* 0x0000000312037224 */ /* 0x140fe400078e021f */
[----:B------:R-:W-:-:S02]  /*2f8a0*/  IMAD R0, R18, R5, R31 ;  /* 0x0000000512007224 */ /* 0x000fc400078e021f */
[C-C-:B------:R-:W-:Y:S02]  /*2f8b0*/  IMAD R22, R18.reuse, R9, R31.reuse ;  /* 0x0000000912167224 */ /* 0x140fe400078e021f */
[C-C-:B------:R-:W-:Y:S02]  /*2f8c0*/  IMAD R38, R18.reuse, R11, R31.reuse ;  /* 0x0000000b12267224 */ /* 0x140fe400078e021f */
[C-C-:B--2---:R-:W-:Y:S02]  /*2f8d0*/  IMAD R46, R18.reuse, R13, R31.reuse ;  /* 0x0000000d122e7224 */ /* 0x144fe400078e021f */
[C-C-:B------:R-:W-:Y:S02]  /*2f8e0*/  IMAD R48, R18.reuse, R15, R31.reuse ;  /* 0x0000000f12307224 */ /* 0x140fe400078e021f */
[C-C-:B------:R-:W-:Y:S02]  /*2f8f0*/  IMAD R49, R18.reuse, R21, R31.reuse ;  /* 0x0000001512317224 */ /* 0x140fe400078e021f */
[----:B------:R-:W-:-:S07]  /*2f900*/  IMAD R50, R18, R29, R31 ;  /* 0x0000001d12327224 */ /* 0x000fce00078e021f */
.L_x_649:
[----:B------:R-:W0:Y:S01]  /*2f910*/  @P0 LDC.64 R4, c[0x0][0x388] ;  /* 0x0000e200ff040b82 */ /* 0x000e220000000a00 */
[----:B------:R-:W-:Y:S01]  /*2f920*/  MOV R9, UR48 ;  /* 0x0000003000097c02 */ /* 0x000fe20008000f00 */
[----:B------:R-:W-:-:S04]  /*2f930*/  IMAD.U32 R8, RZ, RZ, UR49 ;  /* 0x00000031ff087e24 */ /* 0x000fc8000f8e00ff */
[----:B------:R-:W-:Y:S02]  /*2f940*/  @P0 IMAD.WIDE R8, R39, 0x4, R8 ;  /* 0x0000000427080825 */ /* 0x000fe400078e0208 */
[----:B------:R-:W1:Y:S08]  /*2f950*/  @P0 LDC.64 R10, c[0x0][0x388] ;  /* 0x0000e200ff0a0b82 */ /* 0x000e700000000a00 */
[----:B------:R-:W2:Y:S08]  /*2f960*/  @P0 LDC.64 R12, c[0x0][0x388] ;  /* 0x0000e200ff0c0b82 */ /* 0x000eb00000000a00 */
[----:B------:R-:W3:Y:S01]  /*2f970*/  @P0 LDC.64 R14, c[0x0][0x388] ;  /* 0x0000e200ff0e0b82 */ /* 0x000ee20000000a00 */
[----:B0-----:R-:W-:-:S07]  /*2f980*/  @P0 IMAD.WIDE R4, R3, 0x4, R4 ;  /* 0x0000000403040825 */ /* 0x001fce00078e0204 */
[----:B------:R-:W0:Y:S01]  /*2f990*/  @P0 LDC.64 R20, c[0x0][0x388] ;  /* 0x0000e200ff140b82 */ /* 0x000e220000000a00 */
[----:B-1----:R-:W-:-:S07]  /*2f9a0*/  @P0 IMAD.WIDE R10, R0, 0x4, R10 ;  /* 0x00000004000a0825 */ /* 0x002fce00078e020a */
[----:B------:R-:W1:Y:S01]  /*2f9b0*/  @P0 LDC.64 R30, c[0x0][0x388] ;  /* 0x0000e200ff1e0b82 */ /* 0x000e620000000a00 */
[----:B------:R-:W-:Y:S01]  /*2f9c0*/  IMAD.MOV.U32 R28, RZ, RZ, R55 ;  /* 0x000000ffff1c7224 */ /* 0x000fe200078e0037 */
[----:B------:R-:W-:Y:S01]  /*2f9d0*/  MOV R29, R58 ;  /* 0x0000003a001d7202 */ /* 0x000fe20000000f00 */
[----:B------:R-:W4:Y:S05]  /*2f9e0*/  @P0 LDG.E R51, desc[UR36][R8.64] ;  /* 0x0000002408330981 */ /* 0x000f2a000c1e1900 */
        /* <DEDUP_REMOVED lines=25> */
[C---:B------:R-:W-:Y:S01]  /*2fb80*/  IADD3 R3, PT, PT, R19.reuse, R3, RZ ;  /* 0x0000000313037210 */ /* 0x040fe20007ffe0ff */
[C---:B------:R-:W-:Y:S01]  /*2fb90*/  IMAD.IADD R0, R19.reuse, 0x1, R0 ;  /* 0x0000000113007824 */ /* 0x040fe200078e0200 */
[C---:B------:R-:W-:Y:S01]  /*2fba0*/  IADD3 R22, PT, PT, R19.reuse, R22, RZ ;  /* 0x0000001613167210 */ /* 0x040fe20007ffe0ff */
[C---:B------:R-:W-:Y:S01]  /*2fbb0*/  IMAD.IADD R38, R19.reuse, 0x1, R38 ;  /* 0x0000000113267824 */ /* 0x040fe200078e0226 */
[C---:B------:R-:W-:Y:S01]  /*2fbc0*/  IADD3 R46, PT, PT, R19.reuse, R46, RZ ;  /* 0x0000002e132e7210 */ /* 0x040fe20007ffe0ff */
[C---:B------:R-:W-:Y:S01]  /*2fbd0*/  IMAD.IADD R50, R19.reuse, 0x1, R50 ;  /* 0x0000000113327824 */ /* 0x040fe200078e0232 */
[C---:B------:R-:W-:Y:S01]  /*2fbe0*/  IADD3 R49, PT, PT, R19.reuse, R49, RZ ;  /* 0x0000003113317210 */ /* 0x040fe20007ffe0ff */
[----:B------:R-:W-:Y:S01]  /*2fbf0*/  IMAD.IADD R48, R19, 0x1, R48 ;  /* 0x0000000113307824 */ /* 0x000fe200078e0230 */
[----:B------:R-:W-:Y:S01]  /*2fc00*/  IADD3 R39, PT, PT, R39, 0x8, RZ ;  /* 0x0000000827277810 */ /* 0x000fe20007ffe0ff */
[----:B----45:R-:W-:-:S04]  /*2fc10*/  @P0 FFMA R47, R54, R51, R47 ;  /* 0x00000033362f0223 */ /* 0x030fc8000000002f */
[----:B------:R-:W-:-:S04]  /*2fc20*/  @P0 FFMA R47, R56, R53, R47 ;  /* 0x00000035382f0223 */ /* 0x000fc8000000002f */
[----:B---3--:R-:W-:-:S04]  /*2fc30*/  @P0 FFMA R47, R12, R55, R47 ;  /* 0x000000370c2f0223 */ /* 0x008fc8000000002f */
[----:B------:R-:W-:Y:S01]  /*2fc40*/  @P0 FFMA R47, R14, R57, R47 ;  /* 0x000000390e2f0223 */ /* 0x000fe2000000002f */
[----:B------:R-:W-:-:S03]  /*2fc50*/  IADD3 R55, P1, PT, R28, 0x20, RZ ;  /* 0x000000201c377810 */ /* 0x000fc60007f3e0ff */
[----:B------:R-:W-:-:S04]  /*2fc60*/  @P0 FFMA R47, R20, R30, R47 ;  /* 0x0000001e142f0223 */ /* 0x000fc8000000002f */
[----:B--2---:R-:W-:Y:S01]  /*2fc70*/  @P0 FFMA R47, R4, R31, R47 ;  /* 0x0000001f042f0223 */ /* 0x004fe2000000002f */
[----:B------:R-:W-:-:S03]  /*2fc80*/  IMAD.X R58, RZ, RZ, R29, P1 ;  /* 0x000000ffff3a7224 */ /* 0x000fc600008e061d */
[----:B------:R-:W-:-:S04]  /*2fc90*/  @P0 FFMA R47, R8, R13, R47 ;  /* 0x0000000d082f0223 */ /* 0x000fc8000000002f */
[----:B------:R-:W-:Y:S01]  /*2fca0*/  @P0 FFMA R47, R10, R15, R47 ;  /* 0x0000000f0a2f0223 */ /* 0x000fe2000000002f */
[----:B------:R-:W-:Y:S06]  /*2fcb0*/  BRA.U UP0, `(.L_x_649) ;  /* 0xfffffffd00147547 */ /* 0x000fec000b83ffff */
[----:B------:R0:W-:Y:S02]  /*2fcc0*/  STG.E desc[UR36][R24.64], R47 ;  /* 0x0000002f18007986 */ /* 0x0001e4000c101924 */
.L_x_648:
[----:B------:R-:W-:Y:S05]  /*2fcd0*/  BSYNC.RECONVERGENT B0 ;  /* 0x0000000000007941 */ /* 0x000fea0003800200 */
.L_x_647:
[----:B------:R-:W-:Y:S01]  /*2fce0*/  BAR.SYNC.DEFER_BLOCKING 0x0 ;  /* 0x0000000000007b1d */ /* 0x000fe20000010000 */
[----:B------:R-:W-:-:S05]  /*2fcf0*/  ISETP.GE.AND P0, PT, R17, R52, PT ;  /* 0x000000341100720c */ /* 0x000fca0003f06270 */
[----:B------:R-:W-:Y:S08]  /*2fd00*/  BSSY.RECONVERGENT B2, `(.L_x_650) ;  /* 0x000002b000027945 */ /* 0x000ff00003800200 */
[----:B------:R-:W-:Y:S05]  /*2fd10*/  @P0 BRA `(.L_x_651) ;  /* 0x0000000000a40947 */ /* 0x000fea0003800000 */
[----:B------:R-:W2:Y:S04]  /*2fd20*/  LDG.E R32, desc[UR36][R32.64+0x2800] ;  /* 0x0028002420207981 */ /* 0x000ea8000c1e1900 */
[----:B01234-:R0:W5:Y:S04]  /*2fd30*/  LDG.E R24, desc[UR36][R24.64] ;  /* 0x0000002418187981 */ /* 0x01f168000c1e1900 */
[----:B------:R0:W5:Y:S04]  /*2fd40*/  LDG.E R44, desc[UR36][R44.64+0x2800] ;  /* 0x002800242c2c7981 */ /* 0x000168000c1e1900 */
[----:B------:R0:W5:Y:S04]  /*2fd50*/  LDG.E R43, desc[UR36][R42.64+0x2800] ;  /* 0x002800242a2b7981 */ /* 0x000168000c1e1900 */
[----:B------:R0:W5:Y:S01]  /*2fd60*/  LDG.E R41, desc[UR36][R40.64+0x2800] ;  /* 0x0028002428297981 */ /* 0x000162000c1e1900 */
[----:B------:R-:W-:-:S04]  /*2fd70*/  FADD R3, R32, 9.9999997473787516356e-06 ;  /* 0x3727c5ac20037421 */ /* 0x000fc80000000000 */
[----:B------:R-:W-:Y:S01]  /*2fd80*/  VIADD R0, R3, 0xf3000000 ;  /* 0xf300000003007836 */ /* 0x000fe20000000000 */
[----:B------:R0:W1:Y:S04]  /*2fd90*/  MUFU.RSQ R4, R3 ;  /* 0x0000000300047308 */ /* 0x0000680000001400 */
[----:B------:R-:W-:-:S13]  /*2fda0*/  ISETP.GT.U32.AND P0, PT, R0, 0x727fffff, PT ;  /* 0x727fffff0000780c */ /* 0x000fda0003f04070 */
[----:B01----:R-:W-:Y:S05]  /*2fdb0*/  @!P0 BRA `(.L_x_652) ;  /* 0x0000000000188947 */ /* 0x003fea0003800000 */
[----:B------:R-:W-:Y:S01]  /*2fdc0*/  BSSY.RECONVERGENT B0, `(.L_x_653) ;  /* 0x0000004000007945 */ /* 0x000fe20003800200 */
[----:B------:R-:W-:Y:S02]  /*2fdd0*/  MOV R0, R3 ;  /* 0x0000000300007202 */ /* 0x000fe40000000f00 */
[----:B------:R-:W-:-:S07]  /*2fde0*/  MOV R4, 0x2fe00 ;  /* 0x0002fe0000047802 */ /* 0x000fce0000000f00 */
[----:B-----5:R-:W-:Y:S05]  /*2fdf0*/  CALL.REL.NOINC `($__internal_0_$__cuda_sm20_sqrt_rn_f32_slowpath) ;  /* 0x0000001800087944 */ /* 0x020fea0003c00000 */
[----:B------:R-:W-:Y:S05]  /*2fe00*/  BSYNC.RECONVERGENT B0 ;  /* 0x0000000000007941 */ /* 0x000fea0003800200 */
.L_x_653:
[----:B------:R-:W-:Y:S05]  /*2fe10*/  BRA `(.L_x_654) ;  /* 0x0000000000107947 */ /* 0x000fea0003800000 */
.L_x_652:
[----:B------:R-:W-:Y:S01]  /*2fe20*/  FMUL.FTZ R0, R3, R4 ;  /* 0x0000000403007220 */ /* 0x000fe20000410000 */
[----:B------:R-:W-:-:S03]  /*2fe30*/  FMUL.FTZ R4, R4, 0.5 ;  /* 0x3f00000004047820 */ /* 0x000fc60000410000 */
[----:B------:R-:W-:-:S04]  /*2fe40*/  FFMA R3, -R0, R0, R3 ;  /* 0x0000000000037223 */ /* 0x000fc80000000103 */
[----:B------:R-:W-:-:S07]  /*2fe50*/  FFMA R0, R3, R4, R0 ;  /* 0x0000000403007223 */ /* 0x000fce0000000000 */
.L_x_654:
        /* <DEDUP_REMOVED lines=17> */
[----:B------:R-:W-:-:S07]  /*2ff70*/  MOV R3, R0 ;  /* 0x0000000000037202 */ /* 0x000fce0000000f00 */
.L_x_656:
[----:B------:R-:W-:Y:S05]  /*2ff80*/  BSYNC.RECONVERGENT B3 ;  /* 0x0000000000037941 */ /* 0x000fea0003800200 */
.L_x_655:
[----:B------:R-:W-:-:S05]  /*2ff90*/  FFMA R3, R44, R3, R43 ;  /* 0x000000032c037223 */ /* 0x000fca000000002b */
[----:B------:R0:W-:Y:S02]  /*2ffa0*/  STG.E desc[UR36][R26.64], R3 ;  /* 0x000000031a007986 */ /* 0x0001e4000c101924 */
.L_x_651:
[----:B------:R-:W-:Y:S05]  /*2ffb0*/  BSYNC.RECONVERGENT B2 ;  /* 0x0000000000027941 */ /* 0x000fea0003800200 */
.L_x_650:
        /* <DEDUP_REMOVED lines=27> */
.L_x_660:
[----:B------:R-:W-:Y:S05]  /*30170*/  BSYNC.RECONVERGENT B3 ;  /* 0x0000000000037941 */ /* 0x000fea0003800200 */
.L_x_659:
[----:B------:R0:W-:Y:S02]  /*30180*/  STG.E desc[UR36][R6.64], R9 ;  /* 0x0000000906007986 */ /* 0x0001e4000c101924 */
.L_x_658:
[----:B------:R-:W-:Y:S05]  /*30190*/  BSYNC.RECONVERGENT B2 ;  /* 0x0000000000027941 */ /* 0x000fea0003800200 */
.L_x_657:
        /* <DEDUP_REMOVED lines=9> */
[----:B0-----:R-:W-:Y:S01]  /*30230*/  MOV R6, R16 ;  /* 0x0000001000067202 */ /* 0x001fe20000000f00 */
[----:B------:R1:W0:Y:S01]  /*30240*/  LDC.64 R8, c[0x4][R17] ;  /* 0x0100000011087b82 */ /* 0x0002220000000a00 */
[----:B------:R1:W-:Y:S01]  /*30250*/  STL.64 [R1], R22 ;  /* 0x0000001601007387 */ /* 0x0003e20000100a00 */
[----:B------:R-:W-:Y:S01]  /*30260*/  IMAD.MOV.U32 R7, RZ, RZ, R2 ;  /* 0x000000ffff077224 */ /* 0x000fe200078e0002 */
[----:B-----5:R-:W-:Y:S01]  /*30270*/  MOV R4, UR4 ;  /* 0x0000000400047c02 */ /* 0x020fe20008000f00 */
[----:B-1----:R-:W-:-:S07]  /*30280*/  IMAD.U32 R5, RZ, RZ, UR5 ;  /* 0x00000005ff057e24 */ /* 0x002fce000f8e00ff */
[----:B------:R-:W-:-:S07]  /*30290*/  LEPC R20, `(.L_x_663) ;  /* 0x000000001014794e */ /* 0x000fce0000000000 */
[----:B0-234-:R-:W-:Y:S05]  /*302a0*/  CALL.ABS.NOINC R8 ;  /* 0x0000000008007343 */ /* 0x01dfea0003c00000 */
.L_x_663:
[----:B------:R0:W1:Y:S01]  /*302b0*/  LDC.64 R8, c[0x4][R17] ;  /* 0x0100000011087b82 */ /* 0x0000620000000a00 */
[----:B------:R-:W2:Y:S01]  /*302c0*/  LDCU.64 UR4, c[0x4][0x58] ;  /* 0x01000b00ff0477ac */ /* 0x000ea20008000a00 */
[----:B------:R-:W-:Y:S02]  /*302d0*/  CS2R R6, SRZ ;  /* 0x0000000000067805 */ /* 0x000fe4000001ff00 */
[----:B--2---:R-:W-:Y:S01]  /*302e0*/  MOV R4, UR4 ;  /* 0x0000000400047c02 */ /* 0x004fe20008000f00 */
[----:B0-----:R-:W-:-:S07]  /*302f0*/  IMAD.U32 R5, RZ, RZ, UR5 ;  /* 0x00000005ff057e24 */ /* 0x001fce000f8e00ff */
[----:B------:R-:W-:-:S07]  /*30300*/  LEPC R20, `(.L_x_664) ;  /* 0x000000001014794e */ /* 0x000fce0000000000 */
[----:B-1----:R-:W-:Y:S05]  /*30310*/  CALL.ABS.NOINC R8 ;  /* 0x0000000008007343 */ /* 0x002fea0003c00000 */
.L_x_664:
[----:B------:R-:W-:Y:S01]  /*30320*/  HFMA2 R22, -RZ, RZ, 0, 6.103515625e-05 ;  /* 0x00000400ff167431 */ /* 0x000fe200000001ff */
[----:B------:R0:W-:Y:S01]  /*30330*/  STL [R1+0x8], R18 ;  /* 0x0000081201007387 */ /* 0x0001e20000100800 */
[----:B------:R0:W1:Y:S01]  /*30340*/  LDC.64 R8, c[0x4][R17] ;  /* 0x0100000011087b82 */ /* 0x0000620000000a00 */
[----:B------:R-:W2:Y:S01]  /*30350*/  LDCU.64 UR4, c[0x4][0x60] ;  /* 0x01000c00ff0477ac */ /* 0x000ea20008000a00 */
[----:B------:R-:W-:Y:S01]  /*30360*/  IMAD.MOV.U32 R6, RZ, RZ, R16 ;  /* 0x000000ffff067224 */ /* 0x000fe200078e0010 */
[----:B------:R-:W-:Y:S01]  /*30370*/  MOV R7, R2 ;  /* 0x0000000200077202 */ /* 0x000fe20000000f00 */
[----:B------:R0:W-:Y:S01]  /*30380*/  STL.64 [R1], R22 ;  /* 0x0000001601007387 */ /* 0x0001e20000100a00 */
[----:B--2---:R-:W-:Y:S01]  /*30390*/  IMAD.U32 R4, RZ, RZ, UR4 ;  /* 0x00000004ff047e24 */ /* 0x004fe2000f8e00ff */
[----:B0-----:R-:W-:-:S07]  /*303a0*/  MOV R5, UR5 ;  /* 0x0000000500057c02 */ /* 0x001fce0008000f00 */
[----:B------:R-:W-:-:S07]  /*303b0*/  LEPC R20, `(.L_x_665) ;  /* 0x000000001014794e */ /* 0x000fce0000000000 */
[----:B-1----:R-:W-:Y:S05]  /*303c0*/  CALL.ABS.NOINC R8 ;  /* 0x0000000008007343 */ /* 0x002fea0003c00000 */
.L_x_665:
[----:B------:R0:W1:Y:S01]  /*303d0*/  LDC.64 R8, c[0x4][R17] ;  /* 0x0100000011087b82 */ /* 0x0000620000000a00 */
[----:B------:R-:W2:Y:S01]  /*303e0*/  LDCU.64 UR4, c[0x4][0x68] ;  /* 0x01000d00ff0477ac */ /* 0x000ea20008000a00 */
[----:B------:R-:W-:Y:S01]  /*303f0*/  CS2R R6, SRZ ;  /* 0x0000000000067805 */ /* 0x000fe2000001ff00 */
[----:B--2---:R-:W-:Y:S01]  /*30400*/  IMAD.U32 R4, RZ, RZ, UR4 ;  /* 0x00000004ff047e24 */ /* 0x004fe2000f8e00ff */
[----:B0-----:R-:W-:-:S07]  /*30410*/  MOV R5, UR5 ;  /* 0x0000000500057c02 */ /* 0x001fce0008000f00 */
[----:B------:R-:W-:-:S07]  /*30420*/  LEPC R20, `(.L_x_666) ;  /* 0x000000001014794e */ /* 0x000fce0000000000 */
[----:B-1----:R-:W-:Y:S05]  /*30430*/  CALL.ABS.NOINC R8 ;  /* 0x0000000008007343 */ /* 0x002fea0003c00000 */
.L_x_666:
[----:B------:R-:W0:Y:S02]  /*30440*/  LDC.64 R4, c[0x0][0x388] ;  /* 0x0000e200ff047b82 */ /* 0x000e240000000a00 */
[----:B0-----:R-:W2:Y:S02]  /*30450*/  LDG.E R0, desc[UR36][R4.64] ;  /* 0x0000002404007981 */ /* 0x001ea4000c1e1900 */
[----:B--2---:R-:W-:-:S13]  /*30460*/  FSETP.NAN.AND P0, PT, |R0|, |R0|, PT ;  /* 0x400000000000720b */ /* 0x004fda0003f08200 */
[----:B------:R-:W-:Y:S05]  /*30470*/  @!P0 BRA `(.L_x_667) ;  /* 0x00000000002c8947 */ /* 0x000fea0003800000 */
[----:B------:R0:W-:Y:S01]  /*30480*/  STL [R1], RZ ;  /* 0x000000ff01007387 */ /* 0x0001e20000100800 */
[----:B------:R0:W1:Y:S01]  /*30490*/  LDC.64 R8, c[0x4][R17] ;  /* 0x0100000011087b82 */ /* 0x0000620000000a00 */
[----:B------:R-:W2:Y:S01]  /*304a0*/  LDCU.64 UR4, c[0x4][0x70] ;  /* 0x01000e00ff0477ac */ /* 0x000ea20008000a00 */
[----:B------:R-:W-:Y:S01]  /*304b0*/  IMAD.MOV.U32 R6, RZ, RZ, R16 ;  /* 0x000000ffff067224 */ /* 0x000fe200078e0010 */
[----:B------:R-:W-:Y:S01]  /*304c0*/  MOV R7, R2 ;  /* 0x0000000200077202 */ /* 0x000fe20000000f00 */
[----:B--2---:R-:W-:Y:S01]  /*304d0*/  IMAD.U32 R4, RZ, RZ, UR4 ;  /* 0x00000004ff047e24 */ /* 0x004fe2000f8e00ff */
[----:B0-----:R-:W-:-:S07]  /*304e0*/  MOV R5, UR5 ;  /* 0x0000000500057c02 */ /* 0x001fce0008000f00 */
[----:B------:R-:W-:-:S07]  /*304f0*/  LEPC R20, `(.L_x_668) ;  /* 0x000000001014794e */ /* 0x000fce0000000000 */
[----:B-1----:R-:W-:Y:S05]  /*30500*/  CALL.ABS.NOINC R8 ;  /* 0x0000000008007343 */ /* 0x002fea0003c00000 */
.L_x_668:
[----:B------:R-:W0:Y:S02]  /*30510*/  LDC.64 R4, c[0x0][0x388] ;  /* 0x0000e200ff047b82 */ /* 0x000e240000000a00 */
[----:B0-----:R0:W5:Y:S02]  /*30520*/  LDG.E R0, desc[UR36][R4.64] ;  /* 0x0000002404007981 */ /* 0x001164000c1e1900 */
.L_x_667:
[----:B-----5:R-:W1:Y:S01]  /*30530*/  F2F.F64.F32 R8, R0 ;  /* 0x0000000000087310 */ /* 0x020e620000201800 */
[----:B------:R-:W-:Y:S01]  /*30540*/  MOV R17, 0x0 ;  /* 0x0000000000117802 */ /* 0x000fe20000000f00 */
[----:B------:R-:W0:Y:S01]  /*30550*/  LDCU.64 UR4, c[0x4][0x78] ;  /* 0x01000f00ff0477ac */ /* 0x000e220008000a00 */
[----:B------:R-:W-:Y:S01]  /*30560*/  IMAD.MOV.U32 R6, RZ, RZ, R16 ;  /* 0x000000ffff067224 */ /* 0x000fe200078e0010 */
[----:B------:R-:W-:Y:S01]  /*30570*/  MOV R7, R2 ;  /* 0x0000000200077202 */ /* 0x000fe20000000f00 */
[----:B------:R2:W3:Y:S01]  /*30580*/  LDC.64 R10, c[0x4][R17] ;  /* 0x01000000110a7b82 */ /* 0x0004e20000000a00 */
[----:B-1----:R2:W-:Y:S01]  /*30590*/  STL.64 [R1], R8 ;  /* 0x0000000801007387 */ /* 0x0025e20000100a00 */
[----:B0-----:R-:W-:Y:S01]  /*305a0*/  IMAD.U32 R4, RZ, RZ, UR4 ;  /* 0x00000004ff047e24 */ /* 0x001fe2000f8e00ff */
[----:B------:R-:W-:-:S07]  /*305b0*/  MOV R5, UR5 ;  /* 0x0000000500057c02 */ /* 0x000fce0008000f00 */
[----:B------:R-:W-:-:S07]  /*305c0*/  LEPC R20, `(.L_x_669) ;  /* 0x000000001014794e */ /* 0x000fce0000000000 */
[----:B--23--:R-:W-:Y:S05]  /*305d0*/  CALL.ABS.NOINC R10 ;  /* 0x000000000a007343 */ /* 0x00cfea0003c00000 */
.L_x_669:
[----:B------:R-:W0:Y:S02]  /*305e0*/  LDC.64 R4, c[0x0][0x388] ;  /* 0x0000e200ff047b82 */ /* 0x000e240000000a00 */
[----:B0-----:R-:W2:Y:S02]  /*305f0*/  LDG.E R0, desc[UR36][R4.64+0x4] ;  /* 0x0000042404007981 */ /* 0x001ea4000c1e1900 */
[----:B--2---:R-:W-:-:S13]  /*30600*/  FSETP.NAN.AND P0, PT, |R0|, |R0|, PT ;  /* 0x400000000000720b */ /* 0x004fda0003f08200 */
[----:B------:R-:W-:Y:S05]  /*30610*/  @!P0 BRA `(.L_x_670) ;  /* 0x0000000000308947 */ /* 0x000fea0003800000 */
[----:B------:R-:W-:Y:S01]  /*30620*/  IMAD.MOV.U32 R0, RZ, RZ, 0x1 ;  /* 0x00000001ff007424 */ /* 0x000fe200078e00ff */
[----:B------:R0:W1:Y:S01]  /*30630*/  LDC.64 R8, c[0x4][R17] ;  /* 0x0100000011087b82 */ /* 0x0000620000000a00 */
[----:B------:R-:W2:Y:S01]  /*30640*/  LDCU.64 UR4, c[0x4][0x70] ;  /* 0x01000e00ff0477ac */ /* 0x000ea20008000a00 */
[----:B------:R-:W-:Y:S01]  /*30650*/  MOV R6, R16 ;  /* 0x0000001000067202 */ /* 0x000fe20000000f00 */
[----:B------:R-:W-:Y:S01]  /*30660*/  IMAD.MOV.U32 R7, RZ, RZ, R2 ;  /* 0x000000ffff077224 */ /* 0x000fe200078e0002 */
[----:B------:R0:W-:Y:S01]  /*30670*/  STL [R1], R0 ;  /* 0x0000000001007387 */ /* 0x0001e20000100800 */
[----:B--2---:R-:W-:Y:S01]  /*30680*/  MOV R4, UR4 ;  /* 0x0000000400047c02 */ /* 0x004fe20008000f00 */
[----:B0-----:R-:W-:-:S07]  /*30690*/  IMAD.U32 R5, RZ, RZ, UR5 ;  /* 0x00000005ff057e24 */ /* 0x001fce000f8e00ff */
[----:B------:R-:W-:-:S07]  /*306a0*/  LEPC R20, `(.L_x_671) ;  /* 0x000000001014794e */ /* 0x000fce0000000000 */
[----:B-1----:R-:W-:Y:S05]  /*306b0*/  CALL.ABS.NOINC R8 ;  /* 0x0000000008007343 */ /* 0x002fea0003c00000 */
.L_x_671:
[----:B------:R-:W0:Y:S02]  /*306c0*/  LDC.64 R4, c[0x0][0x388] ;  /* 0x0000e200ff047b82 */ /* 0x000e240000000a00 */
[----:B0-----:R0:W5:Y:S02]  /*306d0*/  LDG.E R0, desc[UR36][R4.64+0x4] ;  /* 0x0000042404007981 */ /* 0x001164000c1e1900 */
.L_x_670:
[----:B-----5:R-:W1:Y:S01]  /*306e0*/  F2F.F64.F32 R8, R0 ;  /* 0x0000000000087310 */ /* 0x020e620000201800 */
[----:B------:R-:W-:Y:S01]  /*306f0*/  MOV R17, 0x0 ;  /* 0x0000000000117802 */ /* 0x000fe20000000f00 */
[----:B------:R-:W0:Y:S01]  /*30700*/  LDCU.64 UR4, c[0x4][0x78] ;  /* 0x01000f00ff0477ac */ /* 0x000e220008000a00 */
[----:B------:R-:W-:Y:S01]  /*30710*/  MOV R6, R16 ;  /* 0x0000001000067202 */ /* 0x000fe20000000f00 */
[----:B------:R-:W-:Y:S01]  /*30720*/  IMAD.MOV.U32 R7, RZ, RZ, R2 ;  /* 0x000000ffff077224 */ /* 0x000fe200078e0002 */
[----:B------:R2:W3:Y:S01]  /*30730*/  LDC.64 R10, c[0x4][R17] ;  /* 0x01000000110a7b82 */ /* 0x0004e20000000a00 */
[----:B-1----:R2:W-:Y:S01]  /*30740*/  STL.64 [R1], R8 ;  /* 0x0000000801007387 */ /* 0x0025e20000100a00 */
[----:B0-----:R-:W-:Y:S01]  /*30750*/  MOV R4, UR4 ;  /* 0x0000000400047c02 */ /* 0x001fe20008000f00 */
[----:B------:R-:W-:-:S07]  /*30760*/  IMAD.U32 R5, RZ, RZ, UR5 ;  /* 0x00000005ff057e24 */ /* 0x000fce000f8e00ff */
[----:B------:R-:W-:-:S07]  /*30770*/  LEPC R20, `(.L_x_672) ;  /* 0x000000001014794e */ /* 0x000fce0000000000 */
[----:B--23--:R-:W-:Y:S05]  /*30780*/  CALL.ABS.NOINC R10 ;  /* 0x000000000a007343 */ /* 0x00cfea0003c00000 */
.L_x_672:
[----:B------:R-:W0:Y:S02]  /*30790*/  LDC.64 R4, c[0x0][0x388] ;  /* 0x0000e200ff047b82 */ /* 0x000e240000000a00 */
[----:B0-----:R-:W2:Y:S02]  /*307a0*/  LDG.E R0, desc[UR36][R4.64+0x8] ;  /* 0x0000082404007981 */ /* 0x001ea4000c1e1900 */
[----:B--2---:R-:W-:-:S13]  /*307b0*/  FSETP.NAN.AND P0, PT, |R0|, |R0|, PT ;  /* 0x400000000000720b */ /* 0x004fda0003f08200 */
[----:B------:R-:W-:Y:S05]  /*307c0*/  @!P0 BRA `(.L_x_673) ;  /* 0x0000000000308947 */ /* 0x000fea0003800000 */
[----:B------:R-:W-:Y:S01]  /*307d0*/  HFMA2 R0, -RZ, RZ, 0, 1.1920928955078125e-07 ;  /* 0x00000002ff007431 */ /* 0x000fe200000001ff */
[----:B------:R0:W1:Y:S01]  /*307e0*/  LDC.64 R8, c[0x4][R17] ;  /* 0x0100000011087b82 */ /* 0x0000620000000a00 */
[----:B------:R-:W2:Y:S01]  /*307f0*/  LDCU.64 UR4, c[0x4][0x70] ;  /* 0x01000e00ff0477ac */ /* 0x000ea20008000a00 */
[----:B------:R-:W-:Y:S01]  /*30800*/  IMAD.MOV.U32 R6, RZ, RZ, R16 ;  /* 0x000000ffff067224 */ /* 0x000fe200078e0010 */
[----:B------:R-:W-:Y:S01]  /*30810*/  MOV R7, R2 ;  /* 0x0000000200077202 */ /* 0x000fe20000000f00 */
[----:B------:R0:W-:Y:S01]  /*30820*/  STL [R1], R0 ;  /* 0x0000000001007387 */ /* 0x0001e20000100800 */
[----:B--2---:R-:W-:Y:S01]  /*30830*/  IMAD.U32 R4, RZ, RZ, UR4 ;  /* 0x00000004ff047e24 */ /* 0x004fe2000f8e00ff */
[----:B0-----:R-:W-:-:S07]  /*30840*/  MOV R5, UR5 ;  /* 0x0000000500057c02 */ /* 0x001fce0008000f00 */
[----:B------:R-:W-:-:S07]  /*30850*/  LEPC R20, `(.L_x_674) ;  /* 0x000000001014794e */ /* 0x000fce0000000000 */
[----:B-1----:R-:W-:Y:S05]  /*30860*/  CALL.ABS.NOINC R8 ;  /* 0x0000000008007343 */ /* 0x002fea0003c00000 */
.L_x_674:
[----:B------:R-:W0:Y:S02]  /*30870*/  LDC.64 R4, c[0x0][0x388] ;  /* 0x0000e200ff047b82 */ /* 0x000e240000000a00 */
[----:B0-----:R0:W5:Y:S02]  /*30880*/  LDG.E R0, desc[UR36][R4.64+0x8] ;  /* 0x0000082404007981 */ /* 0x001164000c1e1900 */
.L_x_673:
        /* <DEDUP_REMOVED lines=11> */
.L_x_675:
        /* <DEDUP_REMOVED lines=14> */
.L_x_677:
[----:B------:R-:W0:Y:S02]  /*30a20*/  LDC.64 R4, c[0x0][0x388] ;  /* 0x0000e200ff047b82 */ /* 0x000e240000000a00 */
[----:B0-----:R0:W5:Y:S02]  /*30a30*/  LDG.E R0, desc[UR36][R4.64+0xc] ;  /* 0x00000c2404007981 */ /* 0x001164000c1e1900 */
.L_x_676:
        /* <DEDUP_REMOVED lines=11> */
.L_x_678:
[----:B------:R-:W0:Y:S02]  /*30af0*/  LDC.64 R4, c[0x0][0x388] ;  /* 0x0000e200ff047b82 */ /* 0x000e240000000a00 */
[----:B0-----:R-:W2:Y:S02]  /*30b00*/  LDG.E R0, desc[UR36][R4.64+0x10] ;  /* 0x0000102404007981 */ /* 0x001ea4000c1e1900 */
[----:B--2---:R-:W-:-:S13]  /*30b10*/  FSETP.NAN.AND P0, PT, |R0|, |R0|, PT ;  /* 0x400000000000720b */ /* 0x004fda0003f08200 */
[----:B------:R-:W-:Y:S05]  /*30b20*/  @!P0 BRA `(.L_x_679) ;  /* 0x0000000000308947 */ /* 0x000fea0003800000 */
[----:B------:R-:W-:Y:S01]  /*30b30*/  HFMA2 R0, -RZ, RZ, 0, 2.384185791015625e-07 ;  /* 0x00000004ff007431 */ /* 0x000fe200000001ff */
        /* <DEDUP_REMOVED lines=9> */
.L_x_680:
[----:B------:R-:W0:Y:S02]  /*30bd0*/  LDC.64 R4, c[0x0][0x388] ;  /* 0x0000e200ff047b82 */ /* 0x000e240000000a00 */
[----:B0-----:R0:W5:Y:S02]  /*30be0*/  LDG.E R0, desc[UR36][R4.64+0x10] ;  /* 0x0000102404007981 */ /* 0x001164000c1e1900 */
.L_x_679:
        /* <DEDUP_REMOVED lines=11> */
.L_x_681:
        /* <DEDUP_REMOVED lines=14> */
.L_x_683:
[----:B------:R-:W0:Y:S02]  /*30d80*/  LDC.64 R4, c[0x0][0x388] ;  /* 0x0000e200ff047b82 */ /* 0x000e240000000a00 */
[----:B0-----:R0:W5:Y:S02]  /*30d90*/  LDG.E R0, desc[UR36][R4.64+0x14] ;  /* 0x0000142404007981 */ /* 0x001164000c1e1900 */
.L_x_682:
        /* <DEDUP_REMOVED lines=11> */
.L_x_684:
[----:B------:R-:W0:Y:S02]  /*30e50*/  LDC.64 R4, c[0x0][0x388] ;  /* 0x0000e200ff047b82 */ /* 0x000e240000000a00 */
[----:B0-----:R-:W2:Y:S02]  /*30e60*/  LDG.E R0, desc[UR36][R4.64+0x18] ;  /* 0x0000182404007981 */ /* 0x001ea4000c1e1900 */
[----:B--2---:R-:W-:-:S13]  /*30e70*/  FSETP.NAN.AND P0, PT, |R0|, |R0|, PT ;  /* 0x400000000000720b */ /* 0x004fda0003f08200 */
[----:B------:R-:W-:Y:S05]  /*30e80*/  @!P0 BRA `(.L_x_685) ;  /* 0x0000000000308947 */ /* 0x000fea0003800000 */
[----:B------:R-:W-:Y:S01]  /*30e90*/  HFMA2 R0, -RZ, RZ, 0, 3.5762786865234375e-07 ;  /* 0x00000006ff007431 */ /* 0x000fe200000001ff */
        /* <DEDUP_REMOVED lines=9> */
.L_x_686:
[----:B------:R-:W0:Y:S02]  /*30f30*/  LDC.64 R4, c[0x0][0x388] ;  /* 0x0000e200ff047b82 */ /* 0x000e240000000a00 */
[----:B0-----:R0:W5:Y:S02]  /*30f40*/  LDG.E R0, desc[UR36][R4.64+0x18] ;  /* 0x0000182404007981 */ /* 0x001164000c1e1900 */
.L_x_685:
        /* <DEDUP_REMOVED lines=11> */
.L_x_687:
        /* <DEDUP_REMOVED lines=14> */
.L_x_689:
[----:B------:R-:W0:Y:S02]  /*310e0*/  LDC.64 R4, c[0x0][0x388] ;  /* 0x0000e200ff047b82 */ /* 0x000e240000000a00 */
[----:B0-----:R0:W5:Y:S02]  /*310f0*/  LDG.E R0, desc[UR36][R4.64+0x1c] ;  /* 0x00001c2404007981 */ /* 0x001164000c1e1900 */
.L_x_688:
        /* <DEDUP_REMOVED lines=11> */
.L_x_690:
[----:B------:R-:W0:Y:S02]  /*311b0*/  LDC.64 R4, c[0x0][0x388] ;  /* 0x0000e200ff047b82 */ /* 0x000e240000000a00 */
[----:B0-----:R-:W2:Y:S02]  /*311c0*/  LDG.E R0, desc[UR36][R4.64+0x20] ;  /* 0x0000202404007981 */ /* 0x001ea4000c1e1900 */
[----:B--2---:R-:W-:-:S13]  /*311d0*/  FSETP.NAN.AND P0, PT, |R0|, |R0|, PT ;  /* 0x400000000000720b */ /* 0x004fda0003f08200 */
[----:B------:R-:W-:Y:S05]  /*311e0*/  @!P0 BRA `(.L_x_691) ;  /* 0x0000000000308947 */ /* 0x000fea0003800000 */
[----:B------:R-:W-:Y:S01]  /*311f0*/  HFMA2 R0, -RZ, RZ, 0, 4.76837158203125e-07 ;  /* 0x00000008ff007431 */ /* 0x000fe200000001ff */
        /* <DEDUP_REMOVED lines=9> */
.L_x_692:
[----:B------:R-:W0:Y:S02]  /*31290*/  LDC.64 R4, c[0x0][0x388] ;  /* 0x0000e200ff047b82 */ /* 0x000e240000000a00 */
[----:B0-----:R0:W5:Y:S02]  /*312a0*/  LDG.E R0, desc[UR36][R4.64+0x20] ;  /* 0x0000202404007981 */ /* 0x001164000c1e1900 */
.L_x_691:
        /* <DEDUP_REMOVED lines=11> */
.L_x_693:
        /* <DEDUP_REMOVED lines=14> */
.L_x_695:
[----:B------:R-:W0:Y:S02]  /*31440*/  LDC.64 R4, c[0x0][0x388] ;  /* 0x0000e200ff047b82 */ /* 0x000e240000000a00 */
[----:B0-----:R0:W5:Y:S02]  /*31450*/  LDG.E R0, desc[UR36][R4.64+0x24] ;  /* 0x0000242404007981 */ /* 0x001164000c1e1900 */
.L_x_694:
        /* <DEDUP_REMOVED lines=11> */
.L_x_696:
[----:B------:R0:W1:Y:S01]  /*31510*/  LDC.64 R2, c[0x4][R17] ;  /* 0x0100000011027b82 */ /* 0x0000620000000a00 */
[----:B------:R-:W2:Y:S01]  /*31520*/  LDCU.64 UR4, c[0x4][0x80] ;  /* 0x01001000ff0477ac */ /* 0x000ea20008000a00 */
[----:B------:R-:W-:Y:S02]  /*31530*/  CS2R R6, SRZ ;  /* 0x0000000000067805 */ /* 0x000fe4000001ff00 */
[----:B--2---:R-:W-:Y:S01]  /*31540*/  MOV R4, UR4 ;  /* 0x0000000400047c02 */ /* 0x004fe20008000f00 */
[----:B0-----:R-:W-:-:S07]  /*31550*/  IMAD.U32 R5, RZ, RZ, UR5 ;  /* 0x00000005ff057e24 */ /* 0x001fce000f8e00ff */
[----:B------:R-:W-:-:S07]  /*31560*/  LEPC R20, `(.L_x_662) ;  /* 0x000000001014794e */ /* 0x000fce0000000000 */
[----:B-1----:R-:W-:Y:S05]  /*31570*/  CALL.ABS.NOINC R2 ;  /* 0x0000000002007343 */ /* 0x002fea0003c00000 */
.L_x_662:
[----:B------:R-:W-:Y:S05]  /*31580*/  BSYNC.RECONVERGENT B6 ;  /* 0x0000000000067941 */ /* 0x000fea0003800200 */
.L_x_661:
[----:B------:R-:W-:Y:S01]  /*31590*/  MOV R0, 0x0 ;  /* 0x0000000000007802 */ /* 0x000fe20000000f00 */
[----:B------:R-:W5:Y:S01]  /*315a0*/  LDCU.64 UR4, c[0x4][0x88] ;  /* 0x01001100ff0477ac */ /* 0x000f620008000a00 */
[----:B0-----:R-:W-:Y:S02]  /*315b0*/  CS2R R6, SRZ ;  /* 0x0000000000067805 */ /* 0x001fe4000001ff00 */
[----:B------:R0:W0:Y:S01]  /*315c0*/  LDC.64 R2, c[0x4][R0] ;  /* 0x0100000000027b82 */ /* 0x0000220000000a00 */
[----:B-----5:R-:W-:Y:S01]  /*315d0*/  MOV R4, UR4 ;  /* 0x0000000400047c02 */ /* 0x020fe20008000f00 */
[----:B------:R-:W-:-:S07]  /*315e0*/  IMAD.U32 R5, RZ, RZ, UR5 ;  /* 0x00000005ff057e24 */ /* 0x000fce000f8e00ff */
[----:B------:R-:W-:-:S07]  /*315f0*/  LEPC R20, `(.L_x_697) ;  /* 0x000000001014794e */ /* 0x000fce0000000000 */
[----:B01234-:R-:W-:Y:S05]  /*31600*/  CALL.ABS.NOINC R2 ;  /* 0x0000000002007343 */ /* 0x01ffea0003c00000 */
.L_x_697:
[----:B------:R-:W-:Y:S05]  /*31610*/  EXIT ;  /* 0x000000000000794d */ /* 0x000fea0003800000 */
        .weak           $__internal_0_$__cuda_sm20_sqrt_rn_f32_slowpath
        .type           $__internal_0_$__cuda_sm20_sqrt_rn_f32_slowpath,@function
        .size           $__internal_0_$__cuda_sm20_sqrt_rn_f32_slowpath,($__internal_1_$__cuda_sm3x_div_rn_noftz_f32_slowpath - $__internal_0_$__cuda_sm20_sqrt_rn_f32_slowpath)
$__internal_0_$__cuda_sm20_sqrt_rn_f32_slowpath:
[----:B------:R-:W-:-:S13]  /*31620*/  LOP3.LUT P0, RZ, R0, 0x7fffffff, RZ, 0xc0, !PT ;  /* 0x7fffffff00ff7812 */ /* 0x000fda000780c0ff */
[----:B------:R-:W-:Y:S01]  /*31630*/  @!P0 MOV R5, R0 ;  /* 0x0000000000058202 */ /* 0x000fe20000000f00 */
[----:B------:R-:W-:Y:S06]  /*31640*/  @!P0 BRA `(.L_x_698) ;  /* 0x0000000000408947 */ /* 0x000fec0003800000 */
[----:B------:R-:W-:-:S13]  /*31650*/  FSETP.GEU.FTZ.AND P0, PT, R0, RZ, PT ;  /* 0x000000ff0000720b */ /* 0x000fda0003f1e000 */
[----:B------:R-:W-:Y:S01]  /*31660*/  @!P0 IMAD.MOV.U32 R5, RZ, RZ, 0x7fffffff ;  /* 0x7fffffffff058424 */ /* 0x000fe200078e00ff */
[----:B------:R-:W-:Y:S06]  /*31670*/  @!P0 BRA `(.L_x_698) ;  /* 0x0000000000348947 */ /* 0x000fec0003800000 */
[----:B------:R-:W-:-:S13]  /*31680*/  FSETP.GTU.FTZ.AND P0, PT, |R0|, +INF , PT ;  /* 0x7f8000000000780b */ /* 0x000fda0003f1c200 */
[----:B------:R-:W-:Y:S01]  /*31690*/  @P0 FADD.FTZ R5, R0, 1 ;  /* 0x3f80000000050421 */ /* 0x000fe20000010000 */
[----:B------:R-:W-:Y:S06]  /*316a0*/  @P0 BRA `(.L_x_698) ;  /* 0x0000000000280947 */ /* 0x000fec0003800000 */
[----:B------:R-:W-:-:S13]  /*316b0*/  FSETP.NEU.FTZ.AND P0, PT, |R0|, +INF , PT ;  /* 0x7f8000000000780b */ /* 0x000fda0003f1d200 */
[----:B------:R-:W-:-:S04]  /*316c0*/  @P0 FFMA R20, R0, 1.84467440737095516160e+19, RZ ;  /* 0x5f80000000140823 */ /* 0x000fc800000000ff */
[----:B------:R-:W0:Y:S02]  /*316d0*/  @P0 MUFU.RSQ R15, R20 ;  /* 0x00000014000f0308 */ /* 0x000e240000001400 */
[----:B0-----:R-:W-:Y:S01]  /*316e0*/  @P0 FMUL.FTZ R3, R20, R15 ;  /* 0x0000000f14030220 */ /* 0x001fe20000410000 */
[----:B------:R-:W-:-:S03]  /*316f0*/  @P0 FMUL.FTZ R12, R15, 0.5 ;  /* 0x3f0000000f0c0820 */ /* 0x000fc60000410000 */
[----:B------:R-:W-:-:S04]  /*31700*/  @P0 FADD.FTZ R5, -R3, -RZ ;  /* 0x800000ff03050221 */ /* 0x000fc80000010100 */
[----:B------:R-:W-:Y:S01]  /*31710*/  @P0 FFMA R62, R3, R5, R20 ;  /* 0x00000005033e0223 */ /* 0x000fe20000000014 */
[----:B------:R-:W-:-:S03]  /*31720*/  @!P0 MOV R5, R0 ;  /* 0x0000000000058202 */ /* 0x000fc60000000f00 */
[----:B------:R-:W-:-:S04]  /*31730*/  @P0 FFMA R12, R62, R12, R3 ;  /* 0x0000000c3e0c0223 */ /* 0x000fc80000000003 */
[----:B------:R-:W-:-:S07]  /*31740*/  @P0 FMUL.FTZ R5, R12, 2.3283064365386962891e-10 ;  /* 0x2f8000000c050820 */ /* 0x000fce0000410000 */
.L_x_698:
[----:B------:R-:W-:Y:S02]  /*31750*/  IMAD.MOV.U32 R0, RZ, RZ, R5 ;  /* 0x000000ffff007224 */ /* 0x000fe400078e0005 */
[----:B------:R-:W-:-:S04]  /*31760*/  HFMA2 R5, -RZ, RZ, 0, 0 ;  /* 0x00000000ff057431 */ /* 0x000fc800000001ff */
[----:B------:R-:W-:Y:S05]  /*31770*/  RET.REL.NODEC R4 `(_Z14full_inferencePfS_PKfS1_S1_S1_S1_S1_iiiiS_S_S_S_S_S_S_) ;  /* 0xfffffce804207950 */ /* 0x000fea0003c3ffff */
        .weak           $__internal_1_$__cuda_sm3x_div_rn_noftz_f32_slowpath
        .type           $__internal_1_$__cuda_sm3x_div_rn_noftz_f32_slowpath,@function
        .size           $__internal_1_$__cuda_sm3x_div_rn_noftz_f32_slowpath,(.L_x_712 - $__internal_1_$__cuda_sm3x_div_rn_noftz_f32_slowpath)
$__internal_1_$__cuda_sm3x_div_rn_noftz_f32_slowpath:
[----:B------:R-:W-:Y:S01]  /*31780*/  SHF.R.U32.HI R12, RZ, 0x17, R3 ;  /* 0x00000017ff0c7819 */ /* 0x000fe20000011603 */
[----:B------:R-:W-:Y:S01]  /*31790*/  BSSY.RECONVERGENT B0, `(.L_x_699) ;  /* 0x0000062000007945 */ /* 0x000fe20003800200 */
[----:B------:R-:W-:Y:S02]  /*317a0*/  SHF.R.U32.HI R61, RZ, 0x17, R0 ;  /* 0x00000017ff3d7819 */ /* 0x000fe40000011600 */
[----:B------:R-:W-:Y:S02]  /*317b0*/  LOP3.LUT R12, R12, 0xff, RZ, 0xc0, !PT ;  /* 0x000000ff0c0c7812 */ /* 0x000fe400078ec0ff */
[----:B------:R-:W-:-:S03]  /*317c0*/  LOP3.LUT R61, R61, 0xff, RZ, 0xc0, !PT ;  /* 0x000000ff3d3d7812 */ /* 0x000fc600078ec0ff */
[----:B------:R-:W-:Y:S01]  /*317d0*/  VIADD R20, R12, 0xffffffff ;  /* 0xffffffff0c147836 */ /* 0x000fe20000000000 */
[----:B------:R-:W-:-:S04]  /*317e0*/  IADD3 R21, PT, PT, R61, -0x1, RZ ;  /* 0xffffffff3d157810 */ /* 0x000fc80007ffe0ff */
[----:B------:R-:W-:-:S04]  /*317f0*/  ISETP.GT.U32.AND P0, PT, R20, 0xfd, PT ;  /* 0x000000fd1400780c */ /* 0x000fc80003f04070 */
[----:B------:R-:W-:-:S13]  /*31800*/  ISETP.GT.U32.OR P0, PT, R21, 0xfd, P0 ;  /* 0x000000fd1500780c */ /* 0x000fda0000704470 */
[----:B------:R-:W-:Y:S01]  /*31810*/  @!P0 IMAD.MOV.U32 R5, RZ, RZ, RZ ;  /* 0x000000ffff058224 */ /* 0x000fe200078e00ff */
[----:B------:R-:W-:Y:S06]  /*31820*/  @!P0 BRA `(.L_x_700) ;  /* 0x00000000005c8947 */ /* 0x000fec0003800000 */
[----:B------:R-:W-:Y:S02]  /*31830*/  FSETP.GTU.FTZ.AND P1, PT, |R0|, +INF , PT ;  /* 0x7f8000000000780b */ /* 0x000fe40003f3c200 */
[----:B------:R-:W-:-:S04]  /*31840*/  FSETP.GTU.FTZ.AND P0, PT, |R3|, +INF , PT ;  /* 0x7f8000000300780b */ /* 0x000fc80003f1c200 */
[----:B------:R-:W-:-:S13]  /*31850*/  PLOP3.LUT P0, PT, P1, P0, PT, 0xf8, 0x8f ;  /* 0x00000000008f781c */ /* 0x000fda0000f01f70 */
[----:B------:R-:W-:Y:S05]  /*31860*/  @P0 BRA `(.L_x_701) ;  /* 0x00000004004c0947 */ /* 0x000fea0003800000 */
[----:B------:R-:W-:-:S13]  /*31870*/  LOP3.LUT P0, RZ, R3, 0x7fffffff, R0, 0xc8, !PT ;  /* 0x7fffffff03ff7812 */ /* 0x000fda000780c800 */
[----:B------:R-:W-:Y:S05]  /*31880*/  @!P0 BRA `(.L_x_702) ;  /* 0x00000004003c8947 */ /* 0x000fea0003800000 */
[C---:B------:R-:W-:Y:S02]  /*31890*/  FSETP.NEU.FTZ.AND P1, PT, |R0|.reuse, +INF , PT ;  /* 0x7f8000000000780b */ /* 0x040fe40003f3d200 */
[----:B------:R-:W-:Y:S02]  /*318a0*/  FSETP.NEU.FTZ.AND P0, PT, |R3|, +INF , PT ;  /* 0x7f8000000300780b */ /* 0x000fe40003f1d200 */
[----:B------:R-:W-:-:S11]  /*318b0*/  FSETP.NEU.FTZ.AND P4, PT, |R0|, +INF , PT ;  /* 0x7f8000000000780b */ /* 0x000fd60003f9d200 */
[----:B------:R-:W-:Y:S05]  /*318c0*/  @!P0 BRA !P1, `(.L_x_702) ;  /* 0x00000004002c8947 */ /* 0x000fea0004800000 */
[----:B------:R-:W-:-:S04]  /*318d0*/  LOP3.LUT P1, RZ, R0, 0x7fffffff, RZ, 0xc0, !PT ;  /* 0x7fffffff00ff7812 */ /* 0x000fc8000782c0ff */
[----:B------:R-:W-:-:S13]  /*318e0*/  PLOP3.LUT P1, PT, P0, P1, PT, 0x2f, 0xf2 ;  /* 0x0000000000f2781c */ /* 0x000fda0000722577 */
[----:B------:R-:W-:Y:S05]  /*318f0*/  @P1 BRA `(.L_x_703) ;  /* 0x0000000400181947 */ /* 0x000fea0003800000 */
[----:B------:R-:W-:-:S04]  /*31900*/  LOP3.LUT P0, RZ, R3, 0x7fffffff, RZ, 0xc0, !PT ;  /* 0x7fffffff03ff7812 */ /* 0x000fc8000780c0ff */
[----:B------:R-:W-:-:S13]  /*31910*/  PLOP3.LUT P0, PT, P4, P0, PT, 0x2f, 0xf2 ;  /* 0x0000000000f2781c */ /* 0x000fda0002700577 */
[----:B------:R-:W-:Y:S05]  /*31920*/  @P0 BRA `(.L_x_704) ;  /* 0x0000000400000947 */ /* 0x000fea0003800000 */
[----:B------:R-:W-:Y:S02]  /*31930*/  ISETP.GE.AND P0, PT, R21, RZ, PT ;  /* 0x000000ff1500720c */ /* 0x000fe40003f06270 */
[----:B------:R-:W-:-:S11]  /*31940*/  ISETP.GE.AND P1, PT, R20, RZ, PT ;  /* 0x000000ff1400720c */ /* 0x000fd60003f26270 */
[----:B------:R-:W-:Y:S01]  /*31950*/  @P0 MOV R5, RZ ;  /* 0x000000ff00050202 */ /* 0x000fe20000000f00 */
[----:B------:R-:W-:Y:S02]  /*31960*/  @!P0 IMAD.MOV.U32 R5, RZ, RZ, -0x40 ;  /* 0xffffffc0ff058424 */ /* 0x000fe400078e00ff */
[----:B------:R-:W-:Y:S01]  /*31970*/  @!P0 FFMA R0, R0, 1.84467440737095516160e+19, RZ ;  /* 0x5f80000000008823 */ /* 0x000fe200000000ff */
[----:B------:R-:W-:Y:S02]  /*31980*/  @!P1 FFMA R3, R3, 1.84467440737095516160e+19, RZ ;  /* 0x5f80000003039823 */ /* 0x000fe400000000ff */
[----:B------:R-:W-:-:S07]  /*31990*/  @!P1 IADD3 R5, PT, PT, R5, 0x40, RZ ;  /* 0x0000004005059810 */ /* 0x000fce0007ffe0ff */
.L_x_700:
[----:B------:R-:W-:Y:S01]  /*319a0*/  LEA R20, R12, 0xc0800000, 0x17 ;  /* 0xc08000000c147811 */ /* 0x000fe200078eb8ff */
[----:B------:R-:W-:Y:S01]  /*319b0*/  BSSY.RECONVERGENT B1, `(.L_x_705) ;  /* 0x0000036000017945 */ /* 0x000fe20003800200 */
[----:B------:R-:W-:-:S03]  /*319c0*/  IADD3 R61, PT, PT, R61, -0x7f, RZ ;  /* 0xffffff813d3d7810 */ /* 0x000fc60007ffe0ff */
[----:B------:R-:W-:Y:S02]  /*319d0*/  IMAD.IADD R63, R3, 0x1, -R20 ;  /* 0x00000001033f7824 */ /* 0x000fe400078e0a14 */
[----:B------:R-:W-:Y:S02]  /*319e0*/  IMAD R0, R61, -0x800000, R0 ;  /* 0xff8000003d007824 */ /* 0x000fe400078e0200 */
[----:B------:R-:W0:Y:S01]  /*319f0*/  MUFU.RCP R20, R63 ;  /* 0x0000003f00147308 */ /* 0x000e220000001000 */
[----:B------:R-:W-:-:S04]  /*31a00*/  FADD.FTZ R21, -R63, -RZ ;  /* 0x800000ff3f157221 */ /* 0x000fc80000010100 */
[----:B0-----:R-:W-:-:S04]  /*31a10*/  FFMA R3, R20, R21, 1 ;  /* 0x3f80000014037423 */ /* 0x001fc80000000015 */
[----:B------:R-:W-:-:S04]  /*31a20*/  FFMA R3, R20, R3, R20 ;  /* 0x0000000314037223 */ /* 0x000fc80000000014 */
[----:B------:R-:W-:-:S04]  /*31a30*/  FFMA R20, R0, R3, RZ ;  /* 0x0000000300147223 */ /* 0x000fc800000000ff */
[----:B------:R-:W-:-:S04]  /*31a40*/  FFMA R62, R21, R20, R0 ;  /* 0x00000014153e7223 */ /* 0x000fc80000000000 */
[----:B------:R-:W-:Y:S01]  /*31a50*/  FFMA R20, R3, R62, R20 ;  /* 0x0000003e03147223 */ /* 0x000fe20000000014 */
[----:B------:R-:W-:-:S03]  /*31a60*/  IADD3 R62, PT, PT, R61, 0x7f, -R12 ;  /* 0x0000007f3d3e7810 */ /* 0x000fc60007ffe80c */
[----:B------:R-:W-:Y:S02]  /*31a70*/  FFMA R21, R21, R20, R0 ;  /* 0x0000001415157223 */ /* 0x000fe40000000000 */
[----:B------:R-:W-:Y:S02]  /*31a80*/  IMAD.IADD R61, R62, 0x1, R5 ;  /* 0x000000013e3d7824 */ /* 0x000fe400078e0205 */
[----:B------:R-:W-:-:S05]  /*31a90*/  FFMA R0, R3, R21, R20 ;  /* 0x0000001503007223 */ /* 0x000fca0000000014 */
[----:B------:R-:W-:-:S04]  /*31aa0*/  SHF.R.U32.HI R12, RZ, 0x17, R0 ;  /* 0x00000017ff0c7819 */ /* 0x000fc80000011600 */
[----:B------:R-:W-:-:S04]  /*31ab0*/  LOP3.LUT R12, R12, 0xff, RZ, 0xc0, !PT ;  /* 0x000000ff0c0c7812 */ /* 0x000fc800078ec0ff */
[----:B------:R-:W-:-:S05]  /*31ac0*/  IADD3 R5, PT, PT, R12, R61, RZ ;  /* 0x0000003d0c057210 */ /* 0x000fca0007ffe0ff */
[----:B------:R-:W-:-:S05]  /*31ad0*/  VIADD R12, R5, 0xffffffff ;  /* 0xffffffff050c7836 */ /* 0x000fca0000000000 */
[----:B------:R-:W-:-:S13]  /*31ae0*/  ISETP.GE.U32.AND P0, PT, R12, 0xfe, PT ;  /* 0x000000fe0c00780c */ /* 0x000fda0003f06070 */
[----:B------:R-:W-:Y:S05]  /*31af0*/  @!P0 BRA `(.L_x_706) ;  /* 0x0000000000808947 */ /* 0x000fea0003800000 */
[----:B------:R-:W-:-:S13]  /*31b00*/  ISETP.GT.AND P0, PT, R5, 0xfe, PT ;  /* 0x000000fe0500780c */ /* 0x000fda0003f04270 */
[----:B------:R-:W-:Y:S05]  /*31b10*/  @P0 BRA `(.L_x_707) ;  /* 0x00000000006c0947 */ /* 0x000fea0003800000 */
[----:B------:R-:W-:-:S13]  /*31b20*/  ISETP.GE.AND P0, PT, R5, 0x1, PT ;  /* 0x000000010500780c */ /* 0x000fda0003f06270 */
[----:B------:R-:W-:Y:S05]  /*31b30*/  @P0 BRA `(.L_x_708) ;  /* 0x0000000000740947 */ /* 0x000fea0003800000 */
[----:B------:R-:W-:Y:S02]  /*31b40*/  ISETP.GE.AND P0, PT, R5, -0x18, PT ;  /* 0xffffffe80500780c */ /* 0x000fe40003f06270 */
[----:B------:R-:W-:-:S11]  /*31b50*/  LOP3.LUT R0, R0, 0x80000000, RZ, 0xc0, !PT ;  /* 0x8000000000007812 */ /* 0x000fd600078ec0ff */
[----:B------:R-:W-:Y:S05]  /*31b60*/  @!P0 BRA `(.L_x_708) ;  /* 0x0000000000688947 */ /* 0x000fea0003800000 */
[CCC-:B------:R-:W-:Y:S01]  /*31b70*/  FFMA.RZ R61, R3.reuse, R21.reuse, R20.reuse ;  /* 0x00000015033d7223 */ /* 0x1c0fe2000000c014 */
[CCC-:B------:R-:W-:Y:S01]  /*31b80*/  FFMA.RP R12, R3.reuse, R21.reuse, R20.reuse ;  /* 0x00000015030c7223 */ /* 0x1c0fe20000008014 */
[----:B------:R-:W-:Y:S01]  /*31b90*/  FFMA.RM R3, R3, R21, R20 ;  /* 0x0000001503037223 */ /* 0x000fe20000004014 */
[----:B------:R-:W-:Y:S02]  /*31ba0*/  IADD3 R20, PT, PT, R5, 0x20, RZ ;  /* 0x0000002005147810 */ /* 0x000fe40007ffe0ff */
[----:B------:R-:W-:Y:S02]  /*31bb0*/  LOP3.LUT R61, R61, 0x7fffff, RZ, 0xc0, !PT ;  /* 0x007fffff3d3d7812 */ /* 0x000fe400078ec0ff */
[----:B------:R-:W-:Y:S02]  /*31bc0*/  ISETP.NE.AND P0, PT, R5, RZ, PT ;  /* 0x000000ff0500720c */ /* 0x000fe40003f05270 */
[----:B------:R-:W-:Y:S02]  /*31bd0*/  LOP3.LUT R61, R61, 0x800000, RZ, 0xfc, !PT ;  /* 0x008000003d3d7812 */ /* 0x000fe400078efcff */
[----:B------:R-:W-:Y:S01]  /*31be0*/  ISETP.NE.AND P1, PT, R5, RZ, PT ;  /* 0x000000ff0500720c */ /* 0x000fe20003f25270 */
[----:B------:R-:W-:Y:S01]  /*31bf0*/  IMAD.MOV R5, RZ, RZ, -R5 ;  /* 0x000000ffff057224 */ /* 0x000fe200078e0a05 */
[----:B------:R-:W-:-:S02]  /*31c00*/  SHF.L.U32 R20, R61, R20, RZ ;  /* 0x000000143d147219 */ /* 0x000fc400000006ff */
[----:B------:R-:W-:Y:S02]  /*31c10*/  FSETP.NEU.FTZ.AND P2, PT, R12, R3, PT ;  /* 0x000000030c00720b */ /* 0x000fe40003f5d000 */
[----:B------:R-:W-:Y:S02]  /*31c20*/  SEL R12, R5, RZ, P0 ;  /* 0x000000ff050c7207 */ /* 0x000fe40000000000 */
[----:B------:R-:W-:Y:S02]  /*31c30*/  ISETP.NE.AND P1, PT, R20, RZ, P1 ;  /* 0x000000ff1400720c */ /* 0x000fe40000f25270 */
[----:B------:R-:W-:Y:S02]  /*31c40*/  SHF.R.U32.HI R61, RZ, R12, R61 ;  /* 0x0000000cff3d7219 */ /* 0x000fe4000001163d */
[----:B------:R-:W-:Y:S02]  /*31c50*/  PLOP3.LUT P1, PT, P2, P1, PT, 0xf8, 0x8f ;  /* 0x00000000008f781c */ /* 0x000fe40001723f70 */
[----:B------:R-:W-:-:S02]  /*31c60*/  SHF.R.U32.HI R3, RZ, 0x1, R61 ;  /* 0x00000001ff037819 */ /* 0x000fc4000001163d */
[----:B------:R-:W-:-:S04]  /*31c70*/  SEL R12, RZ, 0x1, !P1 ;  /* 0x00000001ff0c7807 */ /* 0x000fc80004800000 */
[----:B------:R-:W-:-:S04]  /*31c80*/  LOP3.LUT R12, R12, 0x1, R3, 0xf8, !PT ;  /* 0x000000010c0c7812 */ /* 0x000fc800078ef803 */
[----:B------:R-:W-:-:S04]  /*31c90*/  LOP3.LUT R12, R12, R61, RZ, 0xc0, !PT ;  /* 0x0000003d0c0c7212 */ /* 0x000fc800078ec0ff */
[----:B------:R-:W-:-:S04]  /*31ca0*/  IADD3 R3, PT, PT, R3, R12, RZ ;  /* 0x0000000c03037210 */ /* 0x000fc80007ffe0ff */
[----:B------:R-:W-:Y:S01]  /*31cb0*/  LOP3.LUT R0, R3, R0, RZ, 0xfc, !PT ;  /* 0x0000000003007212 */ /* 0x000fe200078efcff */
[----:B------:R-:W-:Y:S06]  /*31cc0*/  BRA `(.L_x_708) ;  /* 0x0000000000107947 */ /* 0x000fec0003800000 */
.L_x_707:
[----:B------:R-:W-:-:S04]  /*31cd0*/  LOP3.LUT R0, R0, 0x80000000, RZ, 0xc0, !PT ;  /* 0x8000000000007812 */ /* 0x000fc800078ec0ff */
[----:B------:R-:W-:Y:S01]  /*31ce0*/  LOP3.LUT R0, R0, 0x7f800000, RZ, 0xfc, !PT ;  /* 0x7f80000000007812 */ /* 0x000fe200078efcff */
[----:B------:R-:W-:Y:S06]  /*31cf0*/  BRA `(.L_x_708) ;  /* 0x0000000000047947 */ /* 0x000fec0003800000 */
.L_x_706:
[----:B------:R-:W-:-:S07]  /*31d00*/  IMAD R0, R61, 0x800000, R0 ;  /* 0x008000003d007824 */ /* 0x000fce00078e0200 */
.L_x_708:
[----:B------:R-:W-:Y:S05]  /*31d10*/  BSYNC.RECONVERGENT B1 ;  /* 0x0000000000017941 */ /* 0x000fea0003800200 */
.L_x_705:
[----:B------:R-:W-:Y:S05]  /*31d20*/  BRA `(.L_x_709) ;  /* 0x0000000000207947 */ /* 0x000fea0003800000 */
.L_x_704:
[----:B------:R-:W-:-:S04]  /*31d30*/  LOP3.LUT R0, R3, 0x80000000, R0, 0x48, !PT ;  /* 0x8000000003007812 */ /* 0x000fc800078e4800 */
[----:B------:R-:W-:Y:S01]  /*31d40*/  LOP3.LUT R0, R0, 0x7f800000, RZ, 0xfc, !PT ;  /* 0x7f80000000007812 */ /* 0x000fe200078efcff */
[----:B------:R-:W-:Y:S06]  /*31d50*/  BRA `(.L_x_709) ;  /* 0x0000000000147947 */ /* 0x000fec0003800000 */
.L_x_703:
[----:B------:R-:W-:Y:S01]  /*31d60*/  LOP3.LUT R0, R3, 0x80000000, R0, 0x48, !PT ;  /* 0x8000000003007812 */ /* 0x000fe200078e4800 */
[----:B------:R-:W-:Y:S06]  /*31d70*/  BRA `(.L_x_709) ;  /* 0x00000000000c7947 */ /* 0x000fec0003800000 */
.L_x_702:
[----:B------:R-:W0:Y:S01]  /*31d80*/  MUFU.RSQ R0, -QNAN ;  /* 0xffc0000000007908 */ /* 0x000e220000001400 */
[----:B------:R-:W-:Y:S05]  /*31d90*/  BRA `(.L_x_709) ;  /* 0x0000000000047947 */ /* 0x000fea0003800000 */
.L_x_701:
[----:B------:R-:W-:-:S07]  /*31da0*/  FADD.FTZ R0, R0, R3 ;  /* 0x0000000300007221 */ /* 0x000fce0000010000 */
.L_x_709:
[----:B------:R-:W-:Y:S05]  /*31db0*/  BSYNC.RECONVERGENT B0 ;  /* 0x0000000000007941 */ /* 0x000fea0003800200 */
.L_x_699:
[----:B------:R-:W-:-:S04]  /*31dc0*/  HFMA2 R5, -RZ, RZ, 0, 0 ;  /* 0x00000000ff057431 */ /* 0x000fc800000001ff */
[----:B0-----:R-:W-:Y:S05]  /*31dd0*/  RET.REL.NODEC R4 `(_Z14full_inferencePfS_PKfS1_S1_S1_S1_S1_iiiiS_S_S_S_S_S_S_) ;  /* 0xfffffce004887950 */ /* 0x001fea0003c3ffff */
.L_x_710:
[----:B------:R-:W-:-:S00]  /*31de0*/  BRA `(.L_x_710) ;  /* 0xfffffffc00fc7947 */ /* 0x000fc0000383ffff */
[----:B------:R-:W-:-:S00]  /*31df0*/  NOP ;  /* 0x0000000000007918 */ /* 0x000fc00000000000 */
        /* <DEDUP_REMOVED lines=8> */
.L_x_712:


//--------------------- .nv.global.init           --------------------------
	.section	.nv.global.init,"aw",@progbits
.nv.global.init:
	.type		$str$15,@object
	.size		$str$15,($str$14 - $str$15)
$str$15:
        /*0000*/ 	.byte	0x0a, 0x00
	.type		$str$14,@object
	.size		$str$14,($str$13 - $str$14)
$str$14:
        /*0002*/ 	.byte	0x25, 0x66, 0x20, 0x00
	.type		$str$13,@object
	.size		$str$13,($str$16 - $str$13)
$str$13:
        /*0006*/ 	.byte	0x4e, 0x61, 0x4e, 0x20, 0x66, 0x6f, 0x75, 0x6e, 0x64, 0x20, 0x61, 0x74, 0x20, 0x69, 0x6e, 0x64
        /*0016*/ 	.byte	0x65, 0x78, 0x20, 0x25, 0x64, 0x0a, 0x00
	.type		$str$16,@object
	.size		$str$16,($str$8 - $str$16)
$str$16:
        /*001d*/ 	.byte	0x48, 0x65, 0x61, 0x64, 0x20, 0x70, 0x72, 0x6f, 0x63, 0x65, 0x73, 0x73, 0x69, 0x6e, 0x67, 0x20
        /*002d*/ 	.byte	0x73, 0x74, 0x61, 0x72, 0x74, 0x65, 0x64, 0x20, 0x2e, 0x2e, 0x2e, 0x2e, 0x20, 0x0a, 0x00
	.type		$str$8,@object
	.size		$str$8,($str$4 - $str$8)
$str$8:
        /*003c*/ 	.byte	0x4c, 0x61, 0x79, 0x65, 0x72, 0x20, 0x38, 0x20, 0x28, 0x43, 0x33, 0x29, 0x20, 0x6f, 0x75, 0x74
        /*004c*/ 	.byte	0x70, 0x75, 0x74, 0x3a, 0x20, 0x43, 0x3d, 0x25, 0x64, 0x2c, 0x20, 0x48, 0x3d, 0x25, 0x64, 0x2c
        /*005c*/ 	.byte	0x20, 0x57, 0x3d, 0x25, 0x64, 0x0a, 0x00
	.type		$str$4,@object
	.size		$str$4,($str$2 - $str$4)
$str$4:
        /*0063*/ 	.byte	0x4c, 0x61, 0x79, 0x65, 0x72, 0x20, 0x34, 0x20, 0x28, 0x43, 0x33, 0x29, 0x20, 0x6f, 0x75, 0x74
        /*0073*/ 	.byte	0x70, 0x75, 0x74, 0x3a, 0x20, 0x43, 0x3d, 0x25, 0x64, 0x2c, 0x20, 0x48, 0x3d, 0x25, 0x64, 0x2c
        /*0083*/ 	.byte	0x20, 0x57, 0x3d, 0x25, 0x64, 0x0a, 0x00
	.type		$str$2,@object
	.size		$str$2,($str$6 - $str$2)
$str$2:
        /*008a*/ 	.byte	0x4c, 0x61, 0x79, 0x65, 0x72, 0x20, 0x32, 0x20, 0x28, 0x43, 0x33, 0x29, 0x20, 0x6f, 0x75, 0x74
        /*009a*/ 	.byte	0x70, 0x75, 0x74, 0x3a, 0x20, 0x43, 0x3d, 0x25, 0x64, 0x2c, 0x20, 0x48, 0x3d, 0x25, 0x64, 0x2c
        /*00aa*/ 	.byte	0x20, 0x57, 0x3d, 0x25, 0x64, 0x0a, 0x00
	.type		$str$6,@object
	.size		$str$6,($str - $str$6)
$str$6:
        /*00b1*/ 	.byte	0x4c, 0x61, 0x79, 0x65, 0x72, 0x20, 0x36, 0x20, 0x28, 0x43, 0x33, 0x29, 0x20, 0x6f, 0x75, 0x74
        /*00c1*/ 	.byte	0x70, 0x75, 0x74, 0x3a, 0x20, 0x43, 0x3d, 0x25, 0x64, 0x2c, 0x20, 0x48, 0x3d, 0x25, 0x64, 0x2c
        /*00d1*/ 	.byte	0x20, 0x57, 0x3d, 0x25, 0x64, 0x0a, 0x00
	.type		$str,@object
	.size		$str,($str$3 - $str)
$str:
        /*00d8*/ 	.byte	0x4c, 0x61, 0x79, 0x65, 0x72, 0x20, 0x30, 0x20, 0x28, 0x43, 0x6f, 0x6e, 0x76, 0x29, 0x20, 0x6f
        /*00e8*/ 	.byte	0x75, 0x74, 0x70, 0x75, 0x74, 0x3a, 0x20, 0x43, 0x3d, 0x25, 0x64, 0x2c, 0x20, 0x48, 0x3d, 0x25
        /*00f8*/ 	.byte	0x64, 0x2c, 0x20, 0x57, 0x3d, 0x25, 0x64, 0x0a, 0x00
	.type		$str$3,@object
	.size		$str$3,($str$7 - $str$3)
$str$3:
        /*0101*/ 	.byte	0x4c, 0x61, 0x79, 0x65, 0x72, 0x20, 0x33, 0x20, 0x28, 0x43, 0x6f, 0x6e, 0x76, 0x29, 0x20, 0x6f
        /*0111*/ 	.byte	0x75, 0x74, 0x70, 0x75, 0x74, 0x3a, 0x20, 0x43, 0x3d, 0x25, 0x64, 0x2c, 0x20, 0x48, 0x3d, 0x25
        /*0121*/ 	.byte	0x64, 0x2c, 0x20, 0x57, 0x3d, 0x25, 0x64, 0x0a, 0x00
	.type		$str$7,@object
	.size		$str$7,($str$9 - $str$7)
$str$7:
        /*012a*/ 	.byte	0x4c, 0x61, 0x79, 0x65, 0x72, 0x20, 0x37, 0x20, 0x28, 0x43, 0x6f, 0x6e, 0x76, 0x29, 0x20, 0x6f
        /*013a*/ 	.byte	0x75, 0x74, 0x70, 0x75, 0x74, 0x3a, 0x20, 0x43, 0x3d, 0x25, 0x64, 0x2c, 0x20, 0x48, 0x3d, 0x25
        /*014a*/ 	.byte	0x64, 0x2c, 0x20, 0x57, 0x3d, 0x25, 0x64, 0x0a, 0x00
	.type		$str$9,@object
	.size		$str$9,($str$1 - $str$9)
$str$9:
        /*0153*/ 	.byte	0x4c, 0x61, 0x79, 0x65, 0x72, 0x20, 0x39, 0x20, 0x28, 0x53, 0x50, 0x50, 0x46, 0x29, 0x20, 0x6f
        /*0163*/ 	.byte	0x75, 0x74, 0x70, 0x75, 0x74, 0x3a, 0x20, 0x43, 0x3d, 0x25, 0x64, 0x2c, 0x20, 0x48, 0x3d, 0x25
        /*0173*/ 	.byte	0x64, 0x2c, 0x20, 0x57, 0x3d, 0x25, 0x64, 0x0a, 0x00
	.type		$str$1,@object
	.size		$str$1,($str$5 - $str$1)
$str$1:
        /*017c*/ 	.byte	0x4c, 0x61, 0x79, 0x65, 0x72, 0x20, 0x31, 0x20, 0x28, 0x43, 0x6f, 0x6e, 0x76, 0x29, 0x20, 0x6f
        /*018c*/ 	.byte	0x75, 0x74, 0x70, 0x75, 0x74, 0x3a, 0x20, 0x43, 0x3d, 0x25, 0x64, 0x2c, 0x20, 0x48, 0x3d, 0x25
        /*019c*/ 	.byte	0x64, 0x2c, 0x20, 0x57, 0x3d, 0x25, 0x64, 0x0a, 0x00
	.type		$str$5,@object
	.size		$str$5,($str$11 - $str$5)
$str$5:
        /*01a5*/ 	.byte	0x4c, 0x61, 0x79, 0x65, 0x72, 0x20, 0x35, 0x20, 0x28, 0x43, 0x6f, 0x6e, 0x76, 0x29, 0x20, 0x6f
        /*01b5*/ 	.byte	0x75, 0x74, 0x70, 0x75, 0x74, 0x3a, 0x20, 0x43, 0x3d, 0x25, 0x64, 0x2c, 0x20, 0x48, 0x3d, 0x25
        /*01c5*/ 	.byte	0x64, 0x2c, 0x20, 0x57, 0x3d, 0x25, 0x64, 0x0a, 0x00
	.type		$str$11,@object
	.size		$str$11,($str$10 - $str$11)
$str$11:
        /*01ce*/ 	.byte	0x46, 0x69, 0x6e, 0x61, 0x6c, 0x20, 0x6f, 0x75, 0x74, 0x70, 0x75, 0x74, 0x20, 0x6f, 0x66, 0x20
        /*01de*/ 	.byte	0x62, 0x61, 0x63, 0x6b, 0x62, 0x6f, 0x6e, 0x65, 0x3a, 0x20, 0x43, 0x3d, 0x25, 0x64, 0x2c, 0x20
        /*01ee*/ 	.byte	0x48, 0x3d, 0x25, 0x64, 0x2c, 0x20, 0x57, 0x3d, 0x25, 0x64, 0x0a, 0x00
	.type		$str$10,@object
	.size		$str$10,($str$12 - $str$10)
$str$10:
        /*01fa*/ 	.byte	0x0a, 0x41, 0x6c, 0x6c, 0x20, 0x62, 0x61, 0x63, 0x6b, 0x62, 0x6f, 0x6e, 0x65, 0x20, 0x6c, 0x61
        /*020a*/ 	.byte	0x79, 0x65, 0x72, 0x73, 0x20, 0x68, 0x61, 0x76, 0x65, 0x20, 0x62, 0x65, 0x65, 0x6e, 0x20, 0x70
        /*021a*/ 	.byte	0x72, 0x6f, 0x63, 0x65, 0x73, 0x73, 0x65, 0x64, 0x20, 0x66, 0x72, 0x6f, 0x6d, 0x20, 0x66, 0x75
        /*022a*/ 	.byte	0x6c, 0x6c, 0x5f, 0x69, 0x6e, 0x66, 0x65, 0x72, 0x65, 0x6e, 0x63, 0x65, 0x20, 0x6b, 0x65, 0x72
        /*023a*/ 	.byte	0x6e, 0x65, 0x6c, 0x2e, 0x0a, 0x00
	.type		$str$12,@object
	.size		$str$12,(.L_12 - $str$12)
$str$12:
        /*0240*/ 	.byte	0x53, 0x61, 0x6d, 0x70, 0x6c, 0x65, 0x20, 0x6f, 0x66, 0x20, 0x66, 0x69, 0x6e, 0x61, 0x6c, 0x20
        /*0250*/ 	.byte	0x6f, 0x75, 0x74, 0x70, 0x75, 0x74, 0x20, 0x2a, 0x2a, 0x2a, 0x2a, 0x28, 0x61, 0x66, 0x74, 0x65
        /*0260*/ 	.byte	0x72, 0x20, 0x4c, 0x61, 0x79, 0x65, 0x72, 0x20, 0x39, 0x20, 0x53, 0x50, 0x50, 0x46, 0x20, 0x62
        /*0270*/ 	.byte	0x6c, 0x6f, 0x63, 0x6b, 0x29, 0x20, 0x2a, 0x2a, 0x2a, 0x2a, 0x2a, 0x20, 0x66, 0x72, 0x6f, 0x6d
        /*0280*/ 	.byte	0x20, 0x64, 0x65, 0x76, 0x69, 0x63, 0x65, 0x20, 0x66, 0x75, 0x6c, 0x6c, 0x5f, 0x69, 0x6e, 0x66
        /*0290*/ 	.byte	0x65, 0x72, 0x65, 0x6e, 0x63, 0x65, 0x3a, 0x0a, 0x00
.L_12:


//--------------------- .nv.shared.reserved.0     --------------------------
	.section	.nv.shared.reserved.0,"aw",@nobits
	.weak		__nv_reservedSMEM_offset_0_alias
	.size		__nv_reservedSMEM_offset_0_alias, 0, 64
	.other		__nv_reservedSMEM_offset_0_alias,@"STO_CUDA_RESERVED_SHARED STV_DEFAULT"
__nv_reservedSMEM_offset_0_alias:
	.zero		0
	.zero		64


//--------------------- .nv.constant0._Z14full_inferencePfS_PKfS1_S1_S1_S1_S1_iiiiS_S_S_S_S_S_S_ --------------------------
	.section	.nv.constant0._Z14full_inferencePfS_PKfS1_S1_S1_S1_S1_iiiiS_S_S_S_S_S_S_,"a",@progbits
	.sectionflags	@""
	.align	4
.nv.constant0._Z14full_inferencePfS_PKfS1_S1_S1_S1_S1_iiiiS_S_S_S_S_S_S_:
	.zero		1032


//--------------------- SYMBOLS --------------------------

	.type		.nv.reservedSmem.offset0,@object
	.size		.nv.reservedSmem.offset0,0x4
	.type		vprintf,@function
